//
// Generated by NVIDIA NVVM Compiler
//
// Compiler Build ID: CL-36424714
// Cuda compilation tools, release 13.0, V13.0.88
// Based on NVVM 20.0.0
//

.version 9.0
.target sm_100
.address_size 64

	// .globl	_Z16kernelWithUnrollPfi
.global .align 4 .b8 __cudart_i2opi_f[24] = {65, 144, 67, 60, 153, 149, 98, 219, 192, 221, 52, 245, 209, 87, 39, 252, 41, 21, 68, 78, 110, 131, 249, 162};

.visible .entry _Z16kernelWithUnrollPfi(
	.param .u64 .ptr .align 1 _Z16kernelWithUnrollPfi_param_0,
	.param .u32 _Z16kernelWithUnrollPfi_param_1
)
{
	.local .align 4 .b8 	__local_depot0[28];
	.reg .b64 	%SP;
	.reg .b64 	%SPL;
	.reg .pred 	%p<1018>;
	.reg .b32 	%r<4959>;
	.reg .b32 	%f<3564>;
	.reg .b64 	%rd<2293>;
	.reg .b64 	%fd<255>;

	mov.u64 	%SPL, __local_depot0;
	ld.param.u64 	%rd891, [_Z16kernelWithUnrollPfi_param_0];
	ld.param.u32 	%r1780, [_Z16kernelWithUnrollPfi_param_1];
	add.u64 	%rd1, %SPL, 0;
	mov.u32 	%r1781, %ctaid.x;
	mov.u32 	%r1782, %ntid.x;
	mov.u32 	%r1783, %tid.x;
	mad.lo.s32 	%r1, %r1781, %r1782, %r1783;
	setp.ge.s32 	%p1, %r1, %r1780;
	@%p1 bra 	$L__BB0_1018;
	mov.f32 	%f890, 0f00000000;
	mul.rn.f32 	%f891, %f890, %f890;
	fma.rn.f32 	%f892, %f891, 0f00000000, 0f00000000;
	fma.rn.f32 	%f893, %f891, 0fB94D4153, 0f3C0885E4;
	fma.rn.f32 	%f894, %f893, %f891, 0fBE2AAAA8;
	fma.rn.f32 	%f895, %f894, %f892, 0f00000000;
	add.f32 	%f1, %f895, 0f00000000;
	add.f32 	%f2, %f1, 0f3F800000;
	mul.f32 	%f896, %f2, 0f3F22F983;
	cvt.rni.s32.f32 	%r4454, %f896;
	cvt.rn.f32.s32 	%f897, %r4454;
	fma.rn.f32 	%f898, %f897, 0fBFC90FDA, %f2;
	fma.rn.f32 	%f899, %f897, 0fB3A22168, %f898;
	fma.rn.f32 	%f3437, %f897, 0fA7C234C5, %f899;
	abs.f32 	%f4, %f2;
	setp.ltu.f32 	%p2, %f4, 0f47CE4780;
	@%p2 bra 	$L__BB0_9;
	setp.eq.f32 	%p3, %f4, 0f7F800000;
	@%p3 bra 	$L__BB0_8;
	mov.b32 	%r3, %f2;
	shl.b32 	%r1785, %r3, 8;
	or.b32  	%r4, %r1785, -2147483648;
	mov.b64 	%rd1914, 0;
	mov.b32 	%r4451, 0;
	mov.u64 	%rd1912, __cudart_i2opi_f;
	mov.u64 	%rd1913, %rd1;
$L__BB0_4:
	.pragma "nounroll";
	ld.global.nc.u32 	%r1786, [%rd1912];
	mad.wide.u32 	%rd895, %r1786, %r4, %rd1914;
	shr.u64 	%rd1914, %rd895, 32;
	st.local.u32 	[%rd1913], %rd895;
	add.s32 	%r4451, %r4451, 1;
	add.s64 	%rd1913, %rd1913, 4;
	add.s64 	%rd1912, %rd1912, 4;
	setp.ne.s32 	%p4, %r4451, 6;
	@%p4 bra 	$L__BB0_4;
	shr.u32 	%r1787, %r3, 23;
	st.local.u32 	[%rd1+24], %rd1914;
	and.b32  	%r7, %r1787, 31;
	and.b32  	%r1788, %r1787, 224;
	add.s32 	%r1789, %r1788, -128;
	shr.u32 	%r1790, %r1789, 5;
	mul.wide.u32 	%rd896, %r1790, 4;
	sub.s64 	%rd8, %rd1, %rd896;
	ld.local.u32 	%r4452, [%rd8+24];
	ld.local.u32 	%r4453, [%rd8+20];
	setp.eq.s32 	%p5, %r7, 0;
	@%p5 bra 	$L__BB0_7;
	shf.l.wrap.b32 	%r4452, %r4453, %r4452, %r7;
	ld.local.u32 	%r1791, [%rd8+16];
	shf.l.wrap.b32 	%r4453, %r1791, %r4453, %r7;
$L__BB0_7:
	shr.u32 	%r1792, %r4452, 30;
	shf.l.wrap.b32 	%r1793, %r4453, %r4452, 2;
	shl.b32 	%r1794, %r4453, 2;
	shr.u32 	%r1795, %r1793, 31;
	add.s32 	%r1796, %r1795, %r1792;
	neg.s32 	%r1797, %r1796;
	setp.lt.s32 	%p6, %r3, 0;
	selp.b32 	%r4454, %r1797, %r1796, %p6;
	xor.b32  	%r1798, %r1793, %r3;
	shr.s32 	%r1799, %r1793, 31;
	xor.b32  	%r1800, %r1799, %r1793;
	xor.b32  	%r1801, %r1799, %r1794;
	cvt.u64.u32 	%rd897, %r1800;
	shl.b64 	%rd898, %rd897, 32;
	cvt.u64.u32 	%rd899, %r1801;
	or.b64  	%rd900, %rd898, %rd899;
	cvt.rn.f64.s64 	%fd1, %rd900;
	mul.f64 	%fd2, %fd1, 0d3BF921FB54442D19;
	cvt.rn.f32.f64 	%f900, %fd2;
	neg.f32 	%f901, %f900;
	setp.lt.s32 	%p7, %r1798, 0;
	selp.f32 	%f3437, %f901, %f900, %p7;
	bra.uni 	$L__BB0_9;
$L__BB0_8:
	mov.f32 	%f902, 0f00000000;
	mul.rn.f32 	%f3437, %f2, %f902;
	mov.b32 	%r4454, 0;
$L__BB0_9:
	mul.rn.f32 	%f903, %f3437, %f3437;
	and.b32  	%r1803, %r4454, 1;
	setp.eq.b32 	%p8, %r1803, 1;
	selp.f32 	%f904, 0f3F800000, %f3437, %p8;
	fma.rn.f32 	%f905, %f903, %f904, 0f00000000;
	fma.rn.f32 	%f906, %f903, 0f37CBAC00, 0fBAB607ED;
	selp.f32 	%f907, %f906, 0fB94D4153, %p8;
	selp.f32 	%f908, 0f3D2AAABB, 0f3C0885E4, %p8;
	fma.rn.f32 	%f909, %f907, %f903, %f908;
	selp.f32 	%f910, 0fBEFFFFFF, 0fBE2AAAA8, %p8;
	fma.rn.f32 	%f911, %f909, %f903, %f910;
	fma.rn.f32 	%f912, %f911, %f905, %f904;
	and.b32  	%r1804, %r4454, 2;
	setp.eq.s32 	%p9, %r1804, 0;
	mov.f32 	%f913, 0f00000000;
	sub.f32 	%f914, %f913, %f912;
	selp.f32 	%f915, %f912, %f914, %p9;
	add.f32 	%f8, %f1, %f915;
	add.f32 	%f9, %f8, 0f40000000;
	mul.f32 	%f916, %f9, 0f3F22F983;
	cvt.rni.s32.f32 	%r4458, %f916;
	cvt.rn.f32.s32 	%f917, %r4458;
	fma.rn.f32 	%f918, %f917, 0fBFC90FDA, %f9;
	fma.rn.f32 	%f919, %f917, 0fB3A22168, %f918;
	fma.rn.f32 	%f3438, %f917, 0fA7C234C5, %f919;
	abs.f32 	%f11, %f9;
	setp.ltu.f32 	%p10, %f11, 0f47CE4780;
	@%p10 bra 	$L__BB0_17;
	setp.eq.f32 	%p11, %f11, 0f7F800000;
	@%p11 bra 	$L__BB0_16;
	mov.b32 	%r17, %f9;
	shl.b32 	%r1806, %r17, 8;
	or.b32  	%r18, %r1806, -2147483648;
	mov.b64 	%rd1917, 0;
	mov.b32 	%r4455, 0;
	mov.u64 	%rd1915, __cudart_i2opi_f;
	mov.u64 	%rd1916, %rd1;
$L__BB0_12:
	.pragma "nounroll";
	ld.global.nc.u32 	%r1807, [%rd1915];
	mad.wide.u32 	%rd903, %r1807, %r18, %rd1917;
	shr.u64 	%rd1917, %rd903, 32;
	st.local.u32 	[%rd1916], %rd903;
	add.s32 	%r4455, %r4455, 1;
	add.s64 	%rd1916, %rd1916, 4;
	add.s64 	%rd1915, %rd1915, 4;
	setp.ne.s32 	%p12, %r4455, 6;
	@%p12 bra 	$L__BB0_12;
	shr.u32 	%r1808, %r17, 23;
	st.local.u32 	[%rd1+24], %rd1917;
	and.b32  	%r21, %r1808, 31;
	and.b32  	%r1809, %r1808, 224;
	add.s32 	%r1810, %r1809, -128;
	shr.u32 	%r1811, %r1810, 5;
	mul.wide.u32 	%rd904, %r1811, 4;
	sub.s64 	%rd15, %rd1, %rd904;
	ld.local.u32 	%r4456, [%rd15+24];
	ld.local.u32 	%r4457, [%rd15+20];
	setp.eq.s32 	%p13, %r21, 0;
	@%p13 bra 	$L__BB0_15;
	shf.l.wrap.b32 	%r4456, %r4457, %r4456, %r21;
	ld.local.u32 	%r1812, [%rd15+16];
	shf.l.wrap.b32 	%r4457, %r1812, %r4457, %r21;
$L__BB0_15:
	shr.u32 	%r1813, %r4456, 30;
	shf.l.wrap.b32 	%r1814, %r4457, %r4456, 2;
	shl.b32 	%r1815, %r4457, 2;
	shr.u32 	%r1816, %r1814, 31;
	add.s32 	%r1817, %r1816, %r1813;
	neg.s32 	%r1818, %r1817;
	setp.lt.s32 	%p14, %r17, 0;
	selp.b32 	%r4458, %r1818, %r1817, %p14;
	xor.b32  	%r1819, %r1814, %r17;
	shr.s32 	%r1820, %r1814, 31;
	xor.b32  	%r1821, %r1820, %r1814;
	xor.b32  	%r1822, %r1820, %r1815;
	cvt.u64.u32 	%rd905, %r1821;
	shl.b64 	%rd906, %rd905, 32;
	cvt.u64.u32 	%rd907, %r1822;
	or.b64  	%rd908, %rd906, %rd907;
	cvt.rn.f64.s64 	%fd3, %rd908;
	mul.f64 	%fd4, %fd3, 0d3BF921FB54442D19;
	cvt.rn.f32.f64 	%f920, %fd4;
	neg.f32 	%f921, %f920;
	setp.lt.s32 	%p15, %r1819, 0;
	selp.f32 	%f3438, %f921, %f920, %p15;
	bra.uni 	$L__BB0_17;
$L__BB0_16:
	mov.f32 	%f922, 0f00000000;
	mul.rn.f32 	%f3438, %f9, %f922;
	mov.b32 	%r4458, 0;
$L__BB0_17:
	mul.rn.f32 	%f923, %f3438, %f3438;
	and.b32  	%r1824, %r4458, 1;
	setp.eq.b32 	%p16, %r1824, 1;
	selp.f32 	%f924, 0f3F800000, %f3438, %p16;
	fma.rn.f32 	%f925, %f923, %f924, 0f00000000;
	fma.rn.f32 	%f926, %f923, 0f37CBAC00, 0fBAB607ED;
	selp.f32 	%f927, %f926, 0fB94D4153, %p16;
	selp.f32 	%f928, 0f3D2AAABB, 0f3C0885E4, %p16;
	fma.rn.f32 	%f929, %f927, %f923, %f928;
	selp.f32 	%f930, 0fBEFFFFFF, 0fBE2AAAA8, %p16;
	fma.rn.f32 	%f931, %f929, %f923, %f930;
	fma.rn.f32 	%f932, %f931, %f925, %f924;
	and.b32  	%r1825, %r4458, 2;
	setp.eq.s32 	%p17, %r1825, 0;
	mov.f32 	%f933, 0f00000000;
	sub.f32 	%f934, %f933, %f932;
	selp.f32 	%f935, %f932, %f934, %p17;
	add.f32 	%f15, %f8, %f935;
	add.f32 	%f16, %f15, 0f40400000;
	mul.f32 	%f936, %f16, 0f3F22F983;
	cvt.rni.s32.f32 	%r4462, %f936;
	cvt.rn.f32.s32 	%f937, %r4462;
	fma.rn.f32 	%f938, %f937, 0fBFC90FDA, %f16;
	fma.rn.f32 	%f939, %f937, 0fB3A22168, %f938;
	fma.rn.f32 	%f3439, %f937, 0fA7C234C5, %f939;
	abs.f32 	%f18, %f16;
	setp.ltu.f32 	%p18, %f18, 0f47CE4780;
	@%p18 bra 	$L__BB0_25;
	setp.eq.f32 	%p19, %f18, 0f7F800000;
	@%p19 bra 	$L__BB0_24;
	mov.b32 	%r31, %f16;
	shl.b32 	%r1827, %r31, 8;
	or.b32  	%r32, %r1827, -2147483648;
	mov.b64 	%rd1920, 0;
	mov.b32 	%r4459, 0;
	mov.u64 	%rd1918, __cudart_i2opi_f;
	mov.u64 	%rd1919, %rd1;
$L__BB0_20:
	.pragma "nounroll";
	ld.global.nc.u32 	%r1828, [%rd1918];
	mad.wide.u32 	%rd911, %r1828, %r32, %rd1920;
	shr.u64 	%rd1920, %rd911, 32;
	st.local.u32 	[%rd1919], %rd911;
	add.s32 	%r4459, %r4459, 1;
	add.s64 	%rd1919, %rd1919, 4;
	add.s64 	%rd1918, %rd1918, 4;
	setp.ne.s32 	%p20, %r4459, 6;
	@%p20 bra 	$L__BB0_20;
	shr.u32 	%r1829, %r31, 23;
	st.local.u32 	[%rd1+24], %rd1920;
	and.b32  	%r35, %r1829, 31;
	and.b32  	%r1830, %r1829, 224;
	add.s32 	%r1831, %r1830, -128;
	shr.u32 	%r1832, %r1831, 5;
	mul.wide.u32 	%rd912, %r1832, 4;
	sub.s64 	%rd22, %rd1, %rd912;
	ld.local.u32 	%r4460, [%rd22+24];
	ld.local.u32 	%r4461, [%rd22+20];
	setp.eq.s32 	%p21, %r35, 0;
	@%p21 bra 	$L__BB0_23;
	shf.l.wrap.b32 	%r4460, %r4461, %r4460, %r35;
	ld.local.u32 	%r1833, [%rd22+16];
	shf.l.wrap.b32 	%r4461, %r1833, %r4461, %r35;
$L__BB0_23:
	shr.u32 	%r1834, %r4460, 30;
	shf.l.wrap.b32 	%r1835, %r4461, %r4460, 2;
	shl.b32 	%r1836, %r4461, 2;
	shr.u32 	%r1837, %r1835, 31;
	add.s32 	%r1838, %r1837, %r1834;
	neg.s32 	%r1839, %r1838;
	setp.lt.s32 	%p22, %r31, 0;
	selp.b32 	%r4462, %r1839, %r1838, %p22;
	xor.b32  	%r1840, %r1835, %r31;
	shr.s32 	%r1841, %r1835, 31;
	xor.b32  	%r1842, %r1841, %r1835;
	xor.b32  	%r1843, %r1841, %r1836;
	cvt.u64.u32 	%rd913, %r1842;
	shl.b64 	%rd914, %rd913, 32;
	cvt.u64.u32 	%rd915, %r1843;
	or.b64  	%rd916, %rd914, %rd915;
	cvt.rn.f64.s64 	%fd5, %rd916;
	mul.f64 	%fd6, %fd5, 0d3BF921FB54442D19;
	cvt.rn.f32.f64 	%f940, %fd6;
	neg.f32 	%f941, %f940;
	setp.lt.s32 	%p23, %r1840, 0;
	selp.f32 	%f3439, %f941, %f940, %p23;
	bra.uni 	$L__BB0_25;
$L__BB0_24:
	mov.f32 	%f942, 0f00000000;
	mul.rn.f32 	%f3439, %f16, %f942;
	mov.b32 	%r4462, 0;
$L__BB0_25:
	mul.rn.f32 	%f943, %f3439, %f3439;
	and.b32  	%r1845, %r4462, 1;
	setp.eq.b32 	%p24, %r1845, 1;
	selp.f32 	%f944, 0f3F800000, %f3439, %p24;
	fma.rn.f32 	%f945, %f943, %f944, 0f00000000;
	fma.rn.f32 	%f946, %f943, 0f37CBAC00, 0fBAB607ED;
	selp.f32 	%f947, %f946, 0fB94D4153, %p24;
	selp.f32 	%f948, 0f3D2AAABB, 0f3C0885E4, %p24;
	fma.rn.f32 	%f949, %f947, %f943, %f948;
	selp.f32 	%f950, 0fBEFFFFFF, 0fBE2AAAA8, %p24;
	fma.rn.f32 	%f951, %f949, %f943, %f950;
	fma.rn.f32 	%f952, %f951, %f945, %f944;
	and.b32  	%r1846, %r4462, 2;
	setp.eq.s32 	%p25, %r1846, 0;
	mov.f32 	%f953, 0f00000000;
	sub.f32 	%f954, %f953, %f952;
	selp.f32 	%f955, %f952, %f954, %p25;
	add.f32 	%f22, %f15, %f955;
	add.f32 	%f23, %f22, 0f40800000;
	mul.f32 	%f956, %f23, 0f3F22F983;
	cvt.rni.s32.f32 	%r4466, %f956;
	cvt.rn.f32.s32 	%f957, %r4466;
	fma.rn.f32 	%f958, %f957, 0fBFC90FDA, %f23;
	fma.rn.f32 	%f959, %f957, 0fB3A22168, %f958;
	fma.rn.f32 	%f3440, %f957, 0fA7C234C5, %f959;
	abs.f32 	%f25, %f23;
	setp.ltu.f32 	%p26, %f25, 0f47CE4780;
	@%p26 bra 	$L__BB0_33;
	setp.eq.f32 	%p27, %f25, 0f7F800000;
	@%p27 bra 	$L__BB0_32;
	mov.b32 	%r45, %f23;
	shl.b32 	%r1848, %r45, 8;
	or.b32  	%r46, %r1848, -2147483648;
	mov.b64 	%rd1923, 0;
	mov.b32 	%r4463, 0;
	mov.u64 	%rd1921, __cudart_i2opi_f;
	mov.u64 	%rd1922, %rd1;
$L__BB0_28:
	.pragma "nounroll";
	ld.global.nc.u32 	%r1849, [%rd1921];
	mad.wide.u32 	%rd919, %r1849, %r46, %rd1923;
	shr.u64 	%rd1923, %rd919, 32;
	st.local.u32 	[%rd1922], %rd919;
	add.s32 	%r4463, %r4463, 1;
	add.s64 	%rd1922, %rd1922, 4;
	add.s64 	%rd1921, %rd1921, 4;
	setp.ne.s32 	%p28, %r4463, 6;
	@%p28 bra 	$L__BB0_28;
	shr.u32 	%r1850, %r45, 23;
	st.local.u32 	[%rd1+24], %rd1923;
	and.b32  	%r49, %r1850, 31;
	and.b32  	%r1851, %r1850, 224;
	add.s32 	%r1852, %r1851, -128;
	shr.u32 	%r1853, %r1852, 5;
	mul.wide.u32 	%rd920, %r1853, 4;
	sub.s64 	%rd29, %rd1, %rd920;
	ld.local.u32 	%r4464, [%rd29+24];
	ld.local.u32 	%r4465, [%rd29+20];
	setp.eq.s32 	%p29, %r49, 0;
	@%p29 bra 	$L__BB0_31;
	shf.l.wrap.b32 	%r4464, %r4465, %r4464, %r49;
	ld.local.u32 	%r1854, [%rd29+16];
	shf.l.wrap.b32 	%r4465, %r1854, %r4465, %r49;
$L__BB0_31:
	shr.u32 	%r1855, %r4464, 30;
	shf.l.wrap.b32 	%r1856, %r4465, %r4464, 2;
	shl.b32 	%r1857, %r4465, 2;
	shr.u32 	%r1858, %r1856, 31;
	add.s32 	%r1859, %r1858, %r1855;
	neg.s32 	%r1860, %r1859;
	setp.lt.s32 	%p30, %r45, 0;
	selp.b32 	%r4466, %r1860, %r1859, %p30;
	xor.b32  	%r1861, %r1856, %r45;
	shr.s32 	%r1862, %r1856, 31;
	xor.b32  	%r1863, %r1862, %r1856;
	xor.b32  	%r1864, %r1862, %r1857;
	cvt.u64.u32 	%rd921, %r1863;
	shl.b64 	%rd922, %rd921, 32;
	cvt.u64.u32 	%rd923, %r1864;
	or.b64  	%rd924, %rd922, %rd923;
	cvt.rn.f64.s64 	%fd7, %rd924;
	mul.f64 	%fd8, %fd7, 0d3BF921FB54442D19;
	cvt.rn.f32.f64 	%f960, %fd8;
	neg.f32 	%f961, %f960;
	setp.lt.s32 	%p31, %r1861, 0;
	selp.f32 	%f3440, %f961, %f960, %p31;
	bra.uni 	$L__BB0_33;
$L__BB0_32:
	mov.f32 	%f962, 0f00000000;
	mul.rn.f32 	%f3440, %f23, %f962;
	mov.b32 	%r4466, 0;
$L__BB0_33:
	mul.rn.f32 	%f963, %f3440, %f3440;
	and.b32  	%r1866, %r4466, 1;
	setp.eq.b32 	%p32, %r1866, 1;
	selp.f32 	%f964, 0f3F800000, %f3440, %p32;
	fma.rn.f32 	%f965, %f963, %f964, 0f00000000;
	fma.rn.f32 	%f966, %f963, 0f37CBAC00, 0fBAB607ED;
	selp.f32 	%f967, %f966, 0fB94D4153, %p32;
	selp.f32 	%f968, 0f3D2AAABB, 0f3C0885E4, %p32;
	fma.rn.f32 	%f969, %f967, %f963, %f968;
	selp.f32 	%f970, 0fBEFFFFFF, 0fBE2AAAA8, %p32;
	fma.rn.f32 	%f971, %f969, %f963, %f970;
	fma.rn.f32 	%f972, %f971, %f965, %f964;
	and.b32  	%r1867, %r4466, 2;
	setp.eq.s32 	%p33, %r1867, 0;
	mov.f32 	%f973, 0f00000000;
	sub.f32 	%f974, %f973, %f972;
	selp.f32 	%f975, %f972, %f974, %p33;
	add.f32 	%f29, %f22, %f975;
	add.f32 	%f30, %f29, 0f40A00000;
	mul.f32 	%f976, %f30, 0f3F22F983;
	cvt.rni.s32.f32 	%r4470, %f976;
	cvt.rn.f32.s32 	%f977, %r4470;
	fma.rn.f32 	%f978, %f977, 0fBFC90FDA, %f30;
	fma.rn.f32 	%f979, %f977, 0fB3A22168, %f978;
	fma.rn.f32 	%f3441, %f977, 0fA7C234C5, %f979;
	abs.f32 	%f32, %f30;
	setp.ltu.f32 	%p34, %f32, 0f47CE4780;
	@%p34 bra 	$L__BB0_41;
	setp.eq.f32 	%p35, %f32, 0f7F800000;
	@%p35 bra 	$L__BB0_40;
	mov.b32 	%r59, %f30;
	shl.b32 	%r1869, %r59, 8;
	or.b32  	%r60, %r1869, -2147483648;
	mov.b64 	%rd1926, 0;
	mov.b32 	%r4467, 0;
	mov.u64 	%rd1924, __cudart_i2opi_f;
	mov.u64 	%rd1925, %rd1;
$L__BB0_36:
	.pragma "nounroll";
	ld.global.nc.u32 	%r1870, [%rd1924];
	mad.wide.u32 	%rd927, %r1870, %r60, %rd1926;
	shr.u64 	%rd1926, %rd927, 32;
	st.local.u32 	[%rd1925], %rd927;
	add.s32 	%r4467, %r4467, 1;
	add.s64 	%rd1925, %rd1925, 4;
	add.s64 	%rd1924, %rd1924, 4;
	setp.ne.s32 	%p36, %r4467, 6;
	@%p36 bra 	$L__BB0_36;
	shr.u32 	%r1871, %r59, 23;
	st.local.u32 	[%rd1+24], %rd1926;
	and.b32  	%r63, %r1871, 31;
	and.b32  	%r1872, %r1871, 224;
	add.s32 	%r1873, %r1872, -128;
	shr.u32 	%r1874, %r1873, 5;
	mul.wide.u32 	%rd928, %r1874, 4;
	sub.s64 	%rd36, %rd1, %rd928;
	ld.local.u32 	%r4468, [%rd36+24];
	ld.local.u32 	%r4469, [%rd36+20];
	setp.eq.s32 	%p37, %r63, 0;
	@%p37 bra 	$L__BB0_39;
	shf.l.wrap.b32 	%r4468, %r4469, %r4468, %r63;
	ld.local.u32 	%r1875, [%rd36+16];
	shf.l.wrap.b32 	%r4469, %r1875, %r4469, %r63;
$L__BB0_39:
	shr.u32 	%r1876, %r4468, 30;
	shf.l.wrap.b32 	%r1877, %r4469, %r4468, 2;
	shl.b32 	%r1878, %r4469, 2;
	shr.u32 	%r1879, %r1877, 31;
	add.s32 	%r1880, %r1879, %r1876;
	neg.s32 	%r1881, %r1880;
	setp.lt.s32 	%p38, %r59, 0;
	selp.b32 	%r4470, %r1881, %r1880, %p38;
	xor.b32  	%r1882, %r1877, %r59;
	shr.s32 	%r1883, %r1877, 31;
	xor.b32  	%r1884, %r1883, %r1877;
	xor.b32  	%r1885, %r1883, %r1878;
	cvt.u64.u32 	%rd929, %r1884;
	shl.b64 	%rd930, %rd929, 32;
	cvt.u64.u32 	%rd931, %r1885;
	or.b64  	%rd932, %rd930, %rd931;
	cvt.rn.f64.s64 	%fd9, %rd932;
	mul.f64 	%fd10, %fd9, 0d3BF921FB54442D19;
	cvt.rn.f32.f64 	%f980, %fd10;
	neg.f32 	%f981, %f980;
	setp.lt.s32 	%p39, %r1882, 0;
	selp.f32 	%f3441, %f981, %f980, %p39;
	bra.uni 	$L__BB0_41;
$L__BB0_40:
	mov.f32 	%f982, 0f00000000;
	mul.rn.f32 	%f3441, %f30, %f982;
	mov.b32 	%r4470, 0;
$L__BB0_41:
	mul.rn.f32 	%f983, %f3441, %f3441;
	and.b32  	%r1887, %r4470, 1;
	setp.eq.b32 	%p40, %r1887, 1;
	selp.f32 	%f984, 0f3F800000, %f3441, %p40;
	fma.rn.f32 	%f985, %f983, %f984, 0f00000000;
	fma.rn.f32 	%f986, %f983, 0f37CBAC00, 0fBAB607ED;
	selp.f32 	%f987, %f986, 0fB94D4153, %p40;
	selp.f32 	%f988, 0f3D2AAABB, 0f3C0885E4, %p40;
	fma.rn.f32 	%f989, %f987, %f983, %f988;
	selp.f32 	%f990, 0fBEFFFFFF, 0fBE2AAAA8, %p40;
	fma.rn.f32 	%f991, %f989, %f983, %f990;
	fma.rn.f32 	%f992, %f991, %f985, %f984;
	and.b32  	%r1888, %r4470, 2;
	setp.eq.s32 	%p41, %r1888, 0;
	mov.f32 	%f993, 0f00000000;
	sub.f32 	%f994, %f993, %f992;
	selp.f32 	%f995, %f992, %f994, %p41;
	add.f32 	%f36, %f29, %f995;
	add.f32 	%f37, %f36, 0f40C00000;
	mul.f32 	%f996, %f37, 0f3F22F983;
	cvt.rni.s32.f32 	%r4474, %f996;
	cvt.rn.f32.s32 	%f997, %r4474;
	fma.rn.f32 	%f998, %f997, 0fBFC90FDA, %f37;
	fma.rn.f32 	%f999, %f997, 0fB3A22168, %f998;
	fma.rn.f32 	%f3442, %f997, 0fA7C234C5, %f999;
	abs.f32 	%f39, %f37;
	setp.ltu.f32 	%p42, %f39, 0f47CE4780;
	@%p42 bra 	$L__BB0_49;
	setp.eq.f32 	%p43, %f39, 0f7F800000;
	@%p43 bra 	$L__BB0_48;
	mov.b32 	%r73, %f37;
	shl.b32 	%r1890, %r73, 8;
	or.b32  	%r74, %r1890, -2147483648;
	mov.b64 	%rd1929, 0;
	mov.b32 	%r4471, 0;
	mov.u64 	%rd1927, __cudart_i2opi_f;
	mov.u64 	%rd1928, %rd1;
$L__BB0_44:
	.pragma "nounroll";
	ld.global.nc.u32 	%r1891, [%rd1927];
	mad.wide.u32 	%rd935, %r1891, %r74, %rd1929;
	shr.u64 	%rd1929, %rd935, 32;
	st.local.u32 	[%rd1928], %rd935;
	add.s32 	%r4471, %r4471, 1;
	add.s64 	%rd1928, %rd1928, 4;
	add.s64 	%rd1927, %rd1927, 4;
	setp.ne.s32 	%p44, %r4471, 6;
	@%p44 bra 	$L__BB0_44;
	shr.u32 	%r1892, %r73, 23;
	st.local.u32 	[%rd1+24], %rd1929;
	and.b32  	%r77, %r1892, 31;
	and.b32  	%r1893, %r1892, 224;
	add.s32 	%r1894, %r1893, -128;
	shr.u32 	%r1895, %r1894, 5;
	mul.wide.u32 	%rd936, %r1895, 4;
	sub.s64 	%rd43, %rd1, %rd936;
	ld.local.u32 	%r4472, [%rd43+24];
	ld.local.u32 	%r4473, [%rd43+20];
	setp.eq.s32 	%p45, %r77, 0;
	@%p45 bra 	$L__BB0_47;
	shf.l.wrap.b32 	%r4472, %r4473, %r4472, %r77;
	ld.local.u32 	%r1896, [%rd43+16];
	shf.l.wrap.b32 	%r4473, %r1896, %r4473, %r77;
$L__BB0_47:
	shr.u32 	%r1897, %r4472, 30;
	shf.l.wrap.b32 	%r1898, %r4473, %r4472, 2;
	shl.b32 	%r1899, %r4473, 2;
	shr.u32 	%r1900, %r1898, 31;
	add.s32 	%r1901, %r1900, %r1897;
	neg.s32 	%r1902, %r1901;
	setp.lt.s32 	%p46, %r73, 0;
	selp.b32 	%r4474, %r1902, %r1901, %p46;
	xor.b32  	%r1903, %r1898, %r73;
	shr.s32 	%r1904, %r1898, 31;
	xor.b32  	%r1905, %r1904, %r1898;
	xor.b32  	%r1906, %r1904, %r1899;
	cvt.u64.u32 	%rd937, %r1905;
	shl.b64 	%rd938, %rd937, 32;
	cvt.u64.u32 	%rd939, %r1906;
	or.b64  	%rd940, %rd938, %rd939;
	cvt.rn.f64.s64 	%fd11, %rd940;
	mul.f64 	%fd12, %fd11, 0d3BF921FB54442D19;
	cvt.rn.f32.f64 	%f1000, %fd12;
	neg.f32 	%f1001, %f1000;
	setp.lt.s32 	%p47, %r1903, 0;
	selp.f32 	%f3442, %f1001, %f1000, %p47;
	bra.uni 	$L__BB0_49;
$L__BB0_48:
	mov.f32 	%f1002, 0f00000000;
	mul.rn.f32 	%f3442, %f37, %f1002;
	mov.b32 	%r4474, 0;
$L__BB0_49:
	mul.rn.f32 	%f1003, %f3442, %f3442;
	and.b32  	%r1908, %r4474, 1;
	setp.eq.b32 	%p48, %r1908, 1;
	selp.f32 	%f1004, 0f3F800000, %f3442, %p48;
	fma.rn.f32 	%f1005, %f1003, %f1004, 0f00000000;
	fma.rn.f32 	%f1006, %f1003, 0f37CBAC00, 0fBAB607ED;
	selp.f32 	%f1007, %f1006, 0fB94D4153, %p48;
	selp.f32 	%f1008, 0f3D2AAABB, 0f3C0885E4, %p48;
	fma.rn.f32 	%f1009, %f1007, %f1003, %f1008;
	selp.f32 	%f1010, 0fBEFFFFFF, 0fBE2AAAA8, %p48;
	fma.rn.f32 	%f1011, %f1009, %f1003, %f1010;
	fma.rn.f32 	%f1012, %f1011, %f1005, %f1004;
	and.b32  	%r1909, %r4474, 2;
	setp.eq.s32 	%p49, %r1909, 0;
	mov.f32 	%f1013, 0f00000000;
	sub.f32 	%f1014, %f1013, %f1012;
	selp.f32 	%f1015, %f1012, %f1014, %p49;
	add.f32 	%f43, %f36, %f1015;
	add.f32 	%f44, %f43, 0f40E00000;
	mul.f32 	%f1016, %f44, 0f3F22F983;
	cvt.rni.s32.f32 	%r4478, %f1016;
	cvt.rn.f32.s32 	%f1017, %r4478;
	fma.rn.f32 	%f1018, %f1017, 0fBFC90FDA, %f44;
	fma.rn.f32 	%f1019, %f1017, 0fB3A22168, %f1018;
	fma.rn.f32 	%f3443, %f1017, 0fA7C234C5, %f1019;
	abs.f32 	%f46, %f44;
	setp.ltu.f32 	%p50, %f46, 0f47CE4780;
	@%p50 bra 	$L__BB0_57;
	setp.eq.f32 	%p51, %f46, 0f7F800000;
	@%p51 bra 	$L__BB0_56;
	mov.b32 	%r87, %f44;
	shl.b32 	%r1911, %r87, 8;
	or.b32  	%r88, %r1911, -2147483648;
	mov.b64 	%rd1932, 0;
	mov.b32 	%r4475, 0;
	mov.u64 	%rd1930, __cudart_i2opi_f;
	mov.u64 	%rd1931, %rd1;
$L__BB0_52:
	.pragma "nounroll";
	ld.global.nc.u32 	%r1912, [%rd1930];
	mad.wide.u32 	%rd943, %r1912, %r88, %rd1932;
	shr.u64 	%rd1932, %rd943, 32;
	st.local.u32 	[%rd1931], %rd943;
	add.s32 	%r4475, %r4475, 1;
	add.s64 	%rd1931, %rd1931, 4;
	add.s64 	%rd1930, %rd1930, 4;
	setp.ne.s32 	%p52, %r4475, 6;
	@%p52 bra 	$L__BB0_52;
	shr.u32 	%r1913, %r87, 23;
	st.local.u32 	[%rd1+24], %rd1932;
	and.b32  	%r91, %r1913, 31;
	and.b32  	%r1914, %r1913, 224;
	add.s32 	%r1915, %r1914, -128;
	shr.u32 	%r1916, %r1915, 5;
	mul.wide.u32 	%rd944, %r1916, 4;
	sub.s64 	%rd50, %rd1, %rd944;
	ld.local.u32 	%r4476, [%rd50+24];
	ld.local.u32 	%r4477, [%rd50+20];
	setp.eq.s32 	%p53, %r91, 0;
	@%p53 bra 	$L__BB0_55;
	shf.l.wrap.b32 	%r4476, %r4477, %r4476, %r91;
	ld.local.u32 	%r1917, [%rd50+16];
	shf.l.wrap.b32 	%r4477, %r1917, %r4477, %r91;
$L__BB0_55:
	shr.u32 	%r1918, %r4476, 30;
	shf.l.wrap.b32 	%r1919, %r4477, %r4476, 2;
	shl.b32 	%r1920, %r4477, 2;
	shr.u32 	%r1921, %r1919, 31;
	add.s32 	%r1922, %r1921, %r1918;
	neg.s32 	%r1923, %r1922;
	setp.lt.s32 	%p54, %r87, 0;
	selp.b32 	%r4478, %r1923, %r1922, %p54;
	xor.b32  	%r1924, %r1919, %r87;
	shr.s32 	%r1925, %r1919, 31;
	xor.b32  	%r1926, %r1925, %r1919;
	xor.b32  	%r1927, %r1925, %r1920;
	cvt.u64.u32 	%rd945, %r1926;
	shl.b64 	%rd946, %rd945, 32;
	cvt.u64.u32 	%rd947, %r1927;
	or.b64  	%rd948, %rd946, %rd947;
	cvt.rn.f64.s64 	%fd13, %rd948;
	mul.f64 	%fd14, %fd13, 0d3BF921FB54442D19;
	cvt.rn.f32.f64 	%f1020, %fd14;
	neg.f32 	%f1021, %f1020;
	setp.lt.s32 	%p55, %r1924, 0;
	selp.f32 	%f3443, %f1021, %f1020, %p55;
	bra.uni 	$L__BB0_57;
$L__BB0_56:
	mov.f32 	%f1022, 0f00000000;
	mul.rn.f32 	%f3443, %f44, %f1022;
	mov.b32 	%r4478, 0;
$L__BB0_57:
	mul.rn.f32 	%f1023, %f3443, %f3443;
	and.b32  	%r1929, %r4478, 1;
	setp.eq.b32 	%p56, %r1929, 1;
	selp.f32 	%f1024, 0f3F800000, %f3443, %p56;
	fma.rn.f32 	%f1025, %f1023, %f1024, 0f00000000;
	fma.rn.f32 	%f1026, %f1023, 0f37CBAC00, 0fBAB607ED;
	selp.f32 	%f1027, %f1026, 0fB94D4153, %p56;
	selp.f32 	%f1028, 0f3D2AAABB, 0f3C0885E4, %p56;
	fma.rn.f32 	%f1029, %f1027, %f1023, %f1028;
	selp.f32 	%f1030, 0fBEFFFFFF, 0fBE2AAAA8, %p56;
	fma.rn.f32 	%f1031, %f1029, %f1023, %f1030;
	fma.rn.f32 	%f1032, %f1031, %f1025, %f1024;
	and.b32  	%r1930, %r4478, 2;
	setp.eq.s32 	%p57, %r1930, 0;
	mov.f32 	%f1033, 0f00000000;
	sub.f32 	%f1034, %f1033, %f1032;
	selp.f32 	%f1035, %f1032, %f1034, %p57;
	add.f32 	%f50, %f43, %f1035;
	add.f32 	%f51, %f50, 0f41000000;
	mul.f32 	%f1036, %f51, 0f3F22F983;
	cvt.rni.s32.f32 	%r4482, %f1036;
	cvt.rn.f32.s32 	%f1037, %r4482;
	fma.rn.f32 	%f1038, %f1037, 0fBFC90FDA, %f51;
	fma.rn.f32 	%f1039, %f1037, 0fB3A22168, %f1038;
	fma.rn.f32 	%f3444, %f1037, 0fA7C234C5, %f1039;
	abs.f32 	%f53, %f51;
	setp.ltu.f32 	%p58, %f53, 0f47CE4780;
	@%p58 bra 	$L__BB0_65;
	setp.eq.f32 	%p59, %f53, 0f7F800000;
	@%p59 bra 	$L__BB0_64;
	mov.b32 	%r101, %f51;
	shl.b32 	%r1932, %r101, 8;
	or.b32  	%r102, %r1932, -2147483648;
	mov.b64 	%rd1935, 0;
	mov.b32 	%r4479, 0;
	mov.u64 	%rd1933, __cudart_i2opi_f;
	mov.u64 	%rd1934, %rd1;
$L__BB0_60:
	.pragma "nounroll";
	ld.global.nc.u32 	%r1933, [%rd1933];
	mad.wide.u32 	%rd951, %r1933, %r102, %rd1935;
	shr.u64 	%rd1935, %rd951, 32;
	st.local.u32 	[%rd1934], %rd951;
	add.s32 	%r4479, %r4479, 1;
	add.s64 	%rd1934, %rd1934, 4;
	add.s64 	%rd1933, %rd1933, 4;
	setp.ne.s32 	%p60, %r4479, 6;
	@%p60 bra 	$L__BB0_60;
	shr.u32 	%r1934, %r101, 23;
	st.local.u32 	[%rd1+24], %rd1935;
	and.b32  	%r105, %r1934, 31;
	and.b32  	%r1935, %r1934, 224;
	add.s32 	%r1936, %r1935, -128;
	shr.u32 	%r1937, %r1936, 5;
	mul.wide.u32 	%rd952, %r1937, 4;
	sub.s64 	%rd57, %rd1, %rd952;
	ld.local.u32 	%r4480, [%rd57+24];
	ld.local.u32 	%r4481, [%rd57+20];
	setp.eq.s32 	%p61, %r105, 0;
	@%p61 bra 	$L__BB0_63;
	shf.l.wrap.b32 	%r4480, %r4481, %r4480, %r105;
	ld.local.u32 	%r1938, [%rd57+16];
	shf.l.wrap.b32 	%r4481, %r1938, %r4481, %r105;
$L__BB0_63:
	shr.u32 	%r1939, %r4480, 30;
	shf.l.wrap.b32 	%r1940, %r4481, %r4480, 2;
	shl.b32 	%r1941, %r4481, 2;
	shr.u32 	%r1942, %r1940, 31;
	add.s32 	%r1943, %r1942, %r1939;
	neg.s32 	%r1944, %r1943;
	setp.lt.s32 	%p62, %r101, 0;
	selp.b32 	%r4482, %r1944, %r1943, %p62;
	xor.b32  	%r1945, %r1940, %r101;
	shr.s32 	%r1946, %r1940, 31;
	xor.b32  	%r1947, %r1946, %r1940;
	xor.b32  	%r1948, %r1946, %r1941;
	cvt.u64.u32 	%rd953, %r1947;
	shl.b64 	%rd954, %rd953, 32;
	cvt.u64.u32 	%rd955, %r1948;
	or.b64  	%rd956, %rd954, %rd955;
	cvt.rn.f64.s64 	%fd15, %rd956;
	mul.f64 	%fd16, %fd15, 0d3BF921FB54442D19;
	cvt.rn.f32.f64 	%f1040, %fd16;
	neg.f32 	%f1041, %f1040;
	setp.lt.s32 	%p63, %r1945, 0;
	selp.f32 	%f3444, %f1041, %f1040, %p63;
	bra.uni 	$L__BB0_65;
$L__BB0_64:
	mov.f32 	%f1042, 0f00000000;
	mul.rn.f32 	%f3444, %f51, %f1042;
	mov.b32 	%r4482, 0;
$L__BB0_65:
	mul.rn.f32 	%f1043, %f3444, %f3444;
	and.b32  	%r1950, %r4482, 1;
	setp.eq.b32 	%p64, %r1950, 1;
	selp.f32 	%f1044, 0f3F800000, %f3444, %p64;
	fma.rn.f32 	%f1045, %f1043, %f1044, 0f00000000;
	fma.rn.f32 	%f1046, %f1043, 0f37CBAC00, 0fBAB607ED;
	selp.f32 	%f1047, %f1046, 0fB94D4153, %p64;
	selp.f32 	%f1048, 0f3D2AAABB, 0f3C0885E4, %p64;
	fma.rn.f32 	%f1049, %f1047, %f1043, %f1048;
	selp.f32 	%f1050, 0fBEFFFFFF, 0fBE2AAAA8, %p64;
	fma.rn.f32 	%f1051, %f1049, %f1043, %f1050;
	fma.rn.f32 	%f1052, %f1051, %f1045, %f1044;
	and.b32  	%r1951, %r4482, 2;
	setp.eq.s32 	%p65, %r1951, 0;
	mov.f32 	%f1053, 0f00000000;
	sub.f32 	%f1054, %f1053, %f1052;
	selp.f32 	%f1055, %f1052, %f1054, %p65;
	add.f32 	%f57, %f50, %f1055;
	add.f32 	%f58, %f57, 0f41100000;
	mul.f32 	%f1056, %f58, 0f3F22F983;
	cvt.rni.s32.f32 	%r4486, %f1056;
	cvt.rn.f32.s32 	%f1057, %r4486;
	fma.rn.f32 	%f1058, %f1057, 0fBFC90FDA, %f58;
	fma.rn.f32 	%f1059, %f1057, 0fB3A22168, %f1058;
	fma.rn.f32 	%f3445, %f1057, 0fA7C234C5, %f1059;
	abs.f32 	%f60, %f58;
	setp.ltu.f32 	%p66, %f60, 0f47CE4780;
	@%p66 bra 	$L__BB0_73;
	setp.eq.f32 	%p67, %f60, 0f7F800000;
	@%p67 bra 	$L__BB0_72;
	mov.b32 	%r115, %f58;
	shl.b32 	%r1953, %r115, 8;
	or.b32  	%r116, %r1953, -2147483648;
	mov.b64 	%rd1938, 0;
	mov.b32 	%r4483, 0;
	mov.u64 	%rd1936, __cudart_i2opi_f;
	mov.u64 	%rd1937, %rd1;
$L__BB0_68:
	.pragma "nounroll";
	ld.global.nc.u32 	%r1954, [%rd1936];
	mad.wide.u32 	%rd959, %r1954, %r116, %rd1938;
	shr.u64 	%rd1938, %rd959, 32;
	st.local.u32 	[%rd1937], %rd959;
	add.s32 	%r4483, %r4483, 1;
	add.s64 	%rd1937, %rd1937, 4;
	add.s64 	%rd1936, %rd1936, 4;
	setp.ne.s32 	%p68, %r4483, 6;
	@%p68 bra 	$L__BB0_68;
	shr.u32 	%r1955, %r115, 23;
	st.local.u32 	[%rd1+24], %rd1938;
	and.b32  	%r119, %r1955, 31;
	and.b32  	%r1956, %r1955, 224;
	add.s32 	%r1957, %r1956, -128;
	shr.u32 	%r1958, %r1957, 5;
	mul.wide.u32 	%rd960, %r1958, 4;
	sub.s64 	%rd64, %rd1, %rd960;
	ld.local.u32 	%r4484, [%rd64+24];
	ld.local.u32 	%r4485, [%rd64+20];
	setp.eq.s32 	%p69, %r119, 0;
	@%p69 bra 	$L__BB0_71;
	shf.l.wrap.b32 	%r4484, %r4485, %r4484, %r119;
	ld.local.u32 	%r1959, [%rd64+16];
	shf.l.wrap.b32 	%r4485, %r1959, %r4485, %r119;
$L__BB0_71:
	shr.u32 	%r1960, %r4484, 30;
	shf.l.wrap.b32 	%r1961, %r4485, %r4484, 2;
	shl.b32 	%r1962, %r4485, 2;
	shr.u32 	%r1963, %r1961, 31;
	add.s32 	%r1964, %r1963, %r1960;
	neg.s32 	%r1965, %r1964;
	setp.lt.s32 	%p70, %r115, 0;
	selp.b32 	%r4486, %r1965, %r1964, %p70;
	xor.b32  	%r1966, %r1961, %r115;
	shr.s32 	%r1967, %r1961, 31;
	xor.b32  	%r1968, %r1967, %r1961;
	xor.b32  	%r1969, %r1967, %r1962;
	cvt.u64.u32 	%rd961, %r1968;
	shl.b64 	%rd962, %rd961, 32;
	cvt.u64.u32 	%rd963, %r1969;
	or.b64  	%rd964, %rd962, %rd963;
	cvt.rn.f64.s64 	%fd17, %rd964;
	mul.f64 	%fd18, %fd17, 0d3BF921FB54442D19;
	cvt.rn.f32.f64 	%f1060, %fd18;
	neg.f32 	%f1061, %f1060;
	setp.lt.s32 	%p71, %r1966, 0;
	selp.f32 	%f3445, %f1061, %f1060, %p71;
	bra.uni 	$L__BB0_73;
$L__BB0_72:
	mov.f32 	%f1062, 0f00000000;
	mul.rn.f32 	%f3445, %f58, %f1062;
	mov.b32 	%r4486, 0;
$L__BB0_73:
	mul.rn.f32 	%f1063, %f3445, %f3445;
	and.b32  	%r1971, %r4486, 1;
	setp.eq.b32 	%p72, %r1971, 1;
	selp.f32 	%f1064, 0f3F800000, %f3445, %p72;
	fma.rn.f32 	%f1065, %f1063, %f1064, 0f00000000;
	fma.rn.f32 	%f1066, %f1063, 0f37CBAC00, 0fBAB607ED;
	selp.f32 	%f1067, %f1066, 0fB94D4153, %p72;
	selp.f32 	%f1068, 0f3D2AAABB, 0f3C0885E4, %p72;
	fma.rn.f32 	%f1069, %f1067, %f1063, %f1068;
	selp.f32 	%f1070, 0fBEFFFFFF, 0fBE2AAAA8, %p72;
	fma.rn.f32 	%f1071, %f1069, %f1063, %f1070;
	fma.rn.f32 	%f1072, %f1071, %f1065, %f1064;
	and.b32  	%r1972, %r4486, 2;
	setp.eq.s32 	%p73, %r1972, 0;
	mov.f32 	%f1073, 0f00000000;
	sub.f32 	%f1074, %f1073, %f1072;
	selp.f32 	%f1075, %f1072, %f1074, %p73;
	add.f32 	%f64, %f57, %f1075;
	add.f32 	%f65, %f64, 0f41200000;
	mul.f32 	%f1076, %f65, 0f3F22F983;
	cvt.rni.s32.f32 	%r4490, %f1076;
	cvt.rn.f32.s32 	%f1077, %r4490;
	fma.rn.f32 	%f1078, %f1077, 0fBFC90FDA, %f65;
	fma.rn.f32 	%f1079, %f1077, 0fB3A22168, %f1078;
	fma.rn.f32 	%f3446, %f1077, 0fA7C234C5, %f1079;
	abs.f32 	%f67, %f65;
	setp.ltu.f32 	%p74, %f67, 0f47CE4780;
	@%p74 bra 	$L__BB0_81;
	setp.eq.f32 	%p75, %f67, 0f7F800000;
	@%p75 bra 	$L__BB0_80;
	mov.b32 	%r129, %f65;
	shl.b32 	%r1974, %r129, 8;
	or.b32  	%r130, %r1974, -2147483648;
	mov.b64 	%rd1941, 0;
	mov.b32 	%r4487, 0;
	mov.u64 	%rd1939, __cudart_i2opi_f;
	mov.u64 	%rd1940, %rd1;
$L__BB0_76:
	.pragma "nounroll";
	ld.global.nc.u32 	%r1975, [%rd1939];
	mad.wide.u32 	%rd967, %r1975, %r130, %rd1941;
	shr.u64 	%rd1941, %rd967, 32;
	st.local.u32 	[%rd1940], %rd967;
	add.s32 	%r4487, %r4487, 1;
	add.s64 	%rd1940, %rd1940, 4;
	add.s64 	%rd1939, %rd1939, 4;
	setp.ne.s32 	%p76, %r4487, 6;
	@%p76 bra 	$L__BB0_76;
	shr.u32 	%r1976, %r129, 23;
	st.local.u32 	[%rd1+24], %rd1941;
	and.b32  	%r133, %r1976, 31;
	and.b32  	%r1977, %r1976, 224;
	add.s32 	%r1978, %r1977, -128;
	shr.u32 	%r1979, %r1978, 5;
	mul.wide.u32 	%rd968, %r1979, 4;
	sub.s64 	%rd71, %rd1, %rd968;
	ld.local.u32 	%r4488, [%rd71+24];
	ld.local.u32 	%r4489, [%rd71+20];
	setp.eq.s32 	%p77, %r133, 0;
	@%p77 bra 	$L__BB0_79;
	shf.l.wrap.b32 	%r4488, %r4489, %r4488, %r133;
	ld.local.u32 	%r1980, [%rd71+16];
	shf.l.wrap.b32 	%r4489, %r1980, %r4489, %r133;
$L__BB0_79:
	shr.u32 	%r1981, %r4488, 30;
	shf.l.wrap.b32 	%r1982, %r4489, %r4488, 2;
	shl.b32 	%r1983, %r4489, 2;
	shr.u32 	%r1984, %r1982, 31;
	add.s32 	%r1985, %r1984, %r1981;
	neg.s32 	%r1986, %r1985;
	setp.lt.s32 	%p78, %r129, 0;
	selp.b32 	%r4490, %r1986, %r1985, %p78;
	xor.b32  	%r1987, %r1982, %r129;
	shr.s32 	%r1988, %r1982, 31;
	xor.b32  	%r1989, %r1988, %r1982;
	xor.b32  	%r1990, %r1988, %r1983;
	cvt.u64.u32 	%rd969, %r1989;
	shl.b64 	%rd970, %rd969, 32;
	cvt.u64.u32 	%rd971, %r1990;
	or.b64  	%rd972, %rd970, %rd971;
	cvt.rn.f64.s64 	%fd19, %rd972;
	mul.f64 	%fd20, %fd19, 0d3BF921FB54442D19;
	cvt.rn.f32.f64 	%f1080, %fd20;
	neg.f32 	%f1081, %f1080;
	setp.lt.s32 	%p79, %r1987, 0;
	selp.f32 	%f3446, %f1081, %f1080, %p79;
	bra.uni 	$L__BB0_81;
$L__BB0_80:
	mov.f32 	%f1082, 0f00000000;
	mul.rn.f32 	%f3446, %f65, %f1082;
	mov.b32 	%r4490, 0;
$L__BB0_81:
	mul.rn.f32 	%f1083, %f3446, %f3446;
	and.b32  	%r1992, %r4490, 1;
	setp.eq.b32 	%p80, %r1992, 1;
	selp.f32 	%f1084, 0f3F800000, %f3446, %p80;
	fma.rn.f32 	%f1085, %f1083, %f1084, 0f00000000;
	fma.rn.f32 	%f1086, %f1083, 0f37CBAC00, 0fBAB607ED;
	selp.f32 	%f1087, %f1086, 0fB94D4153, %p80;
	selp.f32 	%f1088, 0f3D2AAABB, 0f3C0885E4, %p80;
	fma.rn.f32 	%f1089, %f1087, %f1083, %f1088;
	selp.f32 	%f1090, 0fBEFFFFFF, 0fBE2AAAA8, %p80;
	fma.rn.f32 	%f1091, %f1089, %f1083, %f1090;
	fma.rn.f32 	%f1092, %f1091, %f1085, %f1084;
	and.b32  	%r1993, %r4490, 2;
	setp.eq.s32 	%p81, %r1993, 0;
	mov.f32 	%f1093, 0f00000000;
	sub.f32 	%f1094, %f1093, %f1092;
	selp.f32 	%f1095, %f1092, %f1094, %p81;
	add.f32 	%f71, %f64, %f1095;
	add.f32 	%f72, %f71, 0f41300000;
	mul.f32 	%f1096, %f72, 0f3F22F983;
	cvt.rni.s32.f32 	%r4494, %f1096;
	cvt.rn.f32.s32 	%f1097, %r4494;
	fma.rn.f32 	%f1098, %f1097, 0fBFC90FDA, %f72;
	fma.rn.f32 	%f1099, %f1097, 0fB3A22168, %f1098;
	fma.rn.f32 	%f3447, %f1097, 0fA7C234C5, %f1099;
	abs.f32 	%f74, %f72;
	setp.ltu.f32 	%p82, %f74, 0f47CE4780;
	@%p82 bra 	$L__BB0_89;
	setp.eq.f32 	%p83, %f74, 0f7F800000;
	@%p83 bra 	$L__BB0_88;
	mov.b32 	%r143, %f72;
	shl.b32 	%r1995, %r143, 8;
	or.b32  	%r144, %r1995, -2147483648;
	mov.b64 	%rd1944, 0;
	mov.b32 	%r4491, 0;
	mov.u64 	%rd1942, __cudart_i2opi_f;
	mov.u64 	%rd1943, %rd1;
$L__BB0_84:
	.pragma "nounroll";
	ld.global.nc.u32 	%r1996, [%rd1942];
	mad.wide.u32 	%rd975, %r1996, %r144, %rd1944;
	shr.u64 	%rd1944, %rd975, 32;
	st.local.u32 	[%rd1943], %rd975;
	add.s32 	%r4491, %r4491, 1;
	add.s64 	%rd1943, %rd1943, 4;
	add.s64 	%rd1942, %rd1942, 4;
	setp.ne.s32 	%p84, %r4491, 6;
	@%p84 bra 	$L__BB0_84;
	shr.u32 	%r1997, %r143, 23;
	st.local.u32 	[%rd1+24], %rd1944;
	and.b32  	%r147, %r1997, 31;
	and.b32  	%r1998, %r1997, 224;
	add.s32 	%r1999, %r1998, -128;
	shr.u32 	%r2000, %r1999, 5;
	mul.wide.u32 	%rd976, %r2000, 4;
	sub.s64 	%rd78, %rd1, %rd976;
	ld.local.u32 	%r4492, [%rd78+24];
	ld.local.u32 	%r4493, [%rd78+20];
	setp.eq.s32 	%p85, %r147, 0;
	@%p85 bra 	$L__BB0_87;
	shf.l.wrap.b32 	%r4492, %r4493, %r4492, %r147;
	ld.local.u32 	%r2001, [%rd78+16];
	shf.l.wrap.b32 	%r4493, %r2001, %r4493, %r147;
$L__BB0_87:
	shr.u32 	%r2002, %r4492, 30;
	shf.l.wrap.b32 	%r2003, %r4493, %r4492, 2;
	shl.b32 	%r2004, %r4493, 2;
	shr.u32 	%r2005, %r2003, 31;
	add.s32 	%r2006, %r2005, %r2002;
	neg.s32 	%r2007, %r2006;
	setp.lt.s32 	%p86, %r143, 0;
	selp.b32 	%r4494, %r2007, %r2006, %p86;
	xor.b32  	%r2008, %r2003, %r143;
	shr.s32 	%r2009, %r2003, 31;
	xor.b32  	%r2010, %r2009, %r2003;
	xor.b32  	%r2011, %r2009, %r2004;
	cvt.u64.u32 	%rd977, %r2010;
	shl.b64 	%rd978, %rd977, 32;
	cvt.u64.u32 	%rd979, %r2011;
	or.b64  	%rd980, %rd978, %rd979;
	cvt.rn.f64.s64 	%fd21, %rd980;
	mul.f64 	%fd22, %fd21, 0d3BF921FB54442D19;
	cvt.rn.f32.f64 	%f1100, %fd22;
	neg.f32 	%f1101, %f1100;
	setp.lt.s32 	%p87, %r2008, 0;
	selp.f32 	%f3447, %f1101, %f1100, %p87;
	bra.uni 	$L__BB0_89;
$L__BB0_88:
	mov.f32 	%f1102, 0f00000000;
	mul.rn.f32 	%f3447, %f72, %f1102;
	mov.b32 	%r4494, 0;
$L__BB0_89:
	mul.rn.f32 	%f1103, %f3447, %f3447;
	and.b32  	%r2013, %r4494, 1;
	setp.eq.b32 	%p88, %r2013, 1;
	selp.f32 	%f1104, 0f3F800000, %f3447, %p88;
	fma.rn.f32 	%f1105, %f1103, %f1104, 0f00000000;
	fma.rn.f32 	%f1106, %f1103, 0f37CBAC00, 0fBAB607ED;
	selp.f32 	%f1107, %f1106, 0fB94D4153, %p88;
	selp.f32 	%f1108, 0f3D2AAABB, 0f3C0885E4, %p88;
	fma.rn.f32 	%f1109, %f1107, %f1103, %f1108;
	selp.f32 	%f1110, 0fBEFFFFFF, 0fBE2AAAA8, %p88;
	fma.rn.f32 	%f1111, %f1109, %f1103, %f1110;
	fma.rn.f32 	%f1112, %f1111, %f1105, %f1104;
	and.b32  	%r2014, %r4494, 2;
	setp.eq.s32 	%p89, %r2014, 0;
	mov.f32 	%f1113, 0f00000000;
	sub.f32 	%f1114, %f1113, %f1112;
	selp.f32 	%f1115, %f1112, %f1114, %p89;
	add.f32 	%f78, %f71, %f1115;
	add.f32 	%f79, %f78, 0f41400000;
	mul.f32 	%f1116, %f79, 0f3F22F983;
	cvt.rni.s32.f32 	%r4498, %f1116;
	cvt.rn.f32.s32 	%f1117, %r4498;
	fma.rn.f32 	%f1118, %f1117, 0fBFC90FDA, %f79;
	fma.rn.f32 	%f1119, %f1117, 0fB3A22168, %f1118;
	fma.rn.f32 	%f3448, %f1117, 0fA7C234C5, %f1119;
	abs.f32 	%f81, %f79;
	setp.ltu.f32 	%p90, %f81, 0f47CE4780;
	@%p90 bra 	$L__BB0_97;
	setp.eq.f32 	%p91, %f81, 0f7F800000;
	@%p91 bra 	$L__BB0_96;
	mov.b32 	%r157, %f79;
	shl.b32 	%r2016, %r157, 8;
	or.b32  	%r158, %r2016, -2147483648;
	mov.b64 	%rd1947, 0;
	mov.b32 	%r4495, 0;
	mov.u64 	%rd1945, __cudart_i2opi_f;
	mov.u64 	%rd1946, %rd1;
$L__BB0_92:
	.pragma "nounroll";
	ld.global.nc.u32 	%r2017, [%rd1945];
	mad.wide.u32 	%rd983, %r2017, %r158, %rd1947;
	shr.u64 	%rd1947, %rd983, 32;
	st.local.u32 	[%rd1946], %rd983;
	add.s32 	%r4495, %r4495, 1;
	add.s64 	%rd1946, %rd1946, 4;
	add.s64 	%rd1945, %rd1945, 4;
	setp.ne.s32 	%p92, %r4495, 6;
	@%p92 bra 	$L__BB0_92;
	shr.u32 	%r2018, %r157, 23;
	st.local.u32 	[%rd1+24], %rd1947;
	and.b32  	%r161, %r2018, 31;
	and.b32  	%r2019, %r2018, 224;
	add.s32 	%r2020, %r2019, -128;
	shr.u32 	%r2021, %r2020, 5;
	mul.wide.u32 	%rd984, %r2021, 4;
	sub.s64 	%rd85, %rd1, %rd984;
	ld.local.u32 	%r4496, [%rd85+24];
	ld.local.u32 	%r4497, [%rd85+20];
	setp.eq.s32 	%p93, %r161, 0;
	@%p93 bra 	$L__BB0_95;
	shf.l.wrap.b32 	%r4496, %r4497, %r4496, %r161;
	ld.local.u32 	%r2022, [%rd85+16];
	shf.l.wrap.b32 	%r4497, %r2022, %r4497, %r161;
$L__BB0_95:
	shr.u32 	%r2023, %r4496, 30;
	shf.l.wrap.b32 	%r2024, %r4497, %r4496, 2;
	shl.b32 	%r2025, %r4497, 2;
	shr.u32 	%r2026, %r2024, 31;
	add.s32 	%r2027, %r2026, %r2023;
	neg.s32 	%r2028, %r2027;
	setp.lt.s32 	%p94, %r157, 0;
	selp.b32 	%r4498, %r2028, %r2027, %p94;
	xor.b32  	%r2029, %r2024, %r157;
	shr.s32 	%r2030, %r2024, 31;
	xor.b32  	%r2031, %r2030, %r2024;
	xor.b32  	%r2032, %r2030, %r2025;
	cvt.u64.u32 	%rd985, %r2031;
	shl.b64 	%rd986, %rd985, 32;
	cvt.u64.u32 	%rd987, %r2032;
	or.b64  	%rd988, %rd986, %rd987;
	cvt.rn.f64.s64 	%fd23, %rd988;
	mul.f64 	%fd24, %fd23, 0d3BF921FB54442D19;
	cvt.rn.f32.f64 	%f1120, %fd24;
	neg.f32 	%f1121, %f1120;
	setp.lt.s32 	%p95, %r2029, 0;
	selp.f32 	%f3448, %f1121, %f1120, %p95;
	bra.uni 	$L__BB0_97;
$L__BB0_96:
	mov.f32 	%f1122, 0f00000000;
	mul.rn.f32 	%f3448, %f79, %f1122;
	mov.b32 	%r4498, 0;
$L__BB0_97:
	mul.rn.f32 	%f1123, %f3448, %f3448;
	and.b32  	%r2034, %r4498, 1;
	setp.eq.b32 	%p96, %r2034, 1;
	selp.f32 	%f1124, 0f3F800000, %f3448, %p96;
	fma.rn.f32 	%f1125, %f1123, %f1124, 0f00000000;
	fma.rn.f32 	%f1126, %f1123, 0f37CBAC00, 0fBAB607ED;
	selp.f32 	%f1127, %f1126, 0fB94D4153, %p96;
	selp.f32 	%f1128, 0f3D2AAABB, 0f3C0885E4, %p96;
	fma.rn.f32 	%f1129, %f1127, %f1123, %f1128;
	selp.f32 	%f1130, 0fBEFFFFFF, 0fBE2AAAA8, %p96;
	fma.rn.f32 	%f1131, %f1129, %f1123, %f1130;
	fma.rn.f32 	%f1132, %f1131, %f1125, %f1124;
	and.b32  	%r2035, %r4498, 2;
	setp.eq.s32 	%p97, %r2035, 0;
	mov.f32 	%f1133, 0f00000000;
	sub.f32 	%f1134, %f1133, %f1132;
	selp.f32 	%f1135, %f1132, %f1134, %p97;
	add.f32 	%f85, %f78, %f1135;
	add.f32 	%f86, %f85, 0f41500000;
	mul.f32 	%f1136, %f86, 0f3F22F983;
	cvt.rni.s32.f32 	%r4502, %f1136;
	cvt.rn.f32.s32 	%f1137, %r4502;
	fma.rn.f32 	%f1138, %f1137, 0fBFC90FDA, %f86;
	fma.rn.f32 	%f1139, %f1137, 0fB3A22168, %f1138;
	fma.rn.f32 	%f3449, %f1137, 0fA7C234C5, %f1139;
	abs.f32 	%f88, %f86;
	setp.ltu.f32 	%p98, %f88, 0f47CE4780;
	@%p98 bra 	$L__BB0_105;
	setp.eq.f32 	%p99, %f88, 0f7F800000;
	@%p99 bra 	$L__BB0_104;
	mov.b32 	%r171, %f86;
	shl.b32 	%r2037, %r171, 8;
	or.b32  	%r172, %r2037, -2147483648;
	mov.b64 	%rd1950, 0;
	mov.b32 	%r4499, 0;
	mov.u64 	%rd1948, __cudart_i2opi_f;
	mov.u64 	%rd1949, %rd1;
$L__BB0_100:
	.pragma "nounroll";
	ld.global.nc.u32 	%r2038, [%rd1948];
	mad.wide.u32 	%rd991, %r2038, %r172, %rd1950;
	shr.u64 	%rd1950, %rd991, 32;
	st.local.u32 	[%rd1949], %rd991;
	add.s32 	%r4499, %r4499, 1;
	add.s64 	%rd1949, %rd1949, 4;
	add.s64 	%rd1948, %rd1948, 4;
	setp.ne.s32 	%p100, %r4499, 6;
	@%p100 bra 	$L__BB0_100;
	shr.u32 	%r2039, %r171, 23;
	st.local.u32 	[%rd1+24], %rd1950;
	and.b32  	%r175, %r2039, 31;
	and.b32  	%r2040, %r2039, 224;
	add.s32 	%r2041, %r2040, -128;
	shr.u32 	%r2042, %r2041, 5;
	mul.wide.u32 	%rd992, %r2042, 4;
	sub.s64 	%rd92, %rd1, %rd992;
	ld.local.u32 	%r4500, [%rd92+24];
	ld.local.u32 	%r4501, [%rd92+20];
	setp.eq.s32 	%p101, %r175, 0;
	@%p101 bra 	$L__BB0_103;
	shf.l.wrap.b32 	%r4500, %r4501, %r4500, %r175;
	ld.local.u32 	%r2043, [%rd92+16];
	shf.l.wrap.b32 	%r4501, %r2043, %r4501, %r175;
$L__BB0_103:
	shr.u32 	%r2044, %r4500, 30;
	shf.l.wrap.b32 	%r2045, %r4501, %r4500, 2;
	shl.b32 	%r2046, %r4501, 2;
	shr.u32 	%r2047, %r2045, 31;
	add.s32 	%r2048, %r2047, %r2044;
	neg.s32 	%r2049, %r2048;
	setp.lt.s32 	%p102, %r171, 0;
	selp.b32 	%r4502, %r2049, %r2048, %p102;
	xor.b32  	%r2050, %r2045, %r171;
	shr.s32 	%r2051, %r2045, 31;
	xor.b32  	%r2052, %r2051, %r2045;
	xor.b32  	%r2053, %r2051, %r2046;
	cvt.u64.u32 	%rd993, %r2052;
	shl.b64 	%rd994, %rd993, 32;
	cvt.u64.u32 	%rd995, %r2053;
	or.b64  	%rd996, %rd994, %rd995;
	cvt.rn.f64.s64 	%fd25, %rd996;
	mul.f64 	%fd26, %fd25, 0d3BF921FB54442D19;
	cvt.rn.f32.f64 	%f1140, %fd26;
	neg.f32 	%f1141, %f1140;
	setp.lt.s32 	%p103, %r2050, 0;
	selp.f32 	%f3449, %f1141, %f1140, %p103;
	bra.uni 	$L__BB0_105;
$L__BB0_104:
	mov.f32 	%f1142, 0f00000000;
	mul.rn.f32 	%f3449, %f86, %f1142;
	mov.b32 	%r4502, 0;
$L__BB0_105:
	mul.rn.f32 	%f1143, %f3449, %f3449;
	and.b32  	%r2055, %r4502, 1;
	setp.eq.b32 	%p104, %r2055, 1;
	selp.f32 	%f1144, 0f3F800000, %f3449, %p104;
	fma.rn.f32 	%f1145, %f1143, %f1144, 0f00000000;
	fma.rn.f32 	%f1146, %f1143, 0f37CBAC00, 0fBAB607ED;
	selp.f32 	%f1147, %f1146, 0fB94D4153, %p104;
	selp.f32 	%f1148, 0f3D2AAABB, 0f3C0885E4, %p104;
	fma.rn.f32 	%f1149, %f1147, %f1143, %f1148;
	selp.f32 	%f1150, 0fBEFFFFFF, 0fBE2AAAA8, %p104;
	fma.rn.f32 	%f1151, %f1149, %f1143, %f1150;
	fma.rn.f32 	%f1152, %f1151, %f1145, %f1144;
	and.b32  	%r2056, %r4502, 2;
	setp.eq.s32 	%p105, %r2056, 0;
	mov.f32 	%f1153, 0f00000000;
	sub.f32 	%f1154, %f1153, %f1152;
	selp.f32 	%f1155, %f1152, %f1154, %p105;
	add.f32 	%f92, %f85, %f1155;
	add.f32 	%f93, %f92, 0f41600000;
	mul.f32 	%f1156, %f93, 0f3F22F983;
	cvt.rni.s32.f32 	%r4506, %f1156;
	cvt.rn.f32.s32 	%f1157, %r4506;
	fma.rn.f32 	%f1158, %f1157, 0fBFC90FDA, %f93;
	fma.rn.f32 	%f1159, %f1157, 0fB3A22168, %f1158;
	fma.rn.f32 	%f3450, %f1157, 0fA7C234C5, %f1159;
	abs.f32 	%f95, %f93;
	setp.ltu.f32 	%p106, %f95, 0f47CE4780;
	@%p106 bra 	$L__BB0_113;
	setp.eq.f32 	%p107, %f95, 0f7F800000;
	@%p107 bra 	$L__BB0_112;
	mov.b32 	%r185, %f93;
	shl.b32 	%r2058, %r185, 8;
	or.b32  	%r186, %r2058, -2147483648;
	mov.b64 	%rd1953, 0;
	mov.b32 	%r4503, 0;
	mov.u64 	%rd1951, __cudart_i2opi_f;
	mov.u64 	%rd1952, %rd1;
$L__BB0_108:
	.pragma "nounroll";
	ld.global.nc.u32 	%r2059, [%rd1951];
	mad.wide.u32 	%rd999, %r2059, %r186, %rd1953;
	shr.u64 	%rd1953, %rd999, 32;
	st.local.u32 	[%rd1952], %rd999;
	add.s32 	%r4503, %r4503, 1;
	add.s64 	%rd1952, %rd1952, 4;
	add.s64 	%rd1951, %rd1951, 4;
	setp.ne.s32 	%p108, %r4503, 6;
	@%p108 bra 	$L__BB0_108;
	shr.u32 	%r2060, %r185, 23;
	st.local.u32 	[%rd1+24], %rd1953;
	and.b32  	%r189, %r2060, 31;
	and.b32  	%r2061, %r2060, 224;
	add.s32 	%r2062, %r2061, -128;
	shr.u32 	%r2063, %r2062, 5;
	mul.wide.u32 	%rd1000, %r2063, 4;
	sub.s64 	%rd99, %rd1, %rd1000;
	ld.local.u32 	%r4504, [%rd99+24];
	ld.local.u32 	%r4505, [%rd99+20];
	setp.eq.s32 	%p109, %r189, 0;
	@%p109 bra 	$L__BB0_111;
	shf.l.wrap.b32 	%r4504, %r4505, %r4504, %r189;
	ld.local.u32 	%r2064, [%rd99+16];
	shf.l.wrap.b32 	%r4505, %r2064, %r4505, %r189;
$L__BB0_111:
	shr.u32 	%r2065, %r4504, 30;
	shf.l.wrap.b32 	%r2066, %r4505, %r4504, 2;
	shl.b32 	%r2067, %r4505, 2;
	shr.u32 	%r2068, %r2066, 31;
	add.s32 	%r2069, %r2068, %r2065;
	neg.s32 	%r2070, %r2069;
	setp.lt.s32 	%p110, %r185, 0;
	selp.b32 	%r4506, %r2070, %r2069, %p110;
	xor.b32  	%r2071, %r2066, %r185;
	shr.s32 	%r2072, %r2066, 31;
	xor.b32  	%r2073, %r2072, %r2066;
	xor.b32  	%r2074, %r2072, %r2067;
	cvt.u64.u32 	%rd1001, %r2073;
	shl.b64 	%rd1002, %rd1001, 32;
	cvt.u64.u32 	%rd1003, %r2074;
	or.b64  	%rd1004, %rd1002, %rd1003;
	cvt.rn.f64.s64 	%fd27, %rd1004;
	mul.f64 	%fd28, %fd27, 0d3BF921FB54442D19;
	cvt.rn.f32.f64 	%f1160, %fd28;
	neg.f32 	%f1161, %f1160;
	setp.lt.s32 	%p111, %r2071, 0;
	selp.f32 	%f3450, %f1161, %f1160, %p111;
	bra.uni 	$L__BB0_113;
$L__BB0_112:
	mov.f32 	%f1162, 0f00000000;
	mul.rn.f32 	%f3450, %f93, %f1162;
	mov.b32 	%r4506, 0;
$L__BB0_113:
	mul.rn.f32 	%f1163, %f3450, %f3450;
	and.b32  	%r2076, %r4506, 1;
	setp.eq.b32 	%p112, %r2076, 1;
	selp.f32 	%f1164, 0f3F800000, %f3450, %p112;
	fma.rn.f32 	%f1165, %f1163, %f1164, 0f00000000;
	fma.rn.f32 	%f1166, %f1163, 0f37CBAC00, 0fBAB607ED;
	selp.f32 	%f1167, %f1166, 0fB94D4153, %p112;
	selp.f32 	%f1168, 0f3D2AAABB, 0f3C0885E4, %p112;
	fma.rn.f32 	%f1169, %f1167, %f1163, %f1168;
	selp.f32 	%f1170, 0fBEFFFFFF, 0fBE2AAAA8, %p112;
	fma.rn.f32 	%f1171, %f1169, %f1163, %f1170;
	fma.rn.f32 	%f1172, %f1171, %f1165, %f1164;
	and.b32  	%r2077, %r4506, 2;
	setp.eq.s32 	%p113, %r2077, 0;
	mov.f32 	%f1173, 0f00000000;
	sub.f32 	%f1174, %f1173, %f1172;
	selp.f32 	%f1175, %f1172, %f1174, %p113;
	add.f32 	%f99, %f92, %f1175;
	add.f32 	%f100, %f99, 0f41700000;
	mul.f32 	%f1176, %f100, 0f3F22F983;
	cvt.rni.s32.f32 	%r4510, %f1176;
	cvt.rn.f32.s32 	%f1177, %r4510;
	fma.rn.f32 	%f1178, %f1177, 0fBFC90FDA, %f100;
	fma.rn.f32 	%f1179, %f1177, 0fB3A22168, %f1178;
	fma.rn.f32 	%f3451, %f1177, 0fA7C234C5, %f1179;
	abs.f32 	%f102, %f100;
	setp.ltu.f32 	%p114, %f102, 0f47CE4780;
	@%p114 bra 	$L__BB0_121;
	setp.eq.f32 	%p115, %f102, 0f7F800000;
	@%p115 bra 	$L__BB0_120;
	mov.b32 	%r199, %f100;
	shl.b32 	%r2079, %r199, 8;
	or.b32  	%r200, %r2079, -2147483648;
	mov.b64 	%rd1956, 0;
	mov.b32 	%r4507, 0;
	mov.u64 	%rd1954, __cudart_i2opi_f;
	mov.u64 	%rd1955, %rd1;
$L__BB0_116:
	.pragma "nounroll";
	ld.global.nc.u32 	%r2080, [%rd1954];
	mad.wide.u32 	%rd1007, %r2080, %r200, %rd1956;
	shr.u64 	%rd1956, %rd1007, 32;
	st.local.u32 	[%rd1955], %rd1007;
	add.s32 	%r4507, %r4507, 1;
	add.s64 	%rd1955, %rd1955, 4;
	add.s64 	%rd1954, %rd1954, 4;
	setp.ne.s32 	%p116, %r4507, 6;
	@%p116 bra 	$L__BB0_116;
	shr.u32 	%r2081, %r199, 23;
	st.local.u32 	[%rd1+24], %rd1956;
	and.b32  	%r203, %r2081, 31;
	and.b32  	%r2082, %r2081, 224;
	add.s32 	%r2083, %r2082, -128;
	shr.u32 	%r2084, %r2083, 5;
	mul.wide.u32 	%rd1008, %r2084, 4;
	sub.s64 	%rd106, %rd1, %rd1008;
	ld.local.u32 	%r4508, [%rd106+24];
	ld.local.u32 	%r4509, [%rd106+20];
	setp.eq.s32 	%p117, %r203, 0;
	@%p117 bra 	$L__BB0_119;
	shf.l.wrap.b32 	%r4508, %r4509, %r4508, %r203;
	ld.local.u32 	%r2085, [%rd106+16];
	shf.l.wrap.b32 	%r4509, %r2085, %r4509, %r203;
$L__BB0_119:
	shr.u32 	%r2086, %r4508, 30;
	shf.l.wrap.b32 	%r2087, %r4509, %r4508, 2;
	shl.b32 	%r2088, %r4509, 2;
	shr.u32 	%r2089, %r2087, 31;
	add.s32 	%r2090, %r2089, %r2086;
	neg.s32 	%r2091, %r2090;
	setp.lt.s32 	%p118, %r199, 0;
	selp.b32 	%r4510, %r2091, %r2090, %p118;
	xor.b32  	%r2092, %r2087, %r199;
	shr.s32 	%r2093, %r2087, 31;
	xor.b32  	%r2094, %r2093, %r2087;
	xor.b32  	%r2095, %r2093, %r2088;
	cvt.u64.u32 	%rd1009, %r2094;
	shl.b64 	%rd1010, %rd1009, 32;
	cvt.u64.u32 	%rd1011, %r2095;
	or.b64  	%rd1012, %rd1010, %rd1011;
	cvt.rn.f64.s64 	%fd29, %rd1012;
	mul.f64 	%fd30, %fd29, 0d3BF921FB54442D19;
	cvt.rn.f32.f64 	%f1180, %fd30;
	neg.f32 	%f1181, %f1180;
	setp.lt.s32 	%p119, %r2092, 0;
	selp.f32 	%f3451, %f1181, %f1180, %p119;
	bra.uni 	$L__BB0_121;
$L__BB0_120:
	mov.f32 	%f1182, 0f00000000;
	mul.rn.f32 	%f3451, %f100, %f1182;
	mov.b32 	%r4510, 0;
$L__BB0_121:
	mul.rn.f32 	%f1183, %f3451, %f3451;
	and.b32  	%r2097, %r4510, 1;
	setp.eq.b32 	%p120, %r2097, 1;
	selp.f32 	%f1184, 0f3F800000, %f3451, %p120;
	fma.rn.f32 	%f1185, %f1183, %f1184, 0f00000000;
	fma.rn.f32 	%f1186, %f1183, 0f37CBAC00, 0fBAB607ED;
	selp.f32 	%f1187, %f1186, 0fB94D4153, %p120;
	selp.f32 	%f1188, 0f3D2AAABB, 0f3C0885E4, %p120;
	fma.rn.f32 	%f1189, %f1187, %f1183, %f1188;
	selp.f32 	%f1190, 0fBEFFFFFF, 0fBE2AAAA8, %p120;
	fma.rn.f32 	%f1191, %f1189, %f1183, %f1190;
	fma.rn.f32 	%f1192, %f1191, %f1185, %f1184;
	and.b32  	%r2098, %r4510, 2;
	setp.eq.s32 	%p121, %r2098, 0;
	mov.f32 	%f1193, 0f00000000;
	sub.f32 	%f1194, %f1193, %f1192;
	selp.f32 	%f1195, %f1192, %f1194, %p121;
	add.f32 	%f106, %f99, %f1195;
	add.f32 	%f107, %f106, 0f41800000;
	mul.f32 	%f1196, %f107, 0f3F22F983;
	cvt.rni.s32.f32 	%r4514, %f1196;
	cvt.rn.f32.s32 	%f1197, %r4514;
	fma.rn.f32 	%f1198, %f1197, 0fBFC90FDA, %f107;
	fma.rn.f32 	%f1199, %f1197, 0fB3A22168, %f1198;
	fma.rn.f32 	%f3452, %f1197, 0fA7C234C5, %f1199;
	abs.f32 	%f109, %f107;
	setp.ltu.f32 	%p122, %f109, 0f47CE4780;
	@%p122 bra 	$L__BB0_129;
	setp.eq.f32 	%p123, %f109, 0f7F800000;
	@%p123 bra 	$L__BB0_128;
	mov.b32 	%r213, %f107;
	shl.b32 	%r2100, %r213, 8;
	or.b32  	%r214, %r2100, -2147483648;
	mov.b64 	%rd1959, 0;
	mov.b32 	%r4511, 0;
	mov.u64 	%rd1957, __cudart_i2opi_f;
	mov.u64 	%rd1958, %rd1;
$L__BB0_124:
	.pragma "nounroll";
	ld.global.nc.u32 	%r2101, [%rd1957];
	mad.wide.u32 	%rd1015, %r2101, %r214, %rd1959;
	shr.u64 	%rd1959, %rd1015, 32;
	st.local.u32 	[%rd1958], %rd1015;
	add.s32 	%r4511, %r4511, 1;
	add.s64 	%rd1958, %rd1958, 4;
	add.s64 	%rd1957, %rd1957, 4;
	setp.ne.s32 	%p124, %r4511, 6;
	@%p124 bra 	$L__BB0_124;
	shr.u32 	%r2102, %r213, 23;
	st.local.u32 	[%rd1+24], %rd1959;
	and.b32  	%r217, %r2102, 31;
	and.b32  	%r2103, %r2102, 224;
	add.s32 	%r2104, %r2103, -128;
	shr.u32 	%r2105, %r2104, 5;
	mul.wide.u32 	%rd1016, %r2105, 4;
	sub.s64 	%rd113, %rd1, %rd1016;
	ld.local.u32 	%r4512, [%rd113+24];
	ld.local.u32 	%r4513, [%rd113+20];
	setp.eq.s32 	%p125, %r217, 0;
	@%p125 bra 	$L__BB0_127;
	shf.l.wrap.b32 	%r4512, %r4513, %r4512, %r217;
	ld.local.u32 	%r2106, [%rd113+16];
	shf.l.wrap.b32 	%r4513, %r2106, %r4513, %r217;
$L__BB0_127:
	shr.u32 	%r2107, %r4512, 30;
	shf.l.wrap.b32 	%r2108, %r4513, %r4512, 2;
	shl.b32 	%r2109, %r4513, 2;
	shr.u32 	%r2110, %r2108, 31;
	add.s32 	%r2111, %r2110, %r2107;
	neg.s32 	%r2112, %r2111;
	setp.lt.s32 	%p126, %r213, 0;
	selp.b32 	%r4514, %r2112, %r2111, %p126;
	xor.b32  	%r2113, %r2108, %r213;
	shr.s32 	%r2114, %r2108, 31;
	xor.b32  	%r2115, %r2114, %r2108;
	xor.b32  	%r2116, %r2114, %r2109;
	cvt.u64.u32 	%rd1017, %r2115;
	shl.b64 	%rd1018, %rd1017, 32;
	cvt.u64.u32 	%rd1019, %r2116;
	or.b64  	%rd1020, %rd1018, %rd1019;
	cvt.rn.f64.s64 	%fd31, %rd1020;
	mul.f64 	%fd32, %fd31, 0d3BF921FB54442D19;
	cvt.rn.f32.f64 	%f1200, %fd32;
	neg.f32 	%f1201, %f1200;
	setp.lt.s32 	%p127, %r2113, 0;
	selp.f32 	%f3452, %f1201, %f1200, %p127;
	bra.uni 	$L__BB0_129;
$L__BB0_128:
	mov.f32 	%f1202, 0f00000000;
	mul.rn.f32 	%f3452, %f107, %f1202;
	mov.b32 	%r4514, 0;
$L__BB0_129:
	mul.rn.f32 	%f1203, %f3452, %f3452;
	and.b32  	%r2118, %r4514, 1;
	setp.eq.b32 	%p128, %r2118, 1;
	selp.f32 	%f1204, 0f3F800000, %f3452, %p128;
	fma.rn.f32 	%f1205, %f1203, %f1204, 0f00000000;
	fma.rn.f32 	%f1206, %f1203, 0f37CBAC00, 0fBAB607ED;
	selp.f32 	%f1207, %f1206, 0fB94D4153, %p128;
	selp.f32 	%f1208, 0f3D2AAABB, 0f3C0885E4, %p128;
	fma.rn.f32 	%f1209, %f1207, %f1203, %f1208;
	selp.f32 	%f1210, 0fBEFFFFFF, 0fBE2AAAA8, %p128;
	fma.rn.f32 	%f1211, %f1209, %f1203, %f1210;
	fma.rn.f32 	%f1212, %f1211, %f1205, %f1204;
	and.b32  	%r2119, %r4514, 2;
	setp.eq.s32 	%p129, %r2119, 0;
	mov.f32 	%f1213, 0f00000000;
	sub.f32 	%f1214, %f1213, %f1212;
	selp.f32 	%f1215, %f1212, %f1214, %p129;
	add.f32 	%f113, %f106, %f1215;
	add.f32 	%f114, %f113, 0f41880000;
	mul.f32 	%f1216, %f114, 0f3F22F983;
	cvt.rni.s32.f32 	%r4518, %f1216;
	cvt.rn.f32.s32 	%f1217, %r4518;
	fma.rn.f32 	%f1218, %f1217, 0fBFC90FDA, %f114;
	fma.rn.f32 	%f1219, %f1217, 0fB3A22168, %f1218;
	fma.rn.f32 	%f3453, %f1217, 0fA7C234C5, %f1219;
	abs.f32 	%f116, %f114;
	setp.ltu.f32 	%p130, %f116, 0f47CE4780;
	@%p130 bra 	$L__BB0_137;
	setp.eq.f32 	%p131, %f116, 0f7F800000;
	@%p131 bra 	$L__BB0_136;
	mov.b32 	%r227, %f114;
	shl.b32 	%r2121, %r227, 8;
	or.b32  	%r228, %r2121, -2147483648;
	mov.b64 	%rd1962, 0;
	mov.b32 	%r4515, 0;
	mov.u64 	%rd1960, __cudart_i2opi_f;
	mov.u64 	%rd1961, %rd1;
$L__BB0_132:
	.pragma "nounroll";
	ld.global.nc.u32 	%r2122, [%rd1960];
	mad.wide.u32 	%rd1023, %r2122, %r228, %rd1962;
	shr.u64 	%rd1962, %rd1023, 32;
	st.local.u32 	[%rd1961], %rd1023;
	add.s32 	%r4515, %r4515, 1;
	add.s64 	%rd1961, %rd1961, 4;
	add.s64 	%rd1960, %rd1960, 4;
	setp.ne.s32 	%p132, %r4515, 6;
	@%p132 bra 	$L__BB0_132;
	shr.u32 	%r2123, %r227, 23;
	st.local.u32 	[%rd1+24], %rd1962;
	and.b32  	%r231, %r2123, 31;
	and.b32  	%r2124, %r2123, 224;
	add.s32 	%r2125, %r2124, -128;
	shr.u32 	%r2126, %r2125, 5;
	mul.wide.u32 	%rd1024, %r2126, 4;
	sub.s64 	%rd120, %rd1, %rd1024;
	ld.local.u32 	%r4516, [%rd120+24];
	ld.local.u32 	%r4517, [%rd120+20];
	setp.eq.s32 	%p133, %r231, 0;
	@%p133 bra 	$L__BB0_135;
	shf.l.wrap.b32 	%r4516, %r4517, %r4516, %r231;
	ld.local.u32 	%r2127, [%rd120+16];
	shf.l.wrap.b32 	%r4517, %r2127, %r4517, %r231;
$L__BB0_135:
	shr.u32 	%r2128, %r4516, 30;
	shf.l.wrap.b32 	%r2129, %r4517, %r4516, 2;
	shl.b32 	%r2130, %r4517, 2;
	shr.u32 	%r2131, %r2129, 31;
	add.s32 	%r2132, %r2131, %r2128;
	neg.s32 	%r2133, %r2132;
	setp.lt.s32 	%p134, %r227, 0;
	selp.b32 	%r4518, %r2133, %r2132, %p134;
	xor.b32  	%r2134, %r2129, %r227;
	shr.s32 	%r2135, %r2129, 31;
	xor.b32  	%r2136, %r2135, %r2129;
	xor.b32  	%r2137, %r2135, %r2130;
	cvt.u64.u32 	%rd1025, %r2136;
	shl.b64 	%rd1026, %rd1025, 32;
	cvt.u64.u32 	%rd1027, %r2137;
	or.b64  	%rd1028, %rd1026, %rd1027;
	cvt.rn.f64.s64 	%fd33, %rd1028;
	mul.f64 	%fd34, %fd33, 0d3BF921FB54442D19;
	cvt.rn.f32.f64 	%f1220, %fd34;
	neg.f32 	%f1221, %f1220;
	setp.lt.s32 	%p135, %r2134, 0;
	selp.f32 	%f3453, %f1221, %f1220, %p135;
	bra.uni 	$L__BB0_137;
$L__BB0_136:
	mov.f32 	%f1222, 0f00000000;
	mul.rn.f32 	%f3453, %f114, %f1222;
	mov.b32 	%r4518, 0;
$L__BB0_137:
	mul.rn.f32 	%f1223, %f3453, %f3453;
	and.b32  	%r2139, %r4518, 1;
	setp.eq.b32 	%p136, %r2139, 1;
	selp.f32 	%f1224, 0f3F800000, %f3453, %p136;
	fma.rn.f32 	%f1225, %f1223, %f1224, 0f00000000;
	fma.rn.f32 	%f1226, %f1223, 0f37CBAC00, 0fBAB607ED;
	selp.f32 	%f1227, %f1226, 0fB94D4153, %p136;
	selp.f32 	%f1228, 0f3D2AAABB, 0f3C0885E4, %p136;
	fma.rn.f32 	%f1229, %f1227, %f1223, %f1228;
	selp.f32 	%f1230, 0fBEFFFFFF, 0fBE2AAAA8, %p136;
	fma.rn.f32 	%f1231, %f1229, %f1223, %f1230;
	fma.rn.f32 	%f1232, %f1231, %f1225, %f1224;
	and.b32  	%r2140, %r4518, 2;
	setp.eq.s32 	%p137, %r2140, 0;
	mov.f32 	%f1233, 0f00000000;
	sub.f32 	%f1234, %f1233, %f1232;
	selp.f32 	%f1235, %f1232, %f1234, %p137;
	add.f32 	%f120, %f113, %f1235;
	add.f32 	%f121, %f120, 0f41900000;
	mul.f32 	%f1236, %f121, 0f3F22F983;
	cvt.rni.s32.f32 	%r4522, %f1236;
	cvt.rn.f32.s32 	%f1237, %r4522;
	fma.rn.f32 	%f1238, %f1237, 0fBFC90FDA, %f121;
	fma.rn.f32 	%f1239, %f1237, 0fB3A22168, %f1238;
	fma.rn.f32 	%f3454, %f1237, 0fA7C234C5, %f1239;
	abs.f32 	%f123, %f121;
	setp.ltu.f32 	%p138, %f123, 0f47CE4780;
	@%p138 bra 	$L__BB0_145;
	setp.eq.f32 	%p139, %f123, 0f7F800000;
	@%p139 bra 	$L__BB0_144;
	mov.b32 	%r241, %f121;
	shl.b32 	%r2142, %r241, 8;
	or.b32  	%r242, %r2142, -2147483648;
	mov.b64 	%rd1965, 0;
	mov.b32 	%r4519, 0;
	mov.u64 	%rd1963, __cudart_i2opi_f;
	mov.u64 	%rd1964, %rd1;
$L__BB0_140:
	.pragma "nounroll";
	ld.global.nc.u32 	%r2143, [%rd1963];
	mad.wide.u32 	%rd1031, %r2143, %r242, %rd1965;
	shr.u64 	%rd1965, %rd1031, 32;
	st.local.u32 	[%rd1964], %rd1031;
	add.s32 	%r4519, %r4519, 1;
	add.s64 	%rd1964, %rd1964, 4;
	add.s64 	%rd1963, %rd1963, 4;
	setp.ne.s32 	%p140, %r4519, 6;
	@%p140 bra 	$L__BB0_140;
	shr.u32 	%r2144, %r241, 23;
	st.local.u32 	[%rd1+24], %rd1965;
	and.b32  	%r245, %r2144, 31;
	and.b32  	%r2145, %r2144, 224;
	add.s32 	%r2146, %r2145, -128;
	shr.u32 	%r2147, %r2146, 5;
	mul.wide.u32 	%rd1032, %r2147, 4;
	sub.s64 	%rd127, %rd1, %rd1032;
	ld.local.u32 	%r4520, [%rd127+24];
	ld.local.u32 	%r4521, [%rd127+20];
	setp.eq.s32 	%p141, %r245, 0;
	@%p141 bra 	$L__BB0_143;
	shf.l.wrap.b32 	%r4520, %r4521, %r4520, %r245;
	ld.local.u32 	%r2148, [%rd127+16];
	shf.l.wrap.b32 	%r4521, %r2148, %r4521, %r245;
$L__BB0_143:
	shr.u32 	%r2149, %r4520, 30;
	shf.l.wrap.b32 	%r2150, %r4521, %r4520, 2;
	shl.b32 	%r2151, %r4521, 2;
	shr.u32 	%r2152, %r2150, 31;
	add.s32 	%r2153, %r2152, %r2149;
	neg.s32 	%r2154, %r2153;
	setp.lt.s32 	%p142, %r241, 0;
	selp.b32 	%r4522, %r2154, %r2153, %p142;
	xor.b32  	%r2155, %r2150, %r241;
	shr.s32 	%r2156, %r2150, 31;
	xor.b32  	%r2157, %r2156, %r2150;
	xor.b32  	%r2158, %r2156, %r2151;
	cvt.u64.u32 	%rd1033, %r2157;
	shl.b64 	%rd1034, %rd1033, 32;
	cvt.u64.u32 	%rd1035, %r2158;
	or.b64  	%rd1036, %rd1034, %rd1035;
	cvt.rn.f64.s64 	%fd35, %rd1036;
	mul.f64 	%fd36, %fd35, 0d3BF921FB54442D19;
	cvt.rn.f32.f64 	%f1240, %fd36;
	neg.f32 	%f1241, %f1240;
	setp.lt.s32 	%p143, %r2155, 0;
	selp.f32 	%f3454, %f1241, %f1240, %p143;
	bra.uni 	$L__BB0_145;
$L__BB0_144:
	mov.f32 	%f1242, 0f00000000;
	mul.rn.f32 	%f3454, %f121, %f1242;
	mov.b32 	%r4522, 0;
$L__BB0_145:
	mul.rn.f32 	%f1243, %f3454, %f3454;
	and.b32  	%r2160, %r4522, 1;
	setp.eq.b32 	%p144, %r2160, 1;
	selp.f32 	%f1244, 0f3F800000, %f3454, %p144;
	fma.rn.f32 	%f1245, %f1243, %f1244, 0f00000000;
	fma.rn.f32 	%f1246, %f1243, 0f37CBAC00, 0fBAB607ED;
	selp.f32 	%f1247, %f1246, 0fB94D4153, %p144;
	selp.f32 	%f1248, 0f3D2AAABB, 0f3C0885E4, %p144;
	fma.rn.f32 	%f1249, %f1247, %f1243, %f1248;
	selp.f32 	%f1250, 0fBEFFFFFF, 0fBE2AAAA8, %p144;
	fma.rn.f32 	%f1251, %f1249, %f1243, %f1250;
	fma.rn.f32 	%f1252, %f1251, %f1245, %f1244;
	and.b32  	%r2161, %r4522, 2;
	setp.eq.s32 	%p145, %r2161, 0;
	mov.f32 	%f1253, 0f00000000;
	sub.f32 	%f1254, %f1253, %f1252;
	selp.f32 	%f1255, %f1252, %f1254, %p145;
	add.f32 	%f127, %f120, %f1255;
	add.f32 	%f128, %f127, 0f41980000;
	mul.f32 	%f1256, %f128, 0f3F22F983;
	cvt.rni.s32.f32 	%r4526, %f1256;
	cvt.rn.f32.s32 	%f1257, %r4526;
	fma.rn.f32 	%f1258, %f1257, 0fBFC90FDA, %f128;
	fma.rn.f32 	%f1259, %f1257, 0fB3A22168, %f1258;
	fma.rn.f32 	%f3455, %f1257, 0fA7C234C5, %f1259;
	abs.f32 	%f130, %f128;
	setp.ltu.f32 	%p146, %f130, 0f47CE4780;
	@%p146 bra 	$L__BB0_153;
	setp.eq.f32 	%p147, %f130, 0f7F800000;
	@%p147 bra 	$L__BB0_152;
	mov.b32 	%r255, %f128;
	shl.b32 	%r2163, %r255, 8;
	or.b32  	%r256, %r2163, -2147483648;
	mov.b64 	%rd1968, 0;
	mov.b32 	%r4523, 0;
	mov.u64 	%rd1966, __cudart_i2opi_f;
	mov.u64 	%rd1967, %rd1;
$L__BB0_148:
	.pragma "nounroll";
	ld.global.nc.u32 	%r2164, [%rd1966];
	mad.wide.u32 	%rd1039, %r2164, %r256, %rd1968;
	shr.u64 	%rd1968, %rd1039, 32;
	st.local.u32 	[%rd1967], %rd1039;
	add.s32 	%r4523, %r4523, 1;
	add.s64 	%rd1967, %rd1967, 4;
	add.s64 	%rd1966, %rd1966, 4;
	setp.ne.s32 	%p148, %r4523, 6;
	@%p148 bra 	$L__BB0_148;
	shr.u32 	%r2165, %r255, 23;
	st.local.u32 	[%rd1+24], %rd1968;
	and.b32  	%r259, %r2165, 31;
	and.b32  	%r2166, %r2165, 224;
	add.s32 	%r2167, %r2166, -128;
	shr.u32 	%r2168, %r2167, 5;
	mul.wide.u32 	%rd1040, %r2168, 4;
	sub.s64 	%rd134, %rd1, %rd1040;
	ld.local.u32 	%r4524, [%rd134+24];
	ld.local.u32 	%r4525, [%rd134+20];
	setp.eq.s32 	%p149, %r259, 0;
	@%p149 bra 	$L__BB0_151;
	shf.l.wrap.b32 	%r4524, %r4525, %r4524, %r259;
	ld.local.u32 	%r2169, [%rd134+16];
	shf.l.wrap.b32 	%r4525, %r2169, %r4525, %r259;
$L__BB0_151:
	shr.u32 	%r2170, %r4524, 30;
	shf.l.wrap.b32 	%r2171, %r4525, %r4524, 2;
	shl.b32 	%r2172, %r4525, 2;
	shr.u32 	%r2173, %r2171, 31;
	add.s32 	%r2174, %r2173, %r2170;
	neg.s32 	%r2175, %r2174;
	setp.lt.s32 	%p150, %r255, 0;
	selp.b32 	%r4526, %r2175, %r2174, %p150;
	xor.b32  	%r2176, %r2171, %r255;
	shr.s32 	%r2177, %r2171, 31;
	xor.b32  	%r2178, %r2177, %r2171;
	xor.b32  	%r2179, %r2177, %r2172;
	cvt.u64.u32 	%rd1041, %r2178;
	shl.b64 	%rd1042, %rd1041, 32;
	cvt.u64.u32 	%rd1043, %r2179;
	or.b64  	%rd1044, %rd1042, %rd1043;
	cvt.rn.f64.s64 	%fd37, %rd1044;
	mul.f64 	%fd38, %fd37, 0d3BF921FB54442D19;
	cvt.rn.f32.f64 	%f1260, %fd38;
	neg.f32 	%f1261, %f1260;
	setp.lt.s32 	%p151, %r2176, 0;
	selp.f32 	%f3455, %f1261, %f1260, %p151;
	bra.uni 	$L__BB0_153;
$L__BB0_152:
	mov.f32 	%f1262, 0f00000000;
	mul.rn.f32 	%f3455, %f128, %f1262;
	mov.b32 	%r4526, 0;
$L__BB0_153:
	mul.rn.f32 	%f1263, %f3455, %f3455;
	and.b32  	%r2181, %r4526, 1;
	setp.eq.b32 	%p152, %r2181, 1;
	selp.f32 	%f1264, 0f3F800000, %f3455, %p152;
	fma.rn.f32 	%f1265, %f1263, %f1264, 0f00000000;
	fma.rn.f32 	%f1266, %f1263, 0f37CBAC00, 0fBAB607ED;
	selp.f32 	%f1267, %f1266, 0fB94D4153, %p152;
	selp.f32 	%f1268, 0f3D2AAABB, 0f3C0885E4, %p152;
	fma.rn.f32 	%f1269, %f1267, %f1263, %f1268;
	selp.f32 	%f1270, 0fBEFFFFFF, 0fBE2AAAA8, %p152;
	fma.rn.f32 	%f1271, %f1269, %f1263, %f1270;
	fma.rn.f32 	%f1272, %f1271, %f1265, %f1264;
	and.b32  	%r2182, %r4526, 2;
	setp.eq.s32 	%p153, %r2182, 0;
	mov.f32 	%f1273, 0f00000000;
	sub.f32 	%f1274, %f1273, %f1272;
	selp.f32 	%f1275, %f1272, %f1274, %p153;
	add.f32 	%f134, %f127, %f1275;
	add.f32 	%f135, %f134, 0f41A00000;
	mul.f32 	%f1276, %f135, 0f3F22F983;
	cvt.rni.s32.f32 	%r4530, %f1276;
	cvt.rn.f32.s32 	%f1277, %r4530;
	fma.rn.f32 	%f1278, %f1277, 0fBFC90FDA, %f135;
	fma.rn.f32 	%f1279, %f1277, 0fB3A22168, %f1278;
	fma.rn.f32 	%f3456, %f1277, 0fA7C234C5, %f1279;
	abs.f32 	%f137, %f135;
	setp.ltu.f32 	%p154, %f137, 0f47CE4780;
	@%p154 bra 	$L__BB0_161;
	setp.eq.f32 	%p155, %f137, 0f7F800000;
	@%p155 bra 	$L__BB0_160;
	mov.b32 	%r269, %f135;
	shl.b32 	%r2184, %r269, 8;
	or.b32  	%r270, %r2184, -2147483648;
	mov.b64 	%rd1971, 0;
	mov.b32 	%r4527, 0;
	mov.u64 	%rd1969, __cudart_i2opi_f;
	mov.u64 	%rd1970, %rd1;
$L__BB0_156:
	.pragma "nounroll";
	ld.global.nc.u32 	%r2185, [%rd1969];
	mad.wide.u32 	%rd1047, %r2185, %r270, %rd1971;
	shr.u64 	%rd1971, %rd1047, 32;
	st.local.u32 	[%rd1970], %rd1047;
	add.s32 	%r4527, %r4527, 1;
	add.s64 	%rd1970, %rd1970, 4;
	add.s64 	%rd1969, %rd1969, 4;
	setp.ne.s32 	%p156, %r4527, 6;
	@%p156 bra 	$L__BB0_156;
	shr.u32 	%r2186, %r269, 23;
	st.local.u32 	[%rd1+24], %rd1971;
	and.b32  	%r273, %r2186, 31;
	and.b32  	%r2187, %r2186, 224;
	add.s32 	%r2188, %r2187, -128;
	shr.u32 	%r2189, %r2188, 5;
	mul.wide.u32 	%rd1048, %r2189, 4;
	sub.s64 	%rd141, %rd1, %rd1048;
	ld.local.u32 	%r4528, [%rd141+24];
	ld.local.u32 	%r4529, [%rd141+20];
	setp.eq.s32 	%p157, %r273, 0;
	@%p157 bra 	$L__BB0_159;
	shf.l.wrap.b32 	%r4528, %r4529, %r4528, %r273;
	ld.local.u32 	%r2190, [%rd141+16];
	shf.l.wrap.b32 	%r4529, %r2190, %r4529, %r273;
$L__BB0_159:
	shr.u32 	%r2191, %r4528, 30;
	shf.l.wrap.b32 	%r2192, %r4529, %r4528, 2;
	shl.b32 	%r2193, %r4529, 2;
	shr.u32 	%r2194, %r2192, 31;
	add.s32 	%r2195, %r2194, %r2191;
	neg.s32 	%r2196, %r2195;
	setp.lt.s32 	%p158, %r269, 0;
	selp.b32 	%r4530, %r2196, %r2195, %p158;
	xor.b32  	%r2197, %r2192, %r269;
	shr.s32 	%r2198, %r2192, 31;
	xor.b32  	%r2199, %r2198, %r2192;
	xor.b32  	%r2200, %r2198, %r2193;
	cvt.u64.u32 	%rd1049, %r2199;
	shl.b64 	%rd1050, %rd1049, 32;
	cvt.u64.u32 	%rd1051, %r2200;
	or.b64  	%rd1052, %rd1050, %rd1051;
	cvt.rn.f64.s64 	%fd39, %rd1052;
	mul.f64 	%fd40, %fd39, 0d3BF921FB54442D19;
	cvt.rn.f32.f64 	%f1280, %fd40;
	neg.f32 	%f1281, %f1280;
	setp.lt.s32 	%p159, %r2197, 0;
	selp.f32 	%f3456, %f1281, %f1280, %p159;
	bra.uni 	$L__BB0_161;
$L__BB0_160:
	mov.f32 	%f1282, 0f00000000;
	mul.rn.f32 	%f3456, %f135, %f1282;
	mov.b32 	%r4530, 0;
$L__BB0_161:
	mul.rn.f32 	%f1283, %f3456, %f3456;
	and.b32  	%r2202, %r4530, 1;
	setp.eq.b32 	%p160, %r2202, 1;
	selp.f32 	%f1284, 0f3F800000, %f3456, %p160;
	fma.rn.f32 	%f1285, %f1283, %f1284, 0f00000000;
	fma.rn.f32 	%f1286, %f1283, 0f37CBAC00, 0fBAB607ED;
	selp.f32 	%f1287, %f1286, 0fB94D4153, %p160;
	selp.f32 	%f1288, 0f3D2AAABB, 0f3C0885E4, %p160;
	fma.rn.f32 	%f1289, %f1287, %f1283, %f1288;
	selp.f32 	%f1290, 0fBEFFFFFF, 0fBE2AAAA8, %p160;
	fma.rn.f32 	%f1291, %f1289, %f1283, %f1290;
	fma.rn.f32 	%f1292, %f1291, %f1285, %f1284;
	and.b32  	%r2203, %r4530, 2;
	setp.eq.s32 	%p161, %r2203, 0;
	mov.f32 	%f1293, 0f00000000;
	sub.f32 	%f1294, %f1293, %f1292;
	selp.f32 	%f1295, %f1292, %f1294, %p161;
	add.f32 	%f141, %f134, %f1295;
	add.f32 	%f142, %f141, 0f41A80000;
	mul.f32 	%f1296, %f142, 0f3F22F983;
	cvt.rni.s32.f32 	%r4534, %f1296;
	cvt.rn.f32.s32 	%f1297, %r4534;
	fma.rn.f32 	%f1298, %f1297, 0fBFC90FDA, %f142;
	fma.rn.f32 	%f1299, %f1297, 0fB3A22168, %f1298;
	fma.rn.f32 	%f3457, %f1297, 0fA7C234C5, %f1299;
	abs.f32 	%f144, %f142;
	setp.ltu.f32 	%p162, %f144, 0f47CE4780;
	@%p162 bra 	$L__BB0_169;
	setp.eq.f32 	%p163, %f144, 0f7F800000;
	@%p163 bra 	$L__BB0_168;
	mov.b32 	%r283, %f142;
	shl.b32 	%r2205, %r283, 8;
	or.b32  	%r284, %r2205, -2147483648;
	mov.b64 	%rd1974, 0;
	mov.b32 	%r4531, 0;
	mov.u64 	%rd1972, __cudart_i2opi_f;
	mov.u64 	%rd1973, %rd1;
$L__BB0_164:
	.pragma "nounroll";
	ld.global.nc.u32 	%r2206, [%rd1972];
	mad.wide.u32 	%rd1055, %r2206, %r284, %rd1974;
	shr.u64 	%rd1974, %rd1055, 32;
	st.local.u32 	[%rd1973], %rd1055;
	add.s32 	%r4531, %r4531, 1;
	add.s64 	%rd1973, %rd1973, 4;
	add.s64 	%rd1972, %rd1972, 4;
	setp.ne.s32 	%p164, %r4531, 6;
	@%p164 bra 	$L__BB0_164;
	shr.u32 	%r2207, %r283, 23;
	st.local.u32 	[%rd1+24], %rd1974;
	and.b32  	%r287, %r2207, 31;
	and.b32  	%r2208, %r2207, 224;
	add.s32 	%r2209, %r2208, -128;
	shr.u32 	%r2210, %r2209, 5;
	mul.wide.u32 	%rd1056, %r2210, 4;
	sub.s64 	%rd148, %rd1, %rd1056;
	ld.local.u32 	%r4532, [%rd148+24];
	ld.local.u32 	%r4533, [%rd148+20];
	setp.eq.s32 	%p165, %r287, 0;
	@%p165 bra 	$L__BB0_167;
	shf.l.wrap.b32 	%r4532, %r4533, %r4532, %r287;
	ld.local.u32 	%r2211, [%rd148+16];
	shf.l.wrap.b32 	%r4533, %r2211, %r4533, %r287;
$L__BB0_167:
	shr.u32 	%r2212, %r4532, 30;
	shf.l.wrap.b32 	%r2213, %r4533, %r4532, 2;
	shl.b32 	%r2214, %r4533, 2;
	shr.u32 	%r2215, %r2213, 31;
	add.s32 	%r2216, %r2215, %r2212;
	neg.s32 	%r2217, %r2216;
	setp.lt.s32 	%p166, %r283, 0;
	selp.b32 	%r4534, %r2217, %r2216, %p166;
	xor.b32  	%r2218, %r2213, %r283;
	shr.s32 	%r2219, %r2213, 31;
	xor.b32  	%r2220, %r2219, %r2213;
	xor.b32  	%r2221, %r2219, %r2214;
	cvt.u64.u32 	%rd1057, %r2220;
	shl.b64 	%rd1058, %rd1057, 32;
	cvt.u64.u32 	%rd1059, %r2221;
	or.b64  	%rd1060, %rd1058, %rd1059;
	cvt.rn.f64.s64 	%fd41, %rd1060;
	mul.f64 	%fd42, %fd41, 0d3BF921FB54442D19;
	cvt.rn.f32.f64 	%f1300, %fd42;
	neg.f32 	%f1301, %f1300;
	setp.lt.s32 	%p167, %r2218, 0;
	selp.f32 	%f3457, %f1301, %f1300, %p167;
	bra.uni 	$L__BB0_169;
$L__BB0_168:
	mov.f32 	%f1302, 0f00000000;
	mul.rn.f32 	%f3457, %f142, %f1302;
	mov.b32 	%r4534, 0;
$L__BB0_169:
	mul.rn.f32 	%f1303, %f3457, %f3457;
	and.b32  	%r2223, %r4534, 1;
	setp.eq.b32 	%p168, %r2223, 1;
	selp.f32 	%f1304, 0f3F800000, %f3457, %p168;
	fma.rn.f32 	%f1305, %f1303, %f1304, 0f00000000;
	fma.rn.f32 	%f1306, %f1303, 0f37CBAC00, 0fBAB607ED;
	selp.f32 	%f1307, %f1306, 0fB94D4153, %p168;
	selp.f32 	%f1308, 0f3D2AAABB, 0f3C0885E4, %p168;
	fma.rn.f32 	%f1309, %f1307, %f1303, %f1308;
	selp.f32 	%f1310, 0fBEFFFFFF, 0fBE2AAAA8, %p168;
	fma.rn.f32 	%f1311, %f1309, %f1303, %f1310;
	fma.rn.f32 	%f1312, %f1311, %f1305, %f1304;
	and.b32  	%r2224, %r4534, 2;
	setp.eq.s32 	%p169, %r2224, 0;
	mov.f32 	%f1313, 0f00000000;
	sub.f32 	%f1314, %f1313, %f1312;
	selp.f32 	%f1315, %f1312, %f1314, %p169;
	add.f32 	%f148, %f141, %f1315;
	add.f32 	%f149, %f148, 0f41B00000;
	mul.f32 	%f1316, %f149, 0f3F22F983;
	cvt.rni.s32.f32 	%r4538, %f1316;
	cvt.rn.f32.s32 	%f1317, %r4538;
	fma.rn.f32 	%f1318, %f1317, 0fBFC90FDA, %f149;
	fma.rn.f32 	%f1319, %f1317, 0fB3A22168, %f1318;
	fma.rn.f32 	%f3458, %f1317, 0fA7C234C5, %f1319;
	abs.f32 	%f151, %f149;
	setp.ltu.f32 	%p170, %f151, 0f47CE4780;
	@%p170 bra 	$L__BB0_177;
	setp.eq.f32 	%p171, %f151, 0f7F800000;
	@%p171 bra 	$L__BB0_176;
	mov.b32 	%r297, %f149;
	shl.b32 	%r2226, %r297, 8;
	or.b32  	%r298, %r2226, -2147483648;
	mov.b64 	%rd1977, 0;
	mov.b32 	%r4535, 0;
	mov.u64 	%rd1975, __cudart_i2opi_f;
	mov.u64 	%rd1976, %rd1;
$L__BB0_172:
	.pragma "nounroll";
	ld.global.nc.u32 	%r2227, [%rd1975];
	mad.wide.u32 	%rd1063, %r2227, %r298, %rd1977;
	shr.u64 	%rd1977, %rd1063, 32;
	st.local.u32 	[%rd1976], %rd1063;
	add.s32 	%r4535, %r4535, 1;
	add.s64 	%rd1976, %rd1976, 4;
	add.s64 	%rd1975, %rd1975, 4;
	setp.ne.s32 	%p172, %r4535, 6;
	@%p172 bra 	$L__BB0_172;
	shr.u32 	%r2228, %r297, 23;
	st.local.u32 	[%rd1+24], %rd1977;
	and.b32  	%r301, %r2228, 31;
	and.b32  	%r2229, %r2228, 224;
	add.s32 	%r2230, %r2229, -128;
	shr.u32 	%r2231, %r2230, 5;
	mul.wide.u32 	%rd1064, %r2231, 4;
	sub.s64 	%rd155, %rd1, %rd1064;
	ld.local.u32 	%r4536, [%rd155+24];
	ld.local.u32 	%r4537, [%rd155+20];
	setp.eq.s32 	%p173, %r301, 0;
	@%p173 bra 	$L__BB0_175;
	shf.l.wrap.b32 	%r4536, %r4537, %r4536, %r301;
	ld.local.u32 	%r2232, [%rd155+16];
	shf.l.wrap.b32 	%r4537, %r2232, %r4537, %r301;
$L__BB0_175:
	shr.u32 	%r2233, %r4536, 30;
	shf.l.wrap.b32 	%r2234, %r4537, %r4536, 2;
	shl.b32 	%r2235, %r4537, 2;
	shr.u32 	%r2236, %r2234, 31;
	add.s32 	%r2237, %r2236, %r2233;
	neg.s32 	%r2238, %r2237;
	setp.lt.s32 	%p174, %r297, 0;
	selp.b32 	%r4538, %r2238, %r2237, %p174;
	xor.b32  	%r2239, %r2234, %r297;
	shr.s32 	%r2240, %r2234, 31;
	xor.b32  	%r2241, %r2240, %r2234;
	xor.b32  	%r2242, %r2240, %r2235;
	cvt.u64.u32 	%rd1065, %r2241;
	shl.b64 	%rd1066, %rd1065, 32;
	cvt.u64.u32 	%rd1067, %r2242;
	or.b64  	%rd1068, %rd1066, %rd1067;
	cvt.rn.f64.s64 	%fd43, %rd1068;
	mul.f64 	%fd44, %fd43, 0d3BF921FB54442D19;
	cvt.rn.f32.f64 	%f1320, %fd44;
	neg.f32 	%f1321, %f1320;
	setp.lt.s32 	%p175, %r2239, 0;
	selp.f32 	%f3458, %f1321, %f1320, %p175;
	bra.uni 	$L__BB0_177;
$L__BB0_176:
	mov.f32 	%f1322, 0f00000000;
	mul.rn.f32 	%f3458, %f149, %f1322;
	mov.b32 	%r4538, 0;
$L__BB0_177:
	mul.rn.f32 	%f1323, %f3458, %f3458;
	and.b32  	%r2244, %r4538, 1;
	setp.eq.b32 	%p176, %r2244, 1;
	selp.f32 	%f1324, 0f3F800000, %f3458, %p176;
	fma.rn.f32 	%f1325, %f1323, %f1324, 0f00000000;
	fma.rn.f32 	%f1326, %f1323, 0f37CBAC00, 0fBAB607ED;
	selp.f32 	%f1327, %f1326, 0fB94D4153, %p176;
	selp.f32 	%f1328, 0f3D2AAABB, 0f3C0885E4, %p176;
	fma.rn.f32 	%f1329, %f1327, %f1323, %f1328;
	selp.f32 	%f1330, 0fBEFFFFFF, 0fBE2AAAA8, %p176;
	fma.rn.f32 	%f1331, %f1329, %f1323, %f1330;
	fma.rn.f32 	%f1332, %f1331, %f1325, %f1324;
	and.b32  	%r2245, %r4538, 2;
	setp.eq.s32 	%p177, %r2245, 0;
	mov.f32 	%f1333, 0f00000000;
	sub.f32 	%f1334, %f1333, %f1332;
	selp.f32 	%f1335, %f1332, %f1334, %p177;
	add.f32 	%f155, %f148, %f1335;
	add.f32 	%f156, %f155, 0f41B80000;
	mul.f32 	%f1336, %f156, 0f3F22F983;
	cvt.rni.s32.f32 	%r4542, %f1336;
	cvt.rn.f32.s32 	%f1337, %r4542;
	fma.rn.f32 	%f1338, %f1337, 0fBFC90FDA, %f156;
	fma.rn.f32 	%f1339, %f1337, 0fB3A22168, %f1338;
	fma.rn.f32 	%f3459, %f1337, 0fA7C234C5, %f1339;
	abs.f32 	%f158, %f156;
	setp.ltu.f32 	%p178, %f158, 0f47CE4780;
	@%p178 bra 	$L__BB0_185;
	setp.eq.f32 	%p179, %f158, 0f7F800000;
	@%p179 bra 	$L__BB0_184;
	mov.b32 	%r311, %f156;
	shl.b32 	%r2247, %r311, 8;
	or.b32  	%r312, %r2247, -2147483648;
	mov.b64 	%rd1980, 0;
	mov.b32 	%r4539, 0;
	mov.u64 	%rd1978, __cudart_i2opi_f;
	mov.u64 	%rd1979, %rd1;
$L__BB0_180:
	.pragma "nounroll";
	ld.global.nc.u32 	%r2248, [%rd1978];
	mad.wide.u32 	%rd1071, %r2248, %r312, %rd1980;
	shr.u64 	%rd1980, %rd1071, 32;
	st.local.u32 	[%rd1979], %rd1071;
	add.s32 	%r4539, %r4539, 1;
	add.s64 	%rd1979, %rd1979, 4;
	add.s64 	%rd1978, %rd1978, 4;
	setp.ne.s32 	%p180, %r4539, 6;
	@%p180 bra 	$L__BB0_180;
	shr.u32 	%r2249, %r311, 23;
	st.local.u32 	[%rd1+24], %rd1980;
	and.b32  	%r315, %r2249, 31;
	and.b32  	%r2250, %r2249, 224;
	add.s32 	%r2251, %r2250, -128;
	shr.u32 	%r2252, %r2251, 5;
	mul.wide.u32 	%rd1072, %r2252, 4;
	sub.s64 	%rd162, %rd1, %rd1072;
	ld.local.u32 	%r4540, [%rd162+24];
	ld.local.u32 	%r4541, [%rd162+20];
	setp.eq.s32 	%p181, %r315, 0;
	@%p181 bra 	$L__BB0_183;
	shf.l.wrap.b32 	%r4540, %r4541, %r4540, %r315;
	ld.local.u32 	%r2253, [%rd162+16];
	shf.l.wrap.b32 	%r4541, %r2253, %r4541, %r315;
$L__BB0_183:
	shr.u32 	%r2254, %r4540, 30;
	shf.l.wrap.b32 	%r2255, %r4541, %r4540, 2;
	shl.b32 	%r2256, %r4541, 2;
	shr.u32 	%r2257, %r2255, 31;
	add.s32 	%r2258, %r2257, %r2254;
	neg.s32 	%r2259, %r2258;
	setp.lt.s32 	%p182, %r311, 0;
	selp.b32 	%r4542, %r2259, %r2258, %p182;
	xor.b32  	%r2260, %r2255, %r311;
	shr.s32 	%r2261, %r2255, 31;
	xor.b32  	%r2262, %r2261, %r2255;
	xor.b32  	%r2263, %r2261, %r2256;
	cvt.u64.u32 	%rd1073, %r2262;
	shl.b64 	%rd1074, %rd1073, 32;
	cvt.u64.u32 	%rd1075, %r2263;
	or.b64  	%rd1076, %rd1074, %rd1075;
	cvt.rn.f64.s64 	%fd45, %rd1076;
	mul.f64 	%fd46, %fd45, 0d3BF921FB54442D19;
	cvt.rn.f32.f64 	%f1340, %fd46;
	neg.f32 	%f1341, %f1340;
	setp.lt.s32 	%p183, %r2260, 0;
	selp.f32 	%f3459, %f1341, %f1340, %p183;
	bra.uni 	$L__BB0_185;
$L__BB0_184:
	mov.f32 	%f1342, 0f00000000;
	mul.rn.f32 	%f3459, %f156, %f1342;
	mov.b32 	%r4542, 0;
$L__BB0_185:
	mul.rn.f32 	%f1343, %f3459, %f3459;
	and.b32  	%r2265, %r4542, 1;
	setp.eq.b32 	%p184, %r2265, 1;
	selp.f32 	%f1344, 0f3F800000, %f3459, %p184;
	fma.rn.f32 	%f1345, %f1343, %f1344, 0f00000000;
	fma.rn.f32 	%f1346, %f1343, 0f37CBAC00, 0fBAB607ED;
	selp.f32 	%f1347, %f1346, 0fB94D4153, %p184;
	selp.f32 	%f1348, 0f3D2AAABB, 0f3C0885E4, %p184;
	fma.rn.f32 	%f1349, %f1347, %f1343, %f1348;
	selp.f32 	%f1350, 0fBEFFFFFF, 0fBE2AAAA8, %p184;
	fma.rn.f32 	%f1351, %f1349, %f1343, %f1350;
	fma.rn.f32 	%f1352, %f1351, %f1345, %f1344;
	and.b32  	%r2266, %r4542, 2;
	setp.eq.s32 	%p185, %r2266, 0;
	mov.f32 	%f1353, 0f00000000;
	sub.f32 	%f1354, %f1353, %f1352;
	selp.f32 	%f1355, %f1352, %f1354, %p185;
	add.f32 	%f162, %f155, %f1355;
	add.f32 	%f163, %f162, 0f41C00000;
	mul.f32 	%f1356, %f163, 0f3F22F983;
	cvt.rni.s32.f32 	%r4546, %f1356;
	cvt.rn.f32.s32 	%f1357, %r4546;
	fma.rn.f32 	%f1358, %f1357, 0fBFC90FDA, %f163;
	fma.rn.f32 	%f1359, %f1357, 0fB3A22168, %f1358;
	fma.rn.f32 	%f3460, %f1357, 0fA7C234C5, %f1359;
	abs.f32 	%f165, %f163;
	setp.ltu.f32 	%p186, %f165, 0f47CE4780;
	@%p186 bra 	$L__BB0_193;
	setp.eq.f32 	%p187, %f165, 0f7F800000;
	@%p187 bra 	$L__BB0_192;
	mov.b32 	%r325, %f163;
	shl.b32 	%r2268, %r325, 8;
	or.b32  	%r326, %r2268, -2147483648;
	mov.b64 	%rd1983, 0;
	mov.b32 	%r4543, 0;
	mov.u64 	%rd1981, __cudart_i2opi_f;
	mov.u64 	%rd1982, %rd1;
$L__BB0_188:
	.pragma "nounroll";
	ld.global.nc.u32 	%r2269, [%rd1981];
	mad.wide.u32 	%rd1079, %r2269, %r326, %rd1983;
	shr.u64 	%rd1983, %rd1079, 32;
	st.local.u32 	[%rd1982], %rd1079;
	add.s32 	%r4543, %r4543, 1;
	add.s64 	%rd1982, %rd1982, 4;
	add.s64 	%rd1981, %rd1981, 4;
	setp.ne.s32 	%p188, %r4543, 6;
	@%p188 bra 	$L__BB0_188;
	shr.u32 	%r2270, %r325, 23;
	st.local.u32 	[%rd1+24], %rd1983;
	and.b32  	%r329, %r2270, 31;
	and.b32  	%r2271, %r2270, 224;
	add.s32 	%r2272, %r2271, -128;
	shr.u32 	%r2273, %r2272, 5;
	mul.wide.u32 	%rd1080, %r2273, 4;
	sub.s64 	%rd169, %rd1, %rd1080;
	ld.local.u32 	%r4544, [%rd169+24];
	ld.local.u32 	%r4545, [%rd169+20];
	setp.eq.s32 	%p189, %r329, 0;
	@%p189 bra 	$L__BB0_191;
	shf.l.wrap.b32 	%r4544, %r4545, %r4544, %r329;
	ld.local.u32 	%r2274, [%rd169+16];
	shf.l.wrap.b32 	%r4545, %r2274, %r4545, %r329;
$L__BB0_191:
	shr.u32 	%r2275, %r4544, 30;
	shf.l.wrap.b32 	%r2276, %r4545, %r4544, 2;
	shl.b32 	%r2277, %r4545, 2;
	shr.u32 	%r2278, %r2276, 31;
	add.s32 	%r2279, %r2278, %r2275;
	neg.s32 	%r2280, %r2279;
	setp.lt.s32 	%p190, %r325, 0;
	selp.b32 	%r4546, %r2280, %r2279, %p190;
	xor.b32  	%r2281, %r2276, %r325;
	shr.s32 	%r2282, %r2276, 31;
	xor.b32  	%r2283, %r2282, %r2276;
	xor.b32  	%r2284, %r2282, %r2277;
	cvt.u64.u32 	%rd1081, %r2283;
	shl.b64 	%rd1082, %rd1081, 32;
	cvt.u64.u32 	%rd1083, %r2284;
	or.b64  	%rd1084, %rd1082, %rd1083;
	cvt.rn.f64.s64 	%fd47, %rd1084;
	mul.f64 	%fd48, %fd47, 0d3BF921FB54442D19;
	cvt.rn.f32.f64 	%f1360, %fd48;
	neg.f32 	%f1361, %f1360;
	setp.lt.s32 	%p191, %r2281, 0;
	selp.f32 	%f3460, %f1361, %f1360, %p191;
	bra.uni 	$L__BB0_193;
$L__BB0_192:
	mov.f32 	%f1362, 0f00000000;
	mul.rn.f32 	%f3460, %f163, %f1362;
	mov.b32 	%r4546, 0;
$L__BB0_193:
	mul.rn.f32 	%f1363, %f3460, %f3460;
	and.b32  	%r2286, %r4546, 1;
	setp.eq.b32 	%p192, %r2286, 1;
	selp.f32 	%f1364, 0f3F800000, %f3460, %p192;
	fma.rn.f32 	%f1365, %f1363, %f1364, 0f00000000;
	fma.rn.f32 	%f1366, %f1363, 0f37CBAC00, 0fBAB607ED;
	selp.f32 	%f1367, %f1366, 0fB94D4153, %p192;
	selp.f32 	%f1368, 0f3D2AAABB, 0f3C0885E4, %p192;
	fma.rn.f32 	%f1369, %f1367, %f1363, %f1368;
	selp.f32 	%f1370, 0fBEFFFFFF, 0fBE2AAAA8, %p192;
	fma.rn.f32 	%f1371, %f1369, %f1363, %f1370;
	fma.rn.f32 	%f1372, %f1371, %f1365, %f1364;
	and.b32  	%r2287, %r4546, 2;
	setp.eq.s32 	%p193, %r2287, 0;
	mov.f32 	%f1373, 0f00000000;
	sub.f32 	%f1374, %f1373, %f1372;
	selp.f32 	%f1375, %f1372, %f1374, %p193;
	add.f32 	%f169, %f162, %f1375;
	add.f32 	%f170, %f169, 0f41C80000;
	mul.f32 	%f1376, %f170, 0f3F22F983;
	cvt.rni.s32.f32 	%r4550, %f1376;
	cvt.rn.f32.s32 	%f1377, %r4550;
	fma.rn.f32 	%f1378, %f1377, 0fBFC90FDA, %f170;
	fma.rn.f32 	%f1379, %f1377, 0fB3A22168, %f1378;
	fma.rn.f32 	%f3461, %f1377, 0fA7C234C5, %f1379;
	abs.f32 	%f172, %f170;
	setp.ltu.f32 	%p194, %f172, 0f47CE4780;
	@%p194 bra 	$L__BB0_201;
	setp.eq.f32 	%p195, %f172, 0f7F800000;
	@%p195 bra 	$L__BB0_200;
	mov.b32 	%r339, %f170;
	shl.b32 	%r2289, %r339, 8;
	or.b32  	%r340, %r2289, -2147483648;
	mov.b64 	%rd1986, 0;
	mov.b32 	%r4547, 0;
	mov.u64 	%rd1984, __cudart_i2opi_f;
	mov.u64 	%rd1985, %rd1;
$L__BB0_196:
	.pragma "nounroll";
	ld.global.nc.u32 	%r2290, [%rd1984];
	mad.wide.u32 	%rd1087, %r2290, %r340, %rd1986;
	shr.u64 	%rd1986, %rd1087, 32;
	st.local.u32 	[%rd1985], %rd1087;
	add.s32 	%r4547, %r4547, 1;
	add.s64 	%rd1985, %rd1985, 4;
	add.s64 	%rd1984, %rd1984, 4;
	setp.ne.s32 	%p196, %r4547, 6;
	@%p196 bra 	$L__BB0_196;
	shr.u32 	%r2291, %r339, 23;
	st.local.u32 	[%rd1+24], %rd1986;
	and.b32  	%r343, %r2291, 31;
	and.b32  	%r2292, %r2291, 224;
	add.s32 	%r2293, %r2292, -128;
	shr.u32 	%r2294, %r2293, 5;
	mul.wide.u32 	%rd1088, %r2294, 4;
	sub.s64 	%rd176, %rd1, %rd1088;
	ld.local.u32 	%r4548, [%rd176+24];
	ld.local.u32 	%r4549, [%rd176+20];
	setp.eq.s32 	%p197, %r343, 0;
	@%p197 bra 	$L__BB0_199;
	shf.l.wrap.b32 	%r4548, %r4549, %r4548, %r343;
	ld.local.u32 	%r2295, [%rd176+16];
	shf.l.wrap.b32 	%r4549, %r2295, %r4549, %r343;
$L__BB0_199:
	shr.u32 	%r2296, %r4548, 30;
	shf.l.wrap.b32 	%r2297, %r4549, %r4548, 2;
	shl.b32 	%r2298, %r4549, 2;
	shr.u32 	%r2299, %r2297, 31;
	add.s32 	%r2300, %r2299, %r2296;
	neg.s32 	%r2301, %r2300;
	setp.lt.s32 	%p198, %r339, 0;
	selp.b32 	%r4550, %r2301, %r2300, %p198;
	xor.b32  	%r2302, %r2297, %r339;
	shr.s32 	%r2303, %r2297, 31;
	xor.b32  	%r2304, %r2303, %r2297;
	xor.b32  	%r2305, %r2303, %r2298;
	cvt.u64.u32 	%rd1089, %r2304;
	shl.b64 	%rd1090, %rd1089, 32;
	cvt.u64.u32 	%rd1091, %r2305;
	or.b64  	%rd1092, %rd1090, %rd1091;
	cvt.rn.f64.s64 	%fd49, %rd1092;
	mul.f64 	%fd50, %fd49, 0d3BF921FB54442D19;
	cvt.rn.f32.f64 	%f1380, %fd50;
	neg.f32 	%f1381, %f1380;
	setp.lt.s32 	%p199, %r2302, 0;
	selp.f32 	%f3461, %f1381, %f1380, %p199;
	bra.uni 	$L__BB0_201;
$L__BB0_200:
	mov.f32 	%f1382, 0f00000000;
	mul.rn.f32 	%f3461, %f170, %f1382;
	mov.b32 	%r4550, 0;
$L__BB0_201:
	mul.rn.f32 	%f1383, %f3461, %f3461;
	and.b32  	%r2307, %r4550, 1;
	setp.eq.b32 	%p200, %r2307, 1;
	selp.f32 	%f1384, 0f3F800000, %f3461, %p200;
	fma.rn.f32 	%f1385, %f1383, %f1384, 0f00000000;
	fma.rn.f32 	%f1386, %f1383, 0f37CBAC00, 0fBAB607ED;
	selp.f32 	%f1387, %f1386, 0fB94D4153, %p200;
	selp.f32 	%f1388, 0f3D2AAABB, 0f3C0885E4, %p200;
	fma.rn.f32 	%f1389, %f1387, %f1383, %f1388;
	selp.f32 	%f1390, 0fBEFFFFFF, 0fBE2AAAA8, %p200;
	fma.rn.f32 	%f1391, %f1389, %f1383, %f1390;
	fma.rn.f32 	%f1392, %f1391, %f1385, %f1384;
	and.b32  	%r2308, %r4550, 2;
	setp.eq.s32 	%p201, %r2308, 0;
	mov.f32 	%f1393, 0f00000000;
	sub.f32 	%f1394, %f1393, %f1392;
	selp.f32 	%f1395, %f1392, %f1394, %p201;
	add.f32 	%f176, %f169, %f1395;
	add.f32 	%f177, %f176, 0f41D00000;
	mul.f32 	%f1396, %f177, 0f3F22F983;
	cvt.rni.s32.f32 	%r4554, %f1396;
	cvt.rn.f32.s32 	%f1397, %r4554;
	fma.rn.f32 	%f1398, %f1397, 0fBFC90FDA, %f177;
	fma.rn.f32 	%f1399, %f1397, 0fB3A22168, %f1398;
	fma.rn.f32 	%f3462, %f1397, 0fA7C234C5, %f1399;
	abs.f32 	%f179, %f177;
	setp.ltu.f32 	%p202, %f179, 0f47CE4780;
	@%p202 bra 	$L__BB0_209;
	setp.eq.f32 	%p203, %f179, 0f7F800000;
	@%p203 bra 	$L__BB0_208;
	mov.b32 	%r353, %f177;
	shl.b32 	%r2310, %r353, 8;
	or.b32  	%r354, %r2310, -2147483648;
	mov.b64 	%rd1989, 0;
	mov.b32 	%r4551, 0;
	mov.u64 	%rd1987, __cudart_i2opi_f;
	mov.u64 	%rd1988, %rd1;
$L__BB0_204:
	.pragma "nounroll";
	ld.global.nc.u32 	%r2311, [%rd1987];
	mad.wide.u32 	%rd1095, %r2311, %r354, %rd1989;
	shr.u64 	%rd1989, %rd1095, 32;
	st.local.u32 	[%rd1988], %rd1095;
	add.s32 	%r4551, %r4551, 1;
	add.s64 	%rd1988, %rd1988, 4;
	add.s64 	%rd1987, %rd1987, 4;
	setp.ne.s32 	%p204, %r4551, 6;
	@%p204 bra 	$L__BB0_204;
	shr.u32 	%r2312, %r353, 23;
	st.local.u32 	[%rd1+24], %rd1989;
	and.b32  	%r357, %r2312, 31;
	and.b32  	%r2313, %r2312, 224;
	add.s32 	%r2314, %r2313, -128;
	shr.u32 	%r2315, %r2314, 5;
	mul.wide.u32 	%rd1096, %r2315, 4;
	sub.s64 	%rd183, %rd1, %rd1096;
	ld.local.u32 	%r4552, [%rd183+24];
	ld.local.u32 	%r4553, [%rd183+20];
	setp.eq.s32 	%p205, %r357, 0;
	@%p205 bra 	$L__BB0_207;
	shf.l.wrap.b32 	%r4552, %r4553, %r4552, %r357;
	ld.local.u32 	%r2316, [%rd183+16];
	shf.l.wrap.b32 	%r4553, %r2316, %r4553, %r357;
$L__BB0_207:
	shr.u32 	%r2317, %r4552, 30;
	shf.l.wrap.b32 	%r2318, %r4553, %r4552, 2;
	shl.b32 	%r2319, %r4553, 2;
	shr.u32 	%r2320, %r2318, 31;
	add.s32 	%r2321, %r2320, %r2317;
	neg.s32 	%r2322, %r2321;
	setp.lt.s32 	%p206, %r353, 0;
	selp.b32 	%r4554, %r2322, %r2321, %p206;
	xor.b32  	%r2323, %r2318, %r353;
	shr.s32 	%r2324, %r2318, 31;
	xor.b32  	%r2325, %r2324, %r2318;
	xor.b32  	%r2326, %r2324, %r2319;
	cvt.u64.u32 	%rd1097, %r2325;
	shl.b64 	%rd1098, %rd1097, 32;
	cvt.u64.u32 	%rd1099, %r2326;
	or.b64  	%rd1100, %rd1098, %rd1099;
	cvt.rn.f64.s64 	%fd51, %rd1100;
	mul.f64 	%fd52, %fd51, 0d3BF921FB54442D19;
	cvt.rn.f32.f64 	%f1400, %fd52;
	neg.f32 	%f1401, %f1400;
	setp.lt.s32 	%p207, %r2323, 0;
	selp.f32 	%f3462, %f1401, %f1400, %p207;
	bra.uni 	$L__BB0_209;
$L__BB0_208:
	mov.f32 	%f1402, 0f00000000;
	mul.rn.f32 	%f3462, %f177, %f1402;
	mov.b32 	%r4554, 0;
$L__BB0_209:
	mul.rn.f32 	%f1403, %f3462, %f3462;
	and.b32  	%r2328, %r4554, 1;
	setp.eq.b32 	%p208, %r2328, 1;
	selp.f32 	%f1404, 0f3F800000, %f3462, %p208;
	fma.rn.f32 	%f1405, %f1403, %f1404, 0f00000000;
	fma.rn.f32 	%f1406, %f1403, 0f37CBAC00, 0fBAB607ED;
	selp.f32 	%f1407, %f1406, 0fB94D4153, %p208;
	selp.f32 	%f1408, 0f3D2AAABB, 0f3C0885E4, %p208;
	fma.rn.f32 	%f1409, %f1407, %f1403, %f1408;
	selp.f32 	%f1410, 0fBEFFFFFF, 0fBE2AAAA8, %p208;
	fma.rn.f32 	%f1411, %f1409, %f1403, %f1410;
	fma.rn.f32 	%f1412, %f1411, %f1405, %f1404;
	and.b32  	%r2329, %r4554, 2;
	setp.eq.s32 	%p209, %r2329, 0;
	mov.f32 	%f1413, 0f00000000;
	sub.f32 	%f1414, %f1413, %f1412;
	selp.f32 	%f1415, %f1412, %f1414, %p209;
	add.f32 	%f183, %f176, %f1415;
	add.f32 	%f184, %f183, 0f41D80000;
	mul.f32 	%f1416, %f184, 0f3F22F983;
	cvt.rni.s32.f32 	%r4558, %f1416;
	cvt.rn.f32.s32 	%f1417, %r4558;
	fma.rn.f32 	%f1418, %f1417, 0fBFC90FDA, %f184;
	fma.rn.f32 	%f1419, %f1417, 0fB3A22168, %f1418;
	fma.rn.f32 	%f3463, %f1417, 0fA7C234C5, %f1419;
	abs.f32 	%f186, %f184;
	setp.ltu.f32 	%p210, %f186, 0f47CE4780;
	@%p210 bra 	$L__BB0_217;
	setp.eq.f32 	%p211, %f186, 0f7F800000;
	@%p211 bra 	$L__BB0_216;
	mov.b32 	%r367, %f184;
	shl.b32 	%r2331, %r367, 8;
	or.b32  	%r368, %r2331, -2147483648;
	mov.b64 	%rd1992, 0;
	mov.b32 	%r4555, 0;
	mov.u64 	%rd1990, __cudart_i2opi_f;
	mov.u64 	%rd1991, %rd1;
$L__BB0_212:
	.pragma "nounroll";
	ld.global.nc.u32 	%r2332, [%rd1990];
	mad.wide.u32 	%rd1103, %r2332, %r368, %rd1992;
	shr.u64 	%rd1992, %rd1103, 32;
	st.local.u32 	[%rd1991], %rd1103;
	add.s32 	%r4555, %r4555, 1;
	add.s64 	%rd1991, %rd1991, 4;
	add.s64 	%rd1990, %rd1990, 4;
	setp.ne.s32 	%p212, %r4555, 6;
	@%p212 bra 	$L__BB0_212;
	shr.u32 	%r2333, %r367, 23;
	st.local.u32 	[%rd1+24], %rd1992;
	and.b32  	%r371, %r2333, 31;
	and.b32  	%r2334, %r2333, 224;
	add.s32 	%r2335, %r2334, -128;
	shr.u32 	%r2336, %r2335, 5;
	mul.wide.u32 	%rd1104, %r2336, 4;
	sub.s64 	%rd190, %rd1, %rd1104;
	ld.local.u32 	%r4556, [%rd190+24];
	ld.local.u32 	%r4557, [%rd190+20];
	setp.eq.s32 	%p213, %r371, 0;
	@%p213 bra 	$L__BB0_215;
	shf.l.wrap.b32 	%r4556, %r4557, %r4556, %r371;
	ld.local.u32 	%r2337, [%rd190+16];
	shf.l.wrap.b32 	%r4557, %r2337, %r4557, %r371;
$L__BB0_215:
	shr.u32 	%r2338, %r4556, 30;
	shf.l.wrap.b32 	%r2339, %r4557, %r4556, 2;
	shl.b32 	%r2340, %r4557, 2;
	shr.u32 	%r2341, %r2339, 31;
	add.s32 	%r2342, %r2341, %r2338;
	neg.s32 	%r2343, %r2342;
	setp.lt.s32 	%p214, %r367, 0;
	selp.b32 	%r4558, %r2343, %r2342, %p214;
	xor.b32  	%r2344, %r2339, %r367;
	shr.s32 	%r2345, %r2339, 31;
	xor.b32  	%r2346, %r2345, %r2339;
	xor.b32  	%r2347, %r2345, %r2340;
	cvt.u64.u32 	%rd1105, %r2346;
	shl.b64 	%rd1106, %rd1105, 32;
	cvt.u64.u32 	%rd1107, %r2347;
	or.b64  	%rd1108, %rd1106, %rd1107;
	cvt.rn.f64.s64 	%fd53, %rd1108;
	mul.f64 	%fd54, %fd53, 0d3BF921FB54442D19;
	cvt.rn.f32.f64 	%f1420, %fd54;
	neg.f32 	%f1421, %f1420;
	setp.lt.s32 	%p215, %r2344, 0;
	selp.f32 	%f3463, %f1421, %f1420, %p215;
	bra.uni 	$L__BB0_217;
$L__BB0_216:
	mov.f32 	%f1422, 0f00000000;
	mul.rn.f32 	%f3463, %f184, %f1422;
	mov.b32 	%r4558, 0;
$L__BB0_217:
	mul.rn.f32 	%f1423, %f3463, %f3463;
	and.b32  	%r2349, %r4558, 1;
	setp.eq.b32 	%p216, %r2349, 1;
	selp.f32 	%f1424, 0f3F800000, %f3463, %p216;
	fma.rn.f32 	%f1425, %f1423, %f1424, 0f00000000;
	fma.rn.f32 	%f1426, %f1423, 0f37CBAC00, 0fBAB607ED;
	selp.f32 	%f1427, %f1426, 0fB94D4153, %p216;
	selp.f32 	%f1428, 0f3D2AAABB, 0f3C0885E4, %p216;
	fma.rn.f32 	%f1429, %f1427, %f1423, %f1428;
	selp.f32 	%f1430, 0fBEFFFFFF, 0fBE2AAAA8, %p216;
	fma.rn.f32 	%f1431, %f1429, %f1423, %f1430;
	fma.rn.f32 	%f1432, %f1431, %f1425, %f1424;
	and.b32  	%r2350, %r4558, 2;
	setp.eq.s32 	%p217, %r2350, 0;
	mov.f32 	%f1433, 0f00000000;
	sub.f32 	%f1434, %f1433, %f1432;
	selp.f32 	%f1435, %f1432, %f1434, %p217;
	add.f32 	%f190, %f183, %f1435;
	add.f32 	%f191, %f190, 0f41E00000;
	mul.f32 	%f1436, %f191, 0f3F22F983;
	cvt.rni.s32.f32 	%r4562, %f1436;
	cvt.rn.f32.s32 	%f1437, %r4562;
	fma.rn.f32 	%f1438, %f1437, 0fBFC90FDA, %f191;
	fma.rn.f32 	%f1439, %f1437, 0fB3A22168, %f1438;
	fma.rn.f32 	%f3464, %f1437, 0fA7C234C5, %f1439;
	abs.f32 	%f193, %f191;
	setp.ltu.f32 	%p218, %f193, 0f47CE4780;
	@%p218 bra 	$L__BB0_225;
	setp.eq.f32 	%p219, %f193, 0f7F800000;
	@%p219 bra 	$L__BB0_224;
	mov.b32 	%r381, %f191;
	shl.b32 	%r2352, %r381, 8;
	or.b32  	%r382, %r2352, -2147483648;
	mov.b64 	%rd1995, 0;
	mov.b32 	%r4559, 0;
	mov.u64 	%rd1993, __cudart_i2opi_f;
	mov.u64 	%rd1994, %rd1;
$L__BB0_220:
	.pragma "nounroll";
	ld.global.nc.u32 	%r2353, [%rd1993];
	mad.wide.u32 	%rd1111, %r2353, %r382, %rd1995;
	shr.u64 	%rd1995, %rd1111, 32;
	st.local.u32 	[%rd1994], %rd1111;
	add.s32 	%r4559, %r4559, 1;
	add.s64 	%rd1994, %rd1994, 4;
	add.s64 	%rd1993, %rd1993, 4;
	setp.ne.s32 	%p220, %r4559, 6;
	@%p220 bra 	$L__BB0_220;
	shr.u32 	%r2354, %r381, 23;
	st.local.u32 	[%rd1+24], %rd1995;
	and.b32  	%r385, %r2354, 31;
	and.b32  	%r2355, %r2354, 224;
	add.s32 	%r2356, %r2355, -128;
	shr.u32 	%r2357, %r2356, 5;
	mul.wide.u32 	%rd1112, %r2357, 4;
	sub.s64 	%rd197, %rd1, %rd1112;
	ld.local.u32 	%r4560, [%rd197+24];
	ld.local.u32 	%r4561, [%rd197+20];
	setp.eq.s32 	%p221, %r385, 0;
	@%p221 bra 	$L__BB0_223;
	shf.l.wrap.b32 	%r4560, %r4561, %r4560, %r385;
	ld.local.u32 	%r2358, [%rd197+16];
	shf.l.wrap.b32 	%r4561, %r2358, %r4561, %r385;
$L__BB0_223:
	shr.u32 	%r2359, %r4560, 30;
	shf.l.wrap.b32 	%r2360, %r4561, %r4560, 2;
	shl.b32 	%r2361, %r4561, 2;
	shr.u32 	%r2362, %r2360, 31;
	add.s32 	%r2363, %r2362, %r2359;
	neg.s32 	%r2364, %r2363;
	setp.lt.s32 	%p222, %r381, 0;
	selp.b32 	%r4562, %r2364, %r2363, %p222;
	xor.b32  	%r2365, %r2360, %r381;
	shr.s32 	%r2366, %r2360, 31;
	xor.b32  	%r2367, %r2366, %r2360;
	xor.b32  	%r2368, %r2366, %r2361;
	cvt.u64.u32 	%rd1113, %r2367;
	shl.b64 	%rd1114, %rd1113, 32;
	cvt.u64.u32 	%rd1115, %r2368;
	or.b64  	%rd1116, %rd1114, %rd1115;
	cvt.rn.f64.s64 	%fd55, %rd1116;
	mul.f64 	%fd56, %fd55, 0d3BF921FB54442D19;
	cvt.rn.f32.f64 	%f1440, %fd56;
	neg.f32 	%f1441, %f1440;
	setp.lt.s32 	%p223, %r2365, 0;
	selp.f32 	%f3464, %f1441, %f1440, %p223;
	bra.uni 	$L__BB0_225;
$L__BB0_224:
	mov.f32 	%f1442, 0f00000000;
	mul.rn.f32 	%f3464, %f191, %f1442;
	mov.b32 	%r4562, 0;
$L__BB0_225:
	mul.rn.f32 	%f1443, %f3464, %f3464;
	and.b32  	%r2370, %r4562, 1;
	setp.eq.b32 	%p224, %r2370, 1;
	selp.f32 	%f1444, 0f3F800000, %f3464, %p224;
	fma.rn.f32 	%f1445, %f1443, %f1444, 0f00000000;
	fma.rn.f32 	%f1446, %f1443, 0f37CBAC00, 0fBAB607ED;
	selp.f32 	%f1447, %f1446, 0fB94D4153, %p224;
	selp.f32 	%f1448, 0f3D2AAABB, 0f3C0885E4, %p224;
	fma.rn.f32 	%f1449, %f1447, %f1443, %f1448;
	selp.f32 	%f1450, 0fBEFFFFFF, 0fBE2AAAA8, %p224;
	fma.rn.f32 	%f1451, %f1449, %f1443, %f1450;
	fma.rn.f32 	%f1452, %f1451, %f1445, %f1444;
	and.b32  	%r2371, %r4562, 2;
	setp.eq.s32 	%p225, %r2371, 0;
	mov.f32 	%f1453, 0f00000000;
	sub.f32 	%f1454, %f1453, %f1452;
	selp.f32 	%f1455, %f1452, %f1454, %p225;
	add.f32 	%f197, %f190, %f1455;
	add.f32 	%f198, %f197, 0f41E80000;
	mul.f32 	%f1456, %f198, 0f3F22F983;
	cvt.rni.s32.f32 	%r4566, %f1456;
	cvt.rn.f32.s32 	%f1457, %r4566;
	fma.rn.f32 	%f1458, %f1457, 0fBFC90FDA, %f198;
	fma.rn.f32 	%f1459, %f1457, 0fB3A22168, %f1458;
	fma.rn.f32 	%f3465, %f1457, 0fA7C234C5, %f1459;
	abs.f32 	%f200, %f198;
	setp.ltu.f32 	%p226, %f200, 0f47CE4780;
	@%p226 bra 	$L__BB0_233;
	setp.eq.f32 	%p227, %f200, 0f7F800000;
	@%p227 bra 	$L__BB0_232;
	mov.b32 	%r395, %f198;
	shl.b32 	%r2373, %r395, 8;
	or.b32  	%r396, %r2373, -2147483648;
	mov.b64 	%rd1998, 0;
	mov.b32 	%r4563, 0;
	mov.u64 	%rd1996, __cudart_i2opi_f;
	mov.u64 	%rd1997, %rd1;
$L__BB0_228:
	.pragma "nounroll";
	ld.global.nc.u32 	%r2374, [%rd1996];
	mad.wide.u32 	%rd1119, %r2374, %r396, %rd1998;
	shr.u64 	%rd1998, %rd1119, 32;
	st.local.u32 	[%rd1997], %rd1119;
	add.s32 	%r4563, %r4563, 1;
	add.s64 	%rd1997, %rd1997, 4;
	add.s64 	%rd1996, %rd1996, 4;
	setp.ne.s32 	%p228, %r4563, 6;
	@%p228 bra 	$L__BB0_228;
	shr.u32 	%r2375, %r395, 23;
	st.local.u32 	[%rd1+24], %rd1998;
	and.b32  	%r399, %r2375, 31;
	and.b32  	%r2376, %r2375, 224;
	add.s32 	%r2377, %r2376, -128;
	shr.u32 	%r2378, %r2377, 5;
	mul.wide.u32 	%rd1120, %r2378, 4;
	sub.s64 	%rd204, %rd1, %rd1120;
	ld.local.u32 	%r4564, [%rd204+24];
	ld.local.u32 	%r4565, [%rd204+20];
	setp.eq.s32 	%p229, %r399, 0;
	@%p229 bra 	$L__BB0_231;
	shf.l.wrap.b32 	%r4564, %r4565, %r4564, %r399;
	ld.local.u32 	%r2379, [%rd204+16];
	shf.l.wrap.b32 	%r4565, %r2379, %r4565, %r399;
$L__BB0_231:
	shr.u32 	%r2380, %r4564, 30;
	shf.l.wrap.b32 	%r2381, %r4565, %r4564, 2;
	shl.b32 	%r2382, %r4565, 2;
	shr.u32 	%r2383, %r2381, 31;
	add.s32 	%r2384, %r2383, %r2380;
	neg.s32 	%r2385, %r2384;
	setp.lt.s32 	%p230, %r395, 0;
	selp.b32 	%r4566, %r2385, %r2384, %p230;
	xor.b32  	%r2386, %r2381, %r395;
	shr.s32 	%r2387, %r2381, 31;
	xor.b32  	%r2388, %r2387, %r2381;
	xor.b32  	%r2389, %r2387, %r2382;
	cvt.u64.u32 	%rd1121, %r2388;
	shl.b64 	%rd1122, %rd1121, 32;
	cvt.u64.u32 	%rd1123, %r2389;
	or.b64  	%rd1124, %rd1122, %rd1123;
	cvt.rn.f64.s64 	%fd57, %rd1124;
	mul.f64 	%fd58, %fd57, 0d3BF921FB54442D19;
	cvt.rn.f32.f64 	%f1460, %fd58;
	neg.f32 	%f1461, %f1460;
	setp.lt.s32 	%p231, %r2386, 0;
	selp.f32 	%f3465, %f1461, %f1460, %p231;
	bra.uni 	$L__BB0_233;
$L__BB0_232:
	mov.f32 	%f1462, 0f00000000;
	mul.rn.f32 	%f3465, %f198, %f1462;
	mov.b32 	%r4566, 0;
$L__BB0_233:
	mul.rn.f32 	%f1463, %f3465, %f3465;
	and.b32  	%r2391, %r4566, 1;
	setp.eq.b32 	%p232, %r2391, 1;
	selp.f32 	%f1464, 0f3F800000, %f3465, %p232;
	fma.rn.f32 	%f1465, %f1463, %f1464, 0f00000000;
	fma.rn.f32 	%f1466, %f1463, 0f37CBAC00, 0fBAB607ED;
	selp.f32 	%f1467, %f1466, 0fB94D4153, %p232;
	selp.f32 	%f1468, 0f3D2AAABB, 0f3C0885E4, %p232;
	fma.rn.f32 	%f1469, %f1467, %f1463, %f1468;
	selp.f32 	%f1470, 0fBEFFFFFF, 0fBE2AAAA8, %p232;
	fma.rn.f32 	%f1471, %f1469, %f1463, %f1470;
	fma.rn.f32 	%f1472, %f1471, %f1465, %f1464;
	and.b32  	%r2392, %r4566, 2;
	setp.eq.s32 	%p233, %r2392, 0;
	mov.f32 	%f1473, 0f00000000;
	sub.f32 	%f1474, %f1473, %f1472;
	selp.f32 	%f1475, %f1472, %f1474, %p233;
	add.f32 	%f204, %f197, %f1475;
	add.f32 	%f205, %f204, 0f41F00000;
	mul.f32 	%f1476, %f205, 0f3F22F983;
	cvt.rni.s32.f32 	%r4570, %f1476;
	cvt.rn.f32.s32 	%f1477, %r4570;
	fma.rn.f32 	%f1478, %f1477, 0fBFC90FDA, %f205;
	fma.rn.f32 	%f1479, %f1477, 0fB3A22168, %f1478;
	fma.rn.f32 	%f3466, %f1477, 0fA7C234C5, %f1479;
	abs.f32 	%f207, %f205;
	setp.ltu.f32 	%p234, %f207, 0f47CE4780;
	@%p234 bra 	$L__BB0_241;
	setp.eq.f32 	%p235, %f207, 0f7F800000;
	@%p235 bra 	$L__BB0_240;
	mov.b32 	%r409, %f205;
	shl.b32 	%r2394, %r409, 8;
	or.b32  	%r410, %r2394, -2147483648;
	mov.b64 	%rd2001, 0;
	mov.b32 	%r4567, 0;
	mov.u64 	%rd1999, __cudart_i2opi_f;
	mov.u64 	%rd2000, %rd1;
$L__BB0_236:
	.pragma "nounroll";
	ld.global.nc.u32 	%r2395, [%rd1999];
	mad.wide.u32 	%rd1127, %r2395, %r410, %rd2001;
	shr.u64 	%rd2001, %rd1127, 32;
	st.local.u32 	[%rd2000], %rd1127;
	add.s32 	%r4567, %r4567, 1;
	add.s64 	%rd2000, %rd2000, 4;
	add.s64 	%rd1999, %rd1999, 4;
	setp.ne.s32 	%p236, %r4567, 6;
	@%p236 bra 	$L__BB0_236;
	shr.u32 	%r2396, %r409, 23;
	st.local.u32 	[%rd1+24], %rd2001;
	and.b32  	%r413, %r2396, 31;
	and.b32  	%r2397, %r2396, 224;
	add.s32 	%r2398, %r2397, -128;
	shr.u32 	%r2399, %r2398, 5;
	mul.wide.u32 	%rd1128, %r2399, 4;
	sub.s64 	%rd211, %rd1, %rd1128;
	ld.local.u32 	%r4568, [%rd211+24];
	ld.local.u32 	%r4569, [%rd211+20];
	setp.eq.s32 	%p237, %r413, 0;
	@%p237 bra 	$L__BB0_239;
	shf.l.wrap.b32 	%r4568, %r4569, %r4568, %r413;
	ld.local.u32 	%r2400, [%rd211+16];
	shf.l.wrap.b32 	%r4569, %r2400, %r4569, %r413;
$L__BB0_239:
	shr.u32 	%r2401, %r4568, 30;
	shf.l.wrap.b32 	%r2402, %r4569, %r4568, 2;
	shl.b32 	%r2403, %r4569, 2;
	shr.u32 	%r2404, %r2402, 31;
	add.s32 	%r2405, %r2404, %r2401;
	neg.s32 	%r2406, %r2405;
	setp.lt.s32 	%p238, %r409, 0;
	selp.b32 	%r4570, %r2406, %r2405, %p238;
	xor.b32  	%r2407, %r2402, %r409;
	shr.s32 	%r2408, %r2402, 31;
	xor.b32  	%r2409, %r2408, %r2402;
	xor.b32  	%r2410, %r2408, %r2403;
	cvt.u64.u32 	%rd1129, %r2409;
	shl.b64 	%rd1130, %rd1129, 32;
	cvt.u64.u32 	%rd1131, %r2410;
	or.b64  	%rd1132, %rd1130, %rd1131;
	cvt.rn.f64.s64 	%fd59, %rd1132;
	mul.f64 	%fd60, %fd59, 0d3BF921FB54442D19;
	cvt.rn.f32.f64 	%f1480, %fd60;
	neg.f32 	%f1481, %f1480;
	setp.lt.s32 	%p239, %r2407, 0;
	selp.f32 	%f3466, %f1481, %f1480, %p239;
	bra.uni 	$L__BB0_241;
$L__BB0_240:
	mov.f32 	%f1482, 0f00000000;
	mul.rn.f32 	%f3466, %f205, %f1482;
	mov.b32 	%r4570, 0;
$L__BB0_241:
	mul.rn.f32 	%f1483, %f3466, %f3466;
	and.b32  	%r2412, %r4570, 1;
	setp.eq.b32 	%p240, %r2412, 1;
	selp.f32 	%f1484, 0f3F800000, %f3466, %p240;
	fma.rn.f32 	%f1485, %f1483, %f1484, 0f00000000;
	fma.rn.f32 	%f1486, %f1483, 0f37CBAC00, 0fBAB607ED;
	selp.f32 	%f1487, %f1486, 0fB94D4153, %p240;
	selp.f32 	%f1488, 0f3D2AAABB, 0f3C0885E4, %p240;
	fma.rn.f32 	%f1489, %f1487, %f1483, %f1488;
	selp.f32 	%f1490, 0fBEFFFFFF, 0fBE2AAAA8, %p240;
	fma.rn.f32 	%f1491, %f1489, %f1483, %f1490;
	fma.rn.f32 	%f1492, %f1491, %f1485, %f1484;
	and.b32  	%r2413, %r4570, 2;
	setp.eq.s32 	%p241, %r2413, 0;
	mov.f32 	%f1493, 0f00000000;
	sub.f32 	%f1494, %f1493, %f1492;
	selp.f32 	%f1495, %f1492, %f1494, %p241;
	add.f32 	%f211, %f204, %f1495;
	add.f32 	%f212, %f211, 0f41F80000;
	mul.f32 	%f1496, %f212, 0f3F22F983;
	cvt.rni.s32.f32 	%r4574, %f1496;
	cvt.rn.f32.s32 	%f1497, %r4574;
	fma.rn.f32 	%f1498, %f1497, 0fBFC90FDA, %f212;
	fma.rn.f32 	%f1499, %f1497, 0fB3A22168, %f1498;
	fma.rn.f32 	%f3467, %f1497, 0fA7C234C5, %f1499;
	abs.f32 	%f214, %f212;
	setp.ltu.f32 	%p242, %f214, 0f47CE4780;
	@%p242 bra 	$L__BB0_249;
	setp.eq.f32 	%p243, %f214, 0f7F800000;
	@%p243 bra 	$L__BB0_248;
	mov.b32 	%r423, %f212;
	shl.b32 	%r2415, %r423, 8;
	or.b32  	%r424, %r2415, -2147483648;
	mov.b64 	%rd2004, 0;
	mov.b32 	%r4571, 0;
	mov.u64 	%rd2002, __cudart_i2opi_f;
	mov.u64 	%rd2003, %rd1;
$L__BB0_244:
	.pragma "nounroll";
	ld.global.nc.u32 	%r2416, [%rd2002];
	mad.wide.u32 	%rd1135, %r2416, %r424, %rd2004;
	shr.u64 	%rd2004, %rd1135, 32;
	st.local.u32 	[%rd2003], %rd1135;
	add.s32 	%r4571, %r4571, 1;
	add.s64 	%rd2003, %rd2003, 4;
	add.s64 	%rd2002, %rd2002, 4;
	setp.ne.s32 	%p244, %r4571, 6;
	@%p244 bra 	$L__BB0_244;
	shr.u32 	%r2417, %r423, 23;
	st.local.u32 	[%rd1+24], %rd2004;
	and.b32  	%r427, %r2417, 31;
	and.b32  	%r2418, %r2417, 224;
	add.s32 	%r2419, %r2418, -128;
	shr.u32 	%r2420, %r2419, 5;
	mul.wide.u32 	%rd1136, %r2420, 4;
	sub.s64 	%rd218, %rd1, %rd1136;
	ld.local.u32 	%r4572, [%rd218+24];
	ld.local.u32 	%r4573, [%rd218+20];
	setp.eq.s32 	%p245, %r427, 0;
	@%p245 bra 	$L__BB0_247;
	shf.l.wrap.b32 	%r4572, %r4573, %r4572, %r427;
	ld.local.u32 	%r2421, [%rd218+16];
	shf.l.wrap.b32 	%r4573, %r2421, %r4573, %r427;
$L__BB0_247:
	shr.u32 	%r2422, %r4572, 30;
	shf.l.wrap.b32 	%r2423, %r4573, %r4572, 2;
	shl.b32 	%r2424, %r4573, 2;
	shr.u32 	%r2425, %r2423, 31;
	add.s32 	%r2426, %r2425, %r2422;
	neg.s32 	%r2427, %r2426;
	setp.lt.s32 	%p246, %r423, 0;
	selp.b32 	%r4574, %r2427, %r2426, %p246;
	xor.b32  	%r2428, %r2423, %r423;
	shr.s32 	%r2429, %r2423, 31;
	xor.b32  	%r2430, %r2429, %r2423;
	xor.b32  	%r2431, %r2429, %r2424;
	cvt.u64.u32 	%rd1137, %r2430;
	shl.b64 	%rd1138, %rd1137, 32;
	cvt.u64.u32 	%rd1139, %r2431;
	or.b64  	%rd1140, %rd1138, %rd1139;
	cvt.rn.f64.s64 	%fd61, %rd1140;
	mul.f64 	%fd62, %fd61, 0d3BF921FB54442D19;
	cvt.rn.f32.f64 	%f1500, %fd62;
	neg.f32 	%f1501, %f1500;
	setp.lt.s32 	%p247, %r2428, 0;
	selp.f32 	%f3467, %f1501, %f1500, %p247;
	bra.uni 	$L__BB0_249;
$L__BB0_248:
	mov.f32 	%f1502, 0f00000000;
	mul.rn.f32 	%f3467, %f212, %f1502;
	mov.b32 	%r4574, 0;
$L__BB0_249:
	mul.rn.f32 	%f1503, %f3467, %f3467;
	and.b32  	%r2433, %r4574, 1;
	setp.eq.b32 	%p248, %r2433, 1;
	selp.f32 	%f1504, 0f3F800000, %f3467, %p248;
	fma.rn.f32 	%f1505, %f1503, %f1504, 0f00000000;
	fma.rn.f32 	%f1506, %f1503, 0f37CBAC00, 0fBAB607ED;
	selp.f32 	%f1507, %f1506, 0fB94D4153, %p248;
	selp.f32 	%f1508, 0f3D2AAABB, 0f3C0885E4, %p248;
	fma.rn.f32 	%f1509, %f1507, %f1503, %f1508;
	selp.f32 	%f1510, 0fBEFFFFFF, 0fBE2AAAA8, %p248;
	fma.rn.f32 	%f1511, %f1509, %f1503, %f1510;
	fma.rn.f32 	%f1512, %f1511, %f1505, %f1504;
	and.b32  	%r2434, %r4574, 2;
	setp.eq.s32 	%p249, %r2434, 0;
	mov.f32 	%f1513, 0f00000000;
	sub.f32 	%f1514, %f1513, %f1512;
	selp.f32 	%f1515, %f1512, %f1514, %p249;
	add.f32 	%f218, %f211, %f1515;
	add.f32 	%f219, %f218, 0f42000000;
	mul.f32 	%f1516, %f219, 0f3F22F983;
	cvt.rni.s32.f32 	%r4578, %f1516;
	cvt.rn.f32.s32 	%f1517, %r4578;
	fma.rn.f32 	%f1518, %f1517, 0fBFC90FDA, %f219;
	fma.rn.f32 	%f1519, %f1517, 0fB3A22168, %f1518;
	fma.rn.f32 	%f3468, %f1517, 0fA7C234C5, %f1519;
	abs.f32 	%f221, %f219;
	setp.ltu.f32 	%p250, %f221, 0f47CE4780;
	@%p250 bra 	$L__BB0_257;
	setp.eq.f32 	%p251, %f221, 0f7F800000;
	@%p251 bra 	$L__BB0_256;
	mov.b32 	%r437, %f219;
	shl.b32 	%r2436, %r437, 8;
	or.b32  	%r438, %r2436, -2147483648;
	mov.b64 	%rd2007, 0;
	mov.b32 	%r4575, 0;
	mov.u64 	%rd2005, __cudart_i2opi_f;
	mov.u64 	%rd2006, %rd1;
$L__BB0_252:
	.pragma "nounroll";
	ld.global.nc.u32 	%r2437, [%rd2005];
	mad.wide.u32 	%rd1143, %r2437, %r438, %rd2007;
	shr.u64 	%rd2007, %rd1143, 32;
	st.local.u32 	[%rd2006], %rd1143;
	add.s32 	%r4575, %r4575, 1;
	add.s64 	%rd2006, %rd2006, 4;
	add.s64 	%rd2005, %rd2005, 4;
	setp.ne.s32 	%p252, %r4575, 6;
	@%p252 bra 	$L__BB0_252;
	shr.u32 	%r2438, %r437, 23;
	st.local.u32 	[%rd1+24], %rd2007;
	and.b32  	%r441, %r2438, 31;
	and.b32  	%r2439, %r2438, 224;
	add.s32 	%r2440, %r2439, -128;
	shr.u32 	%r2441, %r2440, 5;
	mul.wide.u32 	%rd1144, %r2441, 4;
	sub.s64 	%rd225, %rd1, %rd1144;
	ld.local.u32 	%r4576, [%rd225+24];
	ld.local.u32 	%r4577, [%rd225+20];
	setp.eq.s32 	%p253, %r441, 0;
	@%p253 bra 	$L__BB0_255;
	shf.l.wrap.b32 	%r4576, %r4577, %r4576, %r441;
	ld.local.u32 	%r2442, [%rd225+16];
	shf.l.wrap.b32 	%r4577, %r2442, %r4577, %r441;
$L__BB0_255:
	shr.u32 	%r2443, %r4576, 30;
	shf.l.wrap.b32 	%r2444, %r4577, %r4576, 2;
	shl.b32 	%r2445, %r4577, 2;
	shr.u32 	%r2446, %r2444, 31;
	add.s32 	%r2447, %r2446, %r2443;
	neg.s32 	%r2448, %r2447;
	setp.lt.s32 	%p254, %r437, 0;
	selp.b32 	%r4578, %r2448, %r2447, %p254;
	xor.b32  	%r2449, %r2444, %r437;
	shr.s32 	%r2450, %r2444, 31;
	xor.b32  	%r2451, %r2450, %r2444;
	xor.b32  	%r2452, %r2450, %r2445;
	cvt.u64.u32 	%rd1145, %r2451;
	shl.b64 	%rd1146, %rd1145, 32;
	cvt.u64.u32 	%rd1147, %r2452;
	or.b64  	%rd1148, %rd1146, %rd1147;
	cvt.rn.f64.s64 	%fd63, %rd1148;
	mul.f64 	%fd64, %fd63, 0d3BF921FB54442D19;
	cvt.rn.f32.f64 	%f1520, %fd64;
	neg.f32 	%f1521, %f1520;
	setp.lt.s32 	%p255, %r2449, 0;
	selp.f32 	%f3468, %f1521, %f1520, %p255;
	bra.uni 	$L__BB0_257;
$L__BB0_256:
	mov.f32 	%f1522, 0f00000000;
	mul.rn.f32 	%f3468, %f219, %f1522;
	mov.b32 	%r4578, 0;
$L__BB0_257:
	mul.rn.f32 	%f1523, %f3468, %f3468;
	and.b32  	%r2454, %r4578, 1;
	setp.eq.b32 	%p256, %r2454, 1;
	selp.f32 	%f1524, 0f3F800000, %f3468, %p256;
	fma.rn.f32 	%f1525, %f1523, %f1524, 0f00000000;
	fma.rn.f32 	%f1526, %f1523, 0f37CBAC00, 0fBAB607ED;
	selp.f32 	%f1527, %f1526, 0fB94D4153, %p256;
	selp.f32 	%f1528, 0f3D2AAABB, 0f3C0885E4, %p256;
	fma.rn.f32 	%f1529, %f1527, %f1523, %f1528;
	selp.f32 	%f1530, 0fBEFFFFFF, 0fBE2AAAA8, %p256;
	fma.rn.f32 	%f1531, %f1529, %f1523, %f1530;
	fma.rn.f32 	%f1532, %f1531, %f1525, %f1524;
	and.b32  	%r2455, %r4578, 2;
	setp.eq.s32 	%p257, %r2455, 0;
	mov.f32 	%f1533, 0f00000000;
	sub.f32 	%f1534, %f1533, %f1532;
	selp.f32 	%f1535, %f1532, %f1534, %p257;
	add.f32 	%f225, %f218, %f1535;
	add.f32 	%f226, %f225, 0f42040000;
	mul.f32 	%f1536, %f226, 0f3F22F983;
	cvt.rni.s32.f32 	%r4582, %f1536;
	cvt.rn.f32.s32 	%f1537, %r4582;
	fma.rn.f32 	%f1538, %f1537, 0fBFC90FDA, %f226;
	fma.rn.f32 	%f1539, %f1537, 0fB3A22168, %f1538;
	fma.rn.f32 	%f3469, %f1537, 0fA7C234C5, %f1539;
	abs.f32 	%f228, %f226;
	setp.ltu.f32 	%p258, %f228, 0f47CE4780;
	@%p258 bra 	$L__BB0_265;
	setp.eq.f32 	%p259, %f228, 0f7F800000;
	@%p259 bra 	$L__BB0_264;
	mov.b32 	%r451, %f226;
	shl.b32 	%r2457, %r451, 8;
	or.b32  	%r452, %r2457, -2147483648;
	mov.b64 	%rd2010, 0;
	mov.b32 	%r4579, 0;
	mov.u64 	%rd2008, __cudart_i2opi_f;
	mov.u64 	%rd2009, %rd1;
$L__BB0_260:
	.pragma "nounroll";
	ld.global.nc.u32 	%r2458, [%rd2008];
	mad.wide.u32 	%rd1151, %r2458, %r452, %rd2010;
	shr.u64 	%rd2010, %rd1151, 32;
	st.local.u32 	[%rd2009], %rd1151;
	add.s32 	%r4579, %r4579, 1;
	add.s64 	%rd2009, %rd2009, 4;
	add.s64 	%rd2008, %rd2008, 4;
	setp.ne.s32 	%p260, %r4579, 6;
	@%p260 bra 	$L__BB0_260;
	shr.u32 	%r2459, %r451, 23;
	st.local.u32 	[%rd1+24], %rd2010;
	and.b32  	%r455, %r2459, 31;
	and.b32  	%r2460, %r2459, 224;
	add.s32 	%r2461, %r2460, -128;
	shr.u32 	%r2462, %r2461, 5;
	mul.wide.u32 	%rd1152, %r2462, 4;
	sub.s64 	%rd232, %rd1, %rd1152;
	ld.local.u32 	%r4580, [%rd232+24];
	ld.local.u32 	%r4581, [%rd232+20];
	setp.eq.s32 	%p261, %r455, 0;
	@%p261 bra 	$L__BB0_263;
	shf.l.wrap.b32 	%r4580, %r4581, %r4580, %r455;
	ld.local.u32 	%r2463, [%rd232+16];
	shf.l.wrap.b32 	%r4581, %r2463, %r4581, %r455;
$L__BB0_263:
	shr.u32 	%r2464, %r4580, 30;
	shf.l.wrap.b32 	%r2465, %r4581, %r4580, 2;
	shl.b32 	%r2466, %r4581, 2;
	shr.u32 	%r2467, %r2465, 31;
	add.s32 	%r2468, %r2467, %r2464;
	neg.s32 	%r2469, %r2468;
	setp.lt.s32 	%p262, %r451, 0;
	selp.b32 	%r4582, %r2469, %r2468, %p262;
	xor.b32  	%r2470, %r2465, %r451;
	shr.s32 	%r2471, %r2465, 31;
	xor.b32  	%r2472, %r2471, %r2465;
	xor.b32  	%r2473, %r2471, %r2466;
	cvt.u64.u32 	%rd1153, %r2472;
	shl.b64 	%rd1154, %rd1153, 32;
	cvt.u64.u32 	%rd1155, %r2473;
	or.b64  	%rd1156, %rd1154, %rd1155;
	cvt.rn.f64.s64 	%fd65, %rd1156;
	mul.f64 	%fd66, %fd65, 0d3BF921FB54442D19;
	cvt.rn.f32.f64 	%f1540, %fd66;
	neg.f32 	%f1541, %f1540;
	setp.lt.s32 	%p263, %r2470, 0;
	selp.f32 	%f3469, %f1541, %f1540, %p263;
	bra.uni 	$L__BB0_265;
$L__BB0_264:
	mov.f32 	%f1542, 0f00000000;
	mul.rn.f32 	%f3469, %f226, %f1542;
	mov.b32 	%r4582, 0;
$L__BB0_265:
	mul.rn.f32 	%f1543, %f3469, %f3469;
	and.b32  	%r2475, %r4582, 1;
	setp.eq.b32 	%p264, %r2475, 1;
	selp.f32 	%f1544, 0f3F800000, %f3469, %p264;
	fma.rn.f32 	%f1545, %f1543, %f1544, 0f00000000;
	fma.rn.f32 	%f1546, %f1543, 0f37CBAC00, 0fBAB607ED;
	selp.f32 	%f1547, %f1546, 0fB94D4153, %p264;
	selp.f32 	%f1548, 0f3D2AAABB, 0f3C0885E4, %p264;
	fma.rn.f32 	%f1549, %f1547, %f1543, %f1548;
	selp.f32 	%f1550, 0fBEFFFFFF, 0fBE2AAAA8, %p264;
	fma.rn.f32 	%f1551, %f1549, %f1543, %f1550;
	fma.rn.f32 	%f1552, %f1551, %f1545, %f1544;
	and.b32  	%r2476, %r4582, 2;
	setp.eq.s32 	%p265, %r2476, 0;
	mov.f32 	%f1553, 0f00000000;
	sub.f32 	%f1554, %f1553, %f1552;
	selp.f32 	%f1555, %f1552, %f1554, %p265;
	add.f32 	%f232, %f225, %f1555;
	add.f32 	%f233, %f232, 0f42080000;
	mul.f32 	%f1556, %f233, 0f3F22F983;
	cvt.rni.s32.f32 	%r4586, %f1556;
	cvt.rn.f32.s32 	%f1557, %r4586;
	fma.rn.f32 	%f1558, %f1557, 0fBFC90FDA, %f233;
	fma.rn.f32 	%f1559, %f1557, 0fB3A22168, %f1558;
	fma.rn.f32 	%f3470, %f1557, 0fA7C234C5, %f1559;
	abs.f32 	%f235, %f233;
	setp.ltu.f32 	%p266, %f235, 0f47CE4780;
	@%p266 bra 	$L__BB0_273;
	setp.eq.f32 	%p267, %f235, 0f7F800000;
	@%p267 bra 	$L__BB0_272;
	mov.b32 	%r465, %f233;
	shl.b32 	%r2478, %r465, 8;
	or.b32  	%r466, %r2478, -2147483648;
	mov.b64 	%rd2013, 0;
	mov.b32 	%r4583, 0;
	mov.u64 	%rd2011, __cudart_i2opi_f;
	mov.u64 	%rd2012, %rd1;
$L__BB0_268:
	.pragma "nounroll";
	ld.global.nc.u32 	%r2479, [%rd2011];
	mad.wide.u32 	%rd1159, %r2479, %r466, %rd2013;
	shr.u64 	%rd2013, %rd1159, 32;
	st.local.u32 	[%rd2012], %rd1159;
	add.s32 	%r4583, %r4583, 1;
	add.s64 	%rd2012, %rd2012, 4;
	add.s64 	%rd2011, %rd2011, 4;
	setp.ne.s32 	%p268, %r4583, 6;
	@%p268 bra 	$L__BB0_268;
	shr.u32 	%r2480, %r465, 23;
	st.local.u32 	[%rd1+24], %rd2013;
	and.b32  	%r469, %r2480, 31;
	and.b32  	%r2481, %r2480, 224;
	add.s32 	%r2482, %r2481, -128;
	shr.u32 	%r2483, %r2482, 5;
	mul.wide.u32 	%rd1160, %r2483, 4;
	sub.s64 	%rd239, %rd1, %rd1160;
	ld.local.u32 	%r4584, [%rd239+24];
	ld.local.u32 	%r4585, [%rd239+20];
	setp.eq.s32 	%p269, %r469, 0;
	@%p269 bra 	$L__BB0_271;
	shf.l.wrap.b32 	%r4584, %r4585, %r4584, %r469;
	ld.local.u32 	%r2484, [%rd239+16];
	shf.l.wrap.b32 	%r4585, %r2484, %r4585, %r469;
$L__BB0_271:
	shr.u32 	%r2485, %r4584, 30;
	shf.l.wrap.b32 	%r2486, %r4585, %r4584, 2;
	shl.b32 	%r2487, %r4585, 2;
	shr.u32 	%r2488, %r2486, 31;
	add.s32 	%r2489, %r2488, %r2485;
	neg.s32 	%r2490, %r2489;
	setp.lt.s32 	%p270, %r465, 0;
	selp.b32 	%r4586, %r2490, %r2489, %p270;
	xor.b32  	%r2491, %r2486, %r465;
	shr.s32 	%r2492, %r2486, 31;
	xor.b32  	%r2493, %r2492, %r2486;
	xor.b32  	%r2494, %r2492, %r2487;
	cvt.u64.u32 	%rd1161, %r2493;
	shl.b64 	%rd1162, %rd1161, 32;
	cvt.u64.u32 	%rd1163, %r2494;
	or.b64  	%rd1164, %rd1162, %rd1163;
	cvt.rn.f64.s64 	%fd67, %rd1164;
	mul.f64 	%fd68, %fd67, 0d3BF921FB54442D19;
	cvt.rn.f32.f64 	%f1560, %fd68;
	neg.f32 	%f1561, %f1560;
	setp.lt.s32 	%p271, %r2491, 0;
	selp.f32 	%f3470, %f1561, %f1560, %p271;
	bra.uni 	$L__BB0_273;
$L__BB0_272:
	mov.f32 	%f1562, 0f00000000;
	mul.rn.f32 	%f3470, %f233, %f1562;
	mov.b32 	%r4586, 0;
$L__BB0_273:
	mul.rn.f32 	%f1563, %f3470, %f3470;
	and.b32  	%r2496, %r4586, 1;
	setp.eq.b32 	%p272, %r2496, 1;
	selp.f32 	%f1564, 0f3F800000, %f3470, %p272;
	fma.rn.f32 	%f1565, %f1563, %f1564, 0f00000000;
	fma.rn.f32 	%f1566, %f1563, 0f37CBAC00, 0fBAB607ED;
	selp.f32 	%f1567, %f1566, 0fB94D4153, %p272;
	selp.f32 	%f1568, 0f3D2AAABB, 0f3C0885E4, %p272;
	fma.rn.f32 	%f1569, %f1567, %f1563, %f1568;
	selp.f32 	%f1570, 0fBEFFFFFF, 0fBE2AAAA8, %p272;
	fma.rn.f32 	%f1571, %f1569, %f1563, %f1570;
	fma.rn.f32 	%f1572, %f1571, %f1565, %f1564;
	and.b32  	%r2497, %r4586, 2;
	setp.eq.s32 	%p273, %r2497, 0;
	mov.f32 	%f1573, 0f00000000;
	sub.f32 	%f1574, %f1573, %f1572;
	selp.f32 	%f1575, %f1572, %f1574, %p273;
	add.f32 	%f239, %f232, %f1575;
	add.f32 	%f240, %f239, 0f420C0000;
	mul.f32 	%f1576, %f240, 0f3F22F983;
	cvt.rni.s32.f32 	%r4590, %f1576;
	cvt.rn.f32.s32 	%f1577, %r4590;
	fma.rn.f32 	%f1578, %f1577, 0fBFC90FDA, %f240;
	fma.rn.f32 	%f1579, %f1577, 0fB3A22168, %f1578;
	fma.rn.f32 	%f3471, %f1577, 0fA7C234C5, %f1579;
	abs.f32 	%f242, %f240;
	setp.ltu.f32 	%p274, %f242, 0f47CE4780;
	@%p274 bra 	$L__BB0_281;
	setp.eq.f32 	%p275, %f242, 0f7F800000;
	@%p275 bra 	$L__BB0_280;
	mov.b32 	%r479, %f240;
	shl.b32 	%r2499, %r479, 8;
	or.b32  	%r480, %r2499, -2147483648;
	mov.b64 	%rd2016, 0;
	mov.b32 	%r4587, 0;
	mov.u64 	%rd2014, __cudart_i2opi_f;
	mov.u64 	%rd2015, %rd1;
$L__BB0_276:
	.pragma "nounroll";
	ld.global.nc.u32 	%r2500, [%rd2014];
	mad.wide.u32 	%rd1167, %r2500, %r480, %rd2016;
	shr.u64 	%rd2016, %rd1167, 32;
	st.local.u32 	[%rd2015], %rd1167;
	add.s32 	%r4587, %r4587, 1;
	add.s64 	%rd2015, %rd2015, 4;
	add.s64 	%rd2014, %rd2014, 4;
	setp.ne.s32 	%p276, %r4587, 6;
	@%p276 bra 	$L__BB0_276;
	shr.u32 	%r2501, %r479, 23;
	st.local.u32 	[%rd1+24], %rd2016;
	and.b32  	%r483, %r2501, 31;
	and.b32  	%r2502, %r2501, 224;
	add.s32 	%r2503, %r2502, -128;
	shr.u32 	%r2504, %r2503, 5;
	mul.wide.u32 	%rd1168, %r2504, 4;
	sub.s64 	%rd246, %rd1, %rd1168;
	ld.local.u32 	%r4588, [%rd246+24];
	ld.local.u32 	%r4589, [%rd246+20];
	setp.eq.s32 	%p277, %r483, 0;
	@%p277 bra 	$L__BB0_279;
	shf.l.wrap.b32 	%r4588, %r4589, %r4588, %r483;
	ld.local.u32 	%r2505, [%rd246+16];
	shf.l.wrap.b32 	%r4589, %r2505, %r4589, %r483;
$L__BB0_279:
	shr.u32 	%r2506, %r4588, 30;
	shf.l.wrap.b32 	%r2507, %r4589, %r4588, 2;
	shl.b32 	%r2508, %r4589, 2;
	shr.u32 	%r2509, %r2507, 31;
	add.s32 	%r2510, %r2509, %r2506;
	neg.s32 	%r2511, %r2510;
	setp.lt.s32 	%p278, %r479, 0;
	selp.b32 	%r4590, %r2511, %r2510, %p278;
	xor.b32  	%r2512, %r2507, %r479;
	shr.s32 	%r2513, %r2507, 31;
	xor.b32  	%r2514, %r2513, %r2507;
	xor.b32  	%r2515, %r2513, %r2508;
	cvt.u64.u32 	%rd1169, %r2514;
	shl.b64 	%rd1170, %rd1169, 32;
	cvt.u64.u32 	%rd1171, %r2515;
	or.b64  	%rd1172, %rd1170, %rd1171;
	cvt.rn.f64.s64 	%fd69, %rd1172;
	mul.f64 	%fd70, %fd69, 0d3BF921FB54442D19;
	cvt.rn.f32.f64 	%f1580, %fd70;
	neg.f32 	%f1581, %f1580;
	setp.lt.s32 	%p279, %r2512, 0;
	selp.f32 	%f3471, %f1581, %f1580, %p279;
	bra.uni 	$L__BB0_281;
$L__BB0_280:
	mov.f32 	%f1582, 0f00000000;
	mul.rn.f32 	%f3471, %f240, %f1582;
	mov.b32 	%r4590, 0;
$L__BB0_281:
	mul.rn.f32 	%f1583, %f3471, %f3471;
	and.b32  	%r2517, %r4590, 1;
	setp.eq.b32 	%p280, %r2517, 1;
	selp.f32 	%f1584, 0f3F800000, %f3471, %p280;
	fma.rn.f32 	%f1585, %f1583, %f1584, 0f00000000;
	fma.rn.f32 	%f1586, %f1583, 0f37CBAC00, 0fBAB607ED;
	selp.f32 	%f1587, %f1586, 0fB94D4153, %p280;
	selp.f32 	%f1588, 0f3D2AAABB, 0f3C0885E4, %p280;
	fma.rn.f32 	%f1589, %f1587, %f1583, %f1588;
	selp.f32 	%f1590, 0fBEFFFFFF, 0fBE2AAAA8, %p280;
	fma.rn.f32 	%f1591, %f1589, %f1583, %f1590;
	fma.rn.f32 	%f1592, %f1591, %f1585, %f1584;
	and.b32  	%r2518, %r4590, 2;
	setp.eq.s32 	%p281, %r2518, 0;
	mov.f32 	%f1593, 0f00000000;
	sub.f32 	%f1594, %f1593, %f1592;
	selp.f32 	%f1595, %f1592, %f1594, %p281;
	add.f32 	%f246, %f239, %f1595;
	add.f32 	%f247, %f246, 0f42100000;
	mul.f32 	%f1596, %f247, 0f3F22F983;
	cvt.rni.s32.f32 	%r4594, %f1596;
	cvt.rn.f32.s32 	%f1597, %r4594;
	fma.rn.f32 	%f1598, %f1597, 0fBFC90FDA, %f247;
	fma.rn.f32 	%f1599, %f1597, 0fB3A22168, %f1598;
	fma.rn.f32 	%f3472, %f1597, 0fA7C234C5, %f1599;
	abs.f32 	%f249, %f247;
	setp.ltu.f32 	%p282, %f249, 0f47CE4780;
	@%p282 bra 	$L__BB0_289;
	setp.eq.f32 	%p283, %f249, 0f7F800000;
	@%p283 bra 	$L__BB0_288;
	mov.b32 	%r493, %f247;
	shl.b32 	%r2520, %r493, 8;
	or.b32  	%r494, %r2520, -2147483648;
	mov.b64 	%rd2019, 0;
	mov.b32 	%r4591, 0;
	mov.u64 	%rd2017, __cudart_i2opi_f;
	mov.u64 	%rd2018, %rd1;
$L__BB0_284:
	.pragma "nounroll";
	ld.global.nc.u32 	%r2521, [%rd2017];
	mad.wide.u32 	%rd1175, %r2521, %r494, %rd2019;
	shr.u64 	%rd2019, %rd1175, 32;
	st.local.u32 	[%rd2018], %rd1175;
	add.s32 	%r4591, %r4591, 1;
	add.s64 	%rd2018, %rd2018, 4;
	add.s64 	%rd2017, %rd2017, 4;
	setp.ne.s32 	%p284, %r4591, 6;
	@%p284 bra 	$L__BB0_284;
	shr.u32 	%r2522, %r493, 23;
	st.local.u32 	[%rd1+24], %rd2019;
	and.b32  	%r497, %r2522, 31;
	and.b32  	%r2523, %r2522, 224;
	add.s32 	%r2524, %r2523, -128;
	shr.u32 	%r2525, %r2524, 5;
	mul.wide.u32 	%rd1176, %r2525, 4;
	sub.s64 	%rd253, %rd1, %rd1176;
	ld.local.u32 	%r4592, [%rd253+24];
	ld.local.u32 	%r4593, [%rd253+20];
	setp.eq.s32 	%p285, %r497, 0;
	@%p285 bra 	$L__BB0_287;
	shf.l.wrap.b32 	%r4592, %r4593, %r4592, %r497;
	ld.local.u32 	%r2526, [%rd253+16];
	shf.l.wrap.b32 	%r4593, %r2526, %r4593, %r497;
$L__BB0_287:
	shr.u32 	%r2527, %r4592, 30;
	shf.l.wrap.b32 	%r2528, %r4593, %r4592, 2;
	shl.b32 	%r2529, %r4593, 2;
	shr.u32 	%r2530, %r2528, 31;
	add.s32 	%r2531, %r2530, %r2527;
	neg.s32 	%r2532, %r2531;
	setp.lt.s32 	%p286, %r493, 0;
	selp.b32 	%r4594, %r2532, %r2531, %p286;
	xor.b32  	%r2533, %r2528, %r493;
	shr.s32 	%r2534, %r2528, 31;
	xor.b32  	%r2535, %r2534, %r2528;
	xor.b32  	%r2536, %r2534, %r2529;
	cvt.u64.u32 	%rd1177, %r2535;
	shl.b64 	%rd1178, %rd1177, 32;
	cvt.u64.u32 	%rd1179, %r2536;
	or.b64  	%rd1180, %rd1178, %rd1179;
	cvt.rn.f64.s64 	%fd71, %rd1180;
	mul.f64 	%fd72, %fd71, 0d3BF921FB54442D19;
	cvt.rn.f32.f64 	%f1600, %fd72;
	neg.f32 	%f1601, %f1600;
	setp.lt.s32 	%p287, %r2533, 0;
	selp.f32 	%f3472, %f1601, %f1600, %p287;
	bra.uni 	$L__BB0_289;
$L__BB0_288:
	mov.f32 	%f1602, 0f00000000;
	mul.rn.f32 	%f3472, %f247, %f1602;
	mov.b32 	%r4594, 0;
$L__BB0_289:
	mul.rn.f32 	%f1603, %f3472, %f3472;
	and.b32  	%r2538, %r4594, 1;
	setp.eq.b32 	%p288, %r2538, 1;
	selp.f32 	%f1604, 0f3F800000, %f3472, %p288;
	fma.rn.f32 	%f1605, %f1603, %f1604, 0f00000000;
	fma.rn.f32 	%f1606, %f1603, 0f37CBAC00, 0fBAB607ED;
	selp.f32 	%f1607, %f1606, 0fB94D4153, %p288;
	selp.f32 	%f1608, 0f3D2AAABB, 0f3C0885E4, %p288;
	fma.rn.f32 	%f1609, %f1607, %f1603, %f1608;
	selp.f32 	%f1610, 0fBEFFFFFF, 0fBE2AAAA8, %p288;
	fma.rn.f32 	%f1611, %f1609, %f1603, %f1610;
	fma.rn.f32 	%f1612, %f1611, %f1605, %f1604;
	and.b32  	%r2539, %r4594, 2;
	setp.eq.s32 	%p289, %r2539, 0;
	mov.f32 	%f1613, 0f00000000;
	sub.f32 	%f1614, %f1613, %f1612;
	selp.f32 	%f1615, %f1612, %f1614, %p289;
	add.f32 	%f253, %f246, %f1615;
	add.f32 	%f254, %f253, 0f42140000;
	mul.f32 	%f1616, %f254, 0f3F22F983;
	cvt.rni.s32.f32 	%r4598, %f1616;
	cvt.rn.f32.s32 	%f1617, %r4598;
	fma.rn.f32 	%f1618, %f1617, 0fBFC90FDA, %f254;
	fma.rn.f32 	%f1619, %f1617, 0fB3A22168, %f1618;
	fma.rn.f32 	%f3473, %f1617, 0fA7C234C5, %f1619;
	abs.f32 	%f256, %f254;
	setp.ltu.f32 	%p290, %f256, 0f47CE4780;
	@%p290 bra 	$L__BB0_297;
	setp.eq.f32 	%p291, %f256, 0f7F800000;
	@%p291 bra 	$L__BB0_296;
	mov.b32 	%r507, %f254;
	shl.b32 	%r2541, %r507, 8;
	or.b32  	%r508, %r2541, -2147483648;
	mov.b64 	%rd2022, 0;
	mov.b32 	%r4595, 0;
	mov.u64 	%rd2020, __cudart_i2opi_f;
	mov.u64 	%rd2021, %rd1;
$L__BB0_292:
	.pragma "nounroll";
	ld.global.nc.u32 	%r2542, [%rd2020];
	mad.wide.u32 	%rd1183, %r2542, %r508, %rd2022;
	shr.u64 	%rd2022, %rd1183, 32;
	st.local.u32 	[%rd2021], %rd1183;
	add.s32 	%r4595, %r4595, 1;
	add.s64 	%rd2021, %rd2021, 4;
	add.s64 	%rd2020, %rd2020, 4;
	setp.ne.s32 	%p292, %r4595, 6;
	@%p292 bra 	$L__BB0_292;
	shr.u32 	%r2543, %r507, 23;
	st.local.u32 	[%rd1+24], %rd2022;
	and.b32  	%r511, %r2543, 31;
	and.b32  	%r2544, %r2543, 224;
	add.s32 	%r2545, %r2544, -128;
	shr.u32 	%r2546, %r2545, 5;
	mul.wide.u32 	%rd1184, %r2546, 4;
	sub.s64 	%rd260, %rd1, %rd1184;
	ld.local.u32 	%r4596, [%rd260+24];
	ld.local.u32 	%r4597, [%rd260+20];
	setp.eq.s32 	%p293, %r511, 0;
	@%p293 bra 	$L__BB0_295;
	shf.l.wrap.b32 	%r4596, %r4597, %r4596, %r511;
	ld.local.u32 	%r2547, [%rd260+16];
	shf.l.wrap.b32 	%r4597, %r2547, %r4597, %r511;
$L__BB0_295:
	shr.u32 	%r2548, %r4596, 30;
	shf.l.wrap.b32 	%r2549, %r4597, %r4596, 2;
	shl.b32 	%r2550, %r4597, 2;
	shr.u32 	%r2551, %r2549, 31;
	add.s32 	%r2552, %r2551, %r2548;
	neg.s32 	%r2553, %r2552;
	setp.lt.s32 	%p294, %r507, 0;
	selp.b32 	%r4598, %r2553, %r2552, %p294;
	xor.b32  	%r2554, %r2549, %r507;
	shr.s32 	%r2555, %r2549, 31;
	xor.b32  	%r2556, %r2555, %r2549;
	xor.b32  	%r2557, %r2555, %r2550;
	cvt.u64.u32 	%rd1185, %r2556;
	shl.b64 	%rd1186, %rd1185, 32;
	cvt.u64.u32 	%rd1187, %r2557;
	or.b64  	%rd1188, %rd1186, %rd1187;
	cvt.rn.f64.s64 	%fd73, %rd1188;
	mul.f64 	%fd74, %fd73, 0d3BF921FB54442D19;
	cvt.rn.f32.f64 	%f1620, %fd74;
	neg.f32 	%f1621, %f1620;
	setp.lt.s32 	%p295, %r2554, 0;
	selp.f32 	%f3473, %f1621, %f1620, %p295;
	bra.uni 	$L__BB0_297;
$L__BB0_296:
	mov.f32 	%f1622, 0f00000000;
	mul.rn.f32 	%f3473, %f254, %f1622;
	mov.b32 	%r4598, 0;
$L__BB0_297:
	mul.rn.f32 	%f1623, %f3473, %f3473;
	and.b32  	%r2559, %r4598, 1;
	setp.eq.b32 	%p296, %r2559, 1;
	selp.f32 	%f1624, 0f3F800000, %f3473, %p296;
	fma.rn.f32 	%f1625, %f1623, %f1624, 0f00000000;
	fma.rn.f32 	%f1626, %f1623, 0f37CBAC00, 0fBAB607ED;
	selp.f32 	%f1627, %f1626, 0fB94D4153, %p296;
	selp.f32 	%f1628, 0f3D2AAABB, 0f3C0885E4, %p296;
	fma.rn.f32 	%f1629, %f1627, %f1623, %f1628;
	selp.f32 	%f1630, 0fBEFFFFFF, 0fBE2AAAA8, %p296;
	fma.rn.f32 	%f1631, %f1629, %f1623, %f1630;
	fma.rn.f32 	%f1632, %f1631, %f1625, %f1624;
	and.b32  	%r2560, %r4598, 2;
	setp.eq.s32 	%p297, %r2560, 0;
	mov.f32 	%f1633, 0f00000000;
	sub.f32 	%f1634, %f1633, %f1632;
	selp.f32 	%f1635, %f1632, %f1634, %p297;
	add.f32 	%f260, %f253, %f1635;
	add.f32 	%f261, %f260, 0f42180000;
	mul.f32 	%f1636, %f261, 0f3F22F983;
	cvt.rni.s32.f32 	%r4602, %f1636;
	cvt.rn.f32.s32 	%f1637, %r4602;
	fma.rn.f32 	%f1638, %f1637, 0fBFC90FDA, %f261;
	fma.rn.f32 	%f1639, %f1637, 0fB3A22168, %f1638;
	fma.rn.f32 	%f3474, %f1637, 0fA7C234C5, %f1639;
	abs.f32 	%f263, %f261;
	setp.ltu.f32 	%p298, %f263, 0f47CE4780;
	@%p298 bra 	$L__BB0_305;
	setp.eq.f32 	%p299, %f263, 0f7F800000;
	@%p299 bra 	$L__BB0_304;
	mov.b32 	%r521, %f261;
	shl.b32 	%r2562, %r521, 8;
	or.b32  	%r522, %r2562, -2147483648;
	mov.b64 	%rd2025, 0;
	mov.b32 	%r4599, 0;
	mov.u64 	%rd2023, __cudart_i2opi_f;
	mov.u64 	%rd2024, %rd1;
$L__BB0_300:
	.pragma "nounroll";
	ld.global.nc.u32 	%r2563, [%rd2023];
	mad.wide.u32 	%rd1191, %r2563, %r522, %rd2025;
	shr.u64 	%rd2025, %rd1191, 32;
	st.local.u32 	[%rd2024], %rd1191;
	add.s32 	%r4599, %r4599, 1;
	add.s64 	%rd2024, %rd2024, 4;
	add.s64 	%rd2023, %rd2023, 4;
	setp.ne.s32 	%p300, %r4599, 6;
	@%p300 bra 	$L__BB0_300;
	shr.u32 	%r2564, %r521, 23;
	st.local.u32 	[%rd1+24], %rd2025;
	and.b32  	%r525, %r2564, 31;
	and.b32  	%r2565, %r2564, 224;
	add.s32 	%r2566, %r2565, -128;
	shr.u32 	%r2567, %r2566, 5;
	mul.wide.u32 	%rd1192, %r2567, 4;
	sub.s64 	%rd267, %rd1, %rd1192;
	ld.local.u32 	%r4600, [%rd267+24];
	ld.local.u32 	%r4601, [%rd267+20];
	setp.eq.s32 	%p301, %r525, 0;
	@%p301 bra 	$L__BB0_303;
	shf.l.wrap.b32 	%r4600, %r4601, %r4600, %r525;
	ld.local.u32 	%r2568, [%rd267+16];
	shf.l.wrap.b32 	%r4601, %r2568, %r4601, %r525;
$L__BB0_303:
	shr.u32 	%r2569, %r4600, 30;
	shf.l.wrap.b32 	%r2570, %r4601, %r4600, 2;
	shl.b32 	%r2571, %r4601, 2;
	shr.u32 	%r2572, %r2570, 31;
	add.s32 	%r2573, %r2572, %r2569;
	neg.s32 	%r2574, %r2573;
	setp.lt.s32 	%p302, %r521, 0;
	selp.b32 	%r4602, %r2574, %r2573, %p302;
	xor.b32  	%r2575, %r2570, %r521;
	shr.s32 	%r2576, %r2570, 31;
	xor.b32  	%r2577, %r2576, %r2570;
	xor.b32  	%r2578, %r2576, %r2571;
	cvt.u64.u32 	%rd1193, %r2577;
	shl.b64 	%rd1194, %rd1193, 32;
	cvt.u64.u32 	%rd1195, %r2578;
	or.b64  	%rd1196, %rd1194, %rd1195;
	cvt.rn.f64.s64 	%fd75, %rd1196;
	mul.f64 	%fd76, %fd75, 0d3BF921FB54442D19;
	cvt.rn.f32.f64 	%f1640, %fd76;
	neg.f32 	%f1641, %f1640;
	setp.lt.s32 	%p303, %r2575, 0;
	selp.f32 	%f3474, %f1641, %f1640, %p303;
	bra.uni 	$L__BB0_305;
$L__BB0_304:
	mov.f32 	%f1642, 0f00000000;
	mul.rn.f32 	%f3474, %f261, %f1642;
	mov.b32 	%r4602, 0;
$L__BB0_305:
	mul.rn.f32 	%f1643, %f3474, %f3474;
	and.b32  	%r2580, %r4602, 1;
	setp.eq.b32 	%p304, %r2580, 1;
	selp.f32 	%f1644, 0f3F800000, %f3474, %p304;
	fma.rn.f32 	%f1645, %f1643, %f1644, 0f00000000;
	fma.rn.f32 	%f1646, %f1643, 0f37CBAC00, 0fBAB607ED;
	selp.f32 	%f1647, %f1646, 0fB94D4153, %p304;
	selp.f32 	%f1648, 0f3D2AAABB, 0f3C0885E4, %p304;
	fma.rn.f32 	%f1649, %f1647, %f1643, %f1648;
	selp.f32 	%f1650, 0fBEFFFFFF, 0fBE2AAAA8, %p304;
	fma.rn.f32 	%f1651, %f1649, %f1643, %f1650;
	fma.rn.f32 	%f1652, %f1651, %f1645, %f1644;
	and.b32  	%r2581, %r4602, 2;
	setp.eq.s32 	%p305, %r2581, 0;
	mov.f32 	%f1653, 0f00000000;
	sub.f32 	%f1654, %f1653, %f1652;
	selp.f32 	%f1655, %f1652, %f1654, %p305;
	add.f32 	%f267, %f260, %f1655;
	add.f32 	%f268, %f267, 0f421C0000;
	mul.f32 	%f1656, %f268, 0f3F22F983;
	cvt.rni.s32.f32 	%r4606, %f1656;
	cvt.rn.f32.s32 	%f1657, %r4606;
	fma.rn.f32 	%f1658, %f1657, 0fBFC90FDA, %f268;
	fma.rn.f32 	%f1659, %f1657, 0fB3A22168, %f1658;
	fma.rn.f32 	%f3475, %f1657, 0fA7C234C5, %f1659;
	abs.f32 	%f270, %f268;
	setp.ltu.f32 	%p306, %f270, 0f47CE4780;
	@%p306 bra 	$L__BB0_313;
	setp.eq.f32 	%p307, %f270, 0f7F800000;
	@%p307 bra 	$L__BB0_312;
	mov.b32 	%r535, %f268;
	shl.b32 	%r2583, %r535, 8;
	or.b32  	%r536, %r2583, -2147483648;
	mov.b64 	%rd2028, 0;
	mov.b32 	%r4603, 0;
	mov.u64 	%rd2026, __cudart_i2opi_f;
	mov.u64 	%rd2027, %rd1;
$L__BB0_308:
	.pragma "nounroll";
	ld.global.nc.u32 	%r2584, [%rd2026];
	mad.wide.u32 	%rd1199, %r2584, %r536, %rd2028;
	shr.u64 	%rd2028, %rd1199, 32;
	st.local.u32 	[%rd2027], %rd1199;
	add.s32 	%r4603, %r4603, 1;
	add.s64 	%rd2027, %rd2027, 4;
	add.s64 	%rd2026, %rd2026, 4;
	setp.ne.s32 	%p308, %r4603, 6;
	@%p308 bra 	$L__BB0_308;
	shr.u32 	%r2585, %r535, 23;
	st.local.u32 	[%rd1+24], %rd2028;
	and.b32  	%r539, %r2585, 31;
	and.b32  	%r2586, %r2585, 224;
	add.s32 	%r2587, %r2586, -128;
	shr.u32 	%r2588, %r2587, 5;
	mul.wide.u32 	%rd1200, %r2588, 4;
	sub.s64 	%rd274, %rd1, %rd1200;
	ld.local.u32 	%r4604, [%rd274+24];
	ld.local.u32 	%r4605, [%rd274+20];
	setp.eq.s32 	%p309, %r539, 0;
	@%p309 bra 	$L__BB0_311;
	shf.l.wrap.b32 	%r4604, %r4605, %r4604, %r539;
	ld.local.u32 	%r2589, [%rd274+16];
	shf.l.wrap.b32 	%r4605, %r2589, %r4605, %r539;
$L__BB0_311:
	shr.u32 	%r2590, %r4604, 30;
	shf.l.wrap.b32 	%r2591, %r4605, %r4604, 2;
	shl.b32 	%r2592, %r4605, 2;
	shr.u32 	%r2593, %r2591, 31;
	add.s32 	%r2594, %r2593, %r2590;
	neg.s32 	%r2595, %r2594;
	setp.lt.s32 	%p310, %r535, 0;
	selp.b32 	%r4606, %r2595, %r2594, %p310;
	xor.b32  	%r2596, %r2591, %r535;
	shr.s32 	%r2597, %r2591, 31;
	xor.b32  	%r2598, %r2597, %r2591;
	xor.b32  	%r2599, %r2597, %r2592;
	cvt.u64.u32 	%rd1201, %r2598;
	shl.b64 	%rd1202, %rd1201, 32;
	cvt.u64.u32 	%rd1203, %r2599;
	or.b64  	%rd1204, %rd1202, %rd1203;
	cvt.rn.f64.s64 	%fd77, %rd1204;
	mul.f64 	%fd78, %fd77, 0d3BF921FB54442D19;
	cvt.rn.f32.f64 	%f1660, %fd78;
	neg.f32 	%f1661, %f1660;
	setp.lt.s32 	%p311, %r2596, 0;
	selp.f32 	%f3475, %f1661, %f1660, %p311;
	bra.uni 	$L__BB0_313;
$L__BB0_312:
	mov.f32 	%f1662, 0f00000000;
	mul.rn.f32 	%f3475, %f268, %f1662;
	mov.b32 	%r4606, 0;
$L__BB0_313:
	mul.rn.f32 	%f1663, %f3475, %f3475;
	and.b32  	%r2601, %r4606, 1;
	setp.eq.b32 	%p312, %r2601, 1;
	selp.f32 	%f1664, 0f3F800000, %f3475, %p312;
	fma.rn.f32 	%f1665, %f1663, %f1664, 0f00000000;
	fma.rn.f32 	%f1666, %f1663, 0f37CBAC00, 0fBAB607ED;
	selp.f32 	%f1667, %f1666, 0fB94D4153, %p312;
	selp.f32 	%f1668, 0f3D2AAABB, 0f3C0885E4, %p312;
	fma.rn.f32 	%f1669, %f1667, %f1663, %f1668;
	selp.f32 	%f1670, 0fBEFFFFFF, 0fBE2AAAA8, %p312;
	fma.rn.f32 	%f1671, %f1669, %f1663, %f1670;
	fma.rn.f32 	%f1672, %f1671, %f1665, %f1664;
	and.b32  	%r2602, %r4606, 2;
	setp.eq.s32 	%p313, %r2602, 0;
	mov.f32 	%f1673, 0f00000000;
	sub.f32 	%f1674, %f1673, %f1672;
	selp.f32 	%f1675, %f1672, %f1674, %p313;
	add.f32 	%f274, %f267, %f1675;
	add.f32 	%f275, %f274, 0f42200000;
	mul.f32 	%f1676, %f275, 0f3F22F983;
	cvt.rni.s32.f32 	%r4610, %f1676;
	cvt.rn.f32.s32 	%f1677, %r4610;
	fma.rn.f32 	%f1678, %f1677, 0fBFC90FDA, %f275;
	fma.rn.f32 	%f1679, %f1677, 0fB3A22168, %f1678;
	fma.rn.f32 	%f3476, %f1677, 0fA7C234C5, %f1679;
	abs.f32 	%f277, %f275;
	setp.ltu.f32 	%p314, %f277, 0f47CE4780;
	@%p314 bra 	$L__BB0_321;
	setp.eq.f32 	%p315, %f277, 0f7F800000;
	@%p315 bra 	$L__BB0_320;
	mov.b32 	%r549, %f275;
	shl.b32 	%r2604, %r549, 8;
	or.b32  	%r550, %r2604, -2147483648;
	mov.b64 	%rd2031, 0;
	mov.b32 	%r4607, 0;
	mov.u64 	%rd2029, __cudart_i2opi_f;
	mov.u64 	%rd2030, %rd1;
$L__BB0_316:
	.pragma "nounroll";
	ld.global.nc.u32 	%r2605, [%rd2029];
	mad.wide.u32 	%rd1207, %r2605, %r550, %rd2031;
	shr.u64 	%rd2031, %rd1207, 32;
	st.local.u32 	[%rd2030], %rd1207;
	add.s32 	%r4607, %r4607, 1;
	add.s64 	%rd2030, %rd2030, 4;
	add.s64 	%rd2029, %rd2029, 4;
	setp.ne.s32 	%p316, %r4607, 6;
	@%p316 bra 	$L__BB0_316;
	shr.u32 	%r2606, %r549, 23;
	st.local.u32 	[%rd1+24], %rd2031;
	and.b32  	%r553, %r2606, 31;
	and.b32  	%r2607, %r2606, 224;
	add.s32 	%r2608, %r2607, -128;
	shr.u32 	%r2609, %r2608, 5;
	mul.wide.u32 	%rd1208, %r2609, 4;
	sub.s64 	%rd281, %rd1, %rd1208;
	ld.local.u32 	%r4608, [%rd281+24];
	ld.local.u32 	%r4609, [%rd281+20];
	setp.eq.s32 	%p317, %r553, 0;
	@%p317 bra 	$L__BB0_319;
	shf.l.wrap.b32 	%r4608, %r4609, %r4608, %r553;
	ld.local.u32 	%r2610, [%rd281+16];
	shf.l.wrap.b32 	%r4609, %r2610, %r4609, %r553;
$L__BB0_319:
	shr.u32 	%r2611, %r4608, 30;
	shf.l.wrap.b32 	%r2612, %r4609, %r4608, 2;
	shl.b32 	%r2613, %r4609, 2;
	shr.u32 	%r2614, %r2612, 31;
	add.s32 	%r2615, %r2614, %r2611;
	neg.s32 	%r2616, %r2615;
	setp.lt.s32 	%p318, %r549, 0;
	selp.b32 	%r4610, %r2616, %r2615, %p318;
	xor.b32  	%r2617, %r2612, %r549;
	shr.s32 	%r2618, %r2612, 31;
	xor.b32  	%r2619, %r2618, %r2612;
	xor.b32  	%r2620, %r2618, %r2613;
	cvt.u64.u32 	%rd1209, %r2619;
	shl.b64 	%rd1210, %rd1209, 32;
	cvt.u64.u32 	%rd1211, %r2620;
	or.b64  	%rd1212, %rd1210, %rd1211;
	cvt.rn.f64.s64 	%fd79, %rd1212;
	mul.f64 	%fd80, %fd79, 0d3BF921FB54442D19;
	cvt.rn.f32.f64 	%f1680, %fd80;
	neg.f32 	%f1681, %f1680;
	setp.lt.s32 	%p319, %r2617, 0;
	selp.f32 	%f3476, %f1681, %f1680, %p319;
	bra.uni 	$L__BB0_321;
$L__BB0_320:
	mov.f32 	%f1682, 0f00000000;
	mul.rn.f32 	%f3476, %f275, %f1682;
	mov.b32 	%r4610, 0;
$L__BB0_321:
	mul.rn.f32 	%f1683, %f3476, %f3476;
	and.b32  	%r2622, %r4610, 1;
	setp.eq.b32 	%p320, %r2622, 1;
	selp.f32 	%f1684, 0f3F800000, %f3476, %p320;
	fma.rn.f32 	%f1685, %f1683, %f1684, 0f00000000;
	fma.rn.f32 	%f1686, %f1683, 0f37CBAC00, 0fBAB607ED;
	selp.f32 	%f1687, %f1686, 0fB94D4153, %p320;
	selp.f32 	%f1688, 0f3D2AAABB, 0f3C0885E4, %p320;
	fma.rn.f32 	%f1689, %f1687, %f1683, %f1688;
	selp.f32 	%f1690, 0fBEFFFFFF, 0fBE2AAAA8, %p320;
	fma.rn.f32 	%f1691, %f1689, %f1683, %f1690;
	fma.rn.f32 	%f1692, %f1691, %f1685, %f1684;
	and.b32  	%r2623, %r4610, 2;
	setp.eq.s32 	%p321, %r2623, 0;
	mov.f32 	%f1693, 0f00000000;
	sub.f32 	%f1694, %f1693, %f1692;
	selp.f32 	%f1695, %f1692, %f1694, %p321;
	add.f32 	%f281, %f274, %f1695;
	add.f32 	%f282, %f281, 0f42240000;
	mul.f32 	%f1696, %f282, 0f3F22F983;
	cvt.rni.s32.f32 	%r4614, %f1696;
	cvt.rn.f32.s32 	%f1697, %r4614;
	fma.rn.f32 	%f1698, %f1697, 0fBFC90FDA, %f282;
	fma.rn.f32 	%f1699, %f1697, 0fB3A22168, %f1698;
	fma.rn.f32 	%f3477, %f1697, 0fA7C234C5, %f1699;
	abs.f32 	%f284, %f282;
	setp.ltu.f32 	%p322, %f284, 0f47CE4780;
	@%p322 bra 	$L__BB0_329;
	setp.eq.f32 	%p323, %f284, 0f7F800000;
	@%p323 bra 	$L__BB0_328;
	mov.b32 	%r563, %f282;
	shl.b32 	%r2625, %r563, 8;
	or.b32  	%r564, %r2625, -2147483648;
	mov.b64 	%rd2034, 0;
	mov.b32 	%r4611, 0;
	mov.u64 	%rd2032, __cudart_i2opi_f;
	mov.u64 	%rd2033, %rd1;
$L__BB0_324:
	.pragma "nounroll";
	ld.global.nc.u32 	%r2626, [%rd2032];
	mad.wide.u32 	%rd1215, %r2626, %r564, %rd2034;
	shr.u64 	%rd2034, %rd1215, 32;
	st.local.u32 	[%rd2033], %rd1215;
	add.s32 	%r4611, %r4611, 1;
	add.s64 	%rd2033, %rd2033, 4;
	add.s64 	%rd2032, %rd2032, 4;
	setp.ne.s32 	%p324, %r4611, 6;
	@%p324 bra 	$L__BB0_324;
	shr.u32 	%r2627, %r563, 23;
	st.local.u32 	[%rd1+24], %rd2034;
	and.b32  	%r567, %r2627, 31;
	and.b32  	%r2628, %r2627, 224;
	add.s32 	%r2629, %r2628, -128;
	shr.u32 	%r2630, %r2629, 5;
	mul.wide.u32 	%rd1216, %r2630, 4;
	sub.s64 	%rd288, %rd1, %rd1216;
	ld.local.u32 	%r4612, [%rd288+24];
	ld.local.u32 	%r4613, [%rd288+20];
	setp.eq.s32 	%p325, %r567, 0;
	@%p325 bra 	$L__BB0_327;
	shf.l.wrap.b32 	%r4612, %r4613, %r4612, %r567;
	ld.local.u32 	%r2631, [%rd288+16];
	shf.l.wrap.b32 	%r4613, %r2631, %r4613, %r567;
$L__BB0_327:
	shr.u32 	%r2632, %r4612, 30;
	shf.l.wrap.b32 	%r2633, %r4613, %r4612, 2;
	shl.b32 	%r2634, %r4613, 2;
	shr.u32 	%r2635, %r2633, 31;
	add.s32 	%r2636, %r2635, %r2632;
	neg.s32 	%r2637, %r2636;
	setp.lt.s32 	%p326, %r563, 0;
	selp.b32 	%r4614, %r2637, %r2636, %p326;
	xor.b32  	%r2638, %r2633, %r563;
	shr.s32 	%r2639, %r2633, 31;
	xor.b32  	%r2640, %r2639, %r2633;
	xor.b32  	%r2641, %r2639, %r2634;
	cvt.u64.u32 	%rd1217, %r2640;
	shl.b64 	%rd1218, %rd1217, 32;
	cvt.u64.u32 	%rd1219, %r2641;
	or.b64  	%rd1220, %rd1218, %rd1219;
	cvt.rn.f64.s64 	%fd81, %rd1220;
	mul.f64 	%fd82, %fd81, 0d3BF921FB54442D19;
	cvt.rn.f32.f64 	%f1700, %fd82;
	neg.f32 	%f1701, %f1700;
	setp.lt.s32 	%p327, %r2638, 0;
	selp.f32 	%f3477, %f1701, %f1700, %p327;
	bra.uni 	$L__BB0_329;
$L__BB0_328:
	mov.f32 	%f1702, 0f00000000;
	mul.rn.f32 	%f3477, %f282, %f1702;
	mov.b32 	%r4614, 0;
$L__BB0_329:
	mul.rn.f32 	%f1703, %f3477, %f3477;
	and.b32  	%r2643, %r4614, 1;
	setp.eq.b32 	%p328, %r2643, 1;
	selp.f32 	%f1704, 0f3F800000, %f3477, %p328;
	fma.rn.f32 	%f1705, %f1703, %f1704, 0f00000000;
	fma.rn.f32 	%f1706, %f1703, 0f37CBAC00, 0fBAB607ED;
	selp.f32 	%f1707, %f1706, 0fB94D4153, %p328;
	selp.f32 	%f1708, 0f3D2AAABB, 0f3C0885E4, %p328;
	fma.rn.f32 	%f1709, %f1707, %f1703, %f1708;
	selp.f32 	%f1710, 0fBEFFFFFF, 0fBE2AAAA8, %p328;
	fma.rn.f32 	%f1711, %f1709, %f1703, %f1710;
	fma.rn.f32 	%f1712, %f1711, %f1705, %f1704;
	and.b32  	%r2644, %r4614, 2;
	setp.eq.s32 	%p329, %r2644, 0;
	mov.f32 	%f1713, 0f00000000;
	sub.f32 	%f1714, %f1713, %f1712;
	selp.f32 	%f1715, %f1712, %f1714, %p329;
	add.f32 	%f288, %f281, %f1715;
	add.f32 	%f289, %f288, 0f42280000;
	mul.f32 	%f1716, %f289, 0f3F22F983;
	cvt.rni.s32.f32 	%r4618, %f1716;
	cvt.rn.f32.s32 	%f1717, %r4618;
	fma.rn.f32 	%f1718, %f1717, 0fBFC90FDA, %f289;
	fma.rn.f32 	%f1719, %f1717, 0fB3A22168, %f1718;
	fma.rn.f32 	%f3478, %f1717, 0fA7C234C5, %f1719;
	abs.f32 	%f291, %f289;
	setp.ltu.f32 	%p330, %f291, 0f47CE4780;
	@%p330 bra 	$L__BB0_337;
	setp.eq.f32 	%p331, %f291, 0f7F800000;
	@%p331 bra 	$L__BB0_336;
	mov.b32 	%r577, %f289;
	shl.b32 	%r2646, %r577, 8;
	or.b32  	%r578, %r2646, -2147483648;
	mov.b64 	%rd2037, 0;
	mov.b32 	%r4615, 0;
	mov.u64 	%rd2035, __cudart_i2opi_f;
	mov.u64 	%rd2036, %rd1;
$L__BB0_332:
	.pragma "nounroll";
	ld.global.nc.u32 	%r2647, [%rd2035];
	mad.wide.u32 	%rd1223, %r2647, %r578, %rd2037;
	shr.u64 	%rd2037, %rd1223, 32;
	st.local.u32 	[%rd2036], %rd1223;
	add.s32 	%r4615, %r4615, 1;
	add.s64 	%rd2036, %rd2036, 4;
	add.s64 	%rd2035, %rd2035, 4;
	setp.ne.s32 	%p332, %r4615, 6;
	@%p332 bra 	$L__BB0_332;
	shr.u32 	%r2648, %r577, 23;
	st.local.u32 	[%rd1+24], %rd2037;
	and.b32  	%r581, %r2648, 31;
	and.b32  	%r2649, %r2648, 224;
	add.s32 	%r2650, %r2649, -128;
	shr.u32 	%r2651, %r2650, 5;
	mul.wide.u32 	%rd1224, %r2651, 4;
	sub.s64 	%rd295, %rd1, %rd1224;
	ld.local.u32 	%r4616, [%rd295+24];
	ld.local.u32 	%r4617, [%rd295+20];
	setp.eq.s32 	%p333, %r581, 0;
	@%p333 bra 	$L__BB0_335;
	shf.l.wrap.b32 	%r4616, %r4617, %r4616, %r581;
	ld.local.u32 	%r2652, [%rd295+16];
	shf.l.wrap.b32 	%r4617, %r2652, %r4617, %r581;
$L__BB0_335:
	shr.u32 	%r2653, %r4616, 30;
	shf.l.wrap.b32 	%r2654, %r4617, %r4616, 2;
	shl.b32 	%r2655, %r4617, 2;
	shr.u32 	%r2656, %r2654, 31;
	add.s32 	%r2657, %r2656, %r2653;
	neg.s32 	%r2658, %r2657;
	setp.lt.s32 	%p334, %r577, 0;
	selp.b32 	%r4618, %r2658, %r2657, %p334;
	xor.b32  	%r2659, %r2654, %r577;
	shr.s32 	%r2660, %r2654, 31;
	xor.b32  	%r2661, %r2660, %r2654;
	xor.b32  	%r2662, %r2660, %r2655;
	cvt.u64.u32 	%rd1225, %r2661;
	shl.b64 	%rd1226, %rd1225, 32;
	cvt.u64.u32 	%rd1227, %r2662;
	or.b64  	%rd1228, %rd1226, %rd1227;
	cvt.rn.f64.s64 	%fd83, %rd1228;
	mul.f64 	%fd84, %fd83, 0d3BF921FB54442D19;
	cvt.rn.f32.f64 	%f1720, %fd84;
	neg.f32 	%f1721, %f1720;
	setp.lt.s32 	%p335, %r2659, 0;
	selp.f32 	%f3478, %f1721, %f1720, %p335;
	bra.uni 	$L__BB0_337;
$L__BB0_336:
	mov.f32 	%f1722, 0f00000000;
	mul.rn.f32 	%f3478, %f289, %f1722;
	mov.b32 	%r4618, 0;
$L__BB0_337:
	mul.rn.f32 	%f1723, %f3478, %f3478;
	and.b32  	%r2664, %r4618, 1;
	setp.eq.b32 	%p336, %r2664, 1;
	selp.f32 	%f1724, 0f3F800000, %f3478, %p336;
	fma.rn.f32 	%f1725, %f1723, %f1724, 0f00000000;
	fma.rn.f32 	%f1726, %f1723, 0f37CBAC00, 0fBAB607ED;
	selp.f32 	%f1727, %f1726, 0fB94D4153, %p336;
	selp.f32 	%f1728, 0f3D2AAABB, 0f3C0885E4, %p336;
	fma.rn.f32 	%f1729, %f1727, %f1723, %f1728;
	selp.f32 	%f1730, 0fBEFFFFFF, 0fBE2AAAA8, %p336;
	fma.rn.f32 	%f1731, %f1729, %f1723, %f1730;
	fma.rn.f32 	%f1732, %f1731, %f1725, %f1724;
	and.b32  	%r2665, %r4618, 2;
	setp.eq.s32 	%p337, %r2665, 0;
	mov.f32 	%f1733, 0f00000000;
	sub.f32 	%f1734, %f1733, %f1732;
	selp.f32 	%f1735, %f1732, %f1734, %p337;
	add.f32 	%f295, %f288, %f1735;
	add.f32 	%f296, %f295, 0f422C0000;
	mul.f32 	%f1736, %f296, 0f3F22F983;
	cvt.rni.s32.f32 	%r4622, %f1736;
	cvt.rn.f32.s32 	%f1737, %r4622;
	fma.rn.f32 	%f1738, %f1737, 0fBFC90FDA, %f296;
	fma.rn.f32 	%f1739, %f1737, 0fB3A22168, %f1738;
	fma.rn.f32 	%f3479, %f1737, 0fA7C234C5, %f1739;
	abs.f32 	%f298, %f296;
	setp.ltu.f32 	%p338, %f298, 0f47CE4780;
	@%p338 bra 	$L__BB0_345;
	setp.eq.f32 	%p339, %f298, 0f7F800000;
	@%p339 bra 	$L__BB0_344;
	mov.b32 	%r591, %f296;
	shl.b32 	%r2667, %r591, 8;
	or.b32  	%r592, %r2667, -2147483648;
	mov.b64 	%rd2040, 0;
	mov.b32 	%r4619, 0;
	mov.u64 	%rd2038, __cudart_i2opi_f;
	mov.u64 	%rd2039, %rd1;
$L__BB0_340:
	.pragma "nounroll";
	ld.global.nc.u32 	%r2668, [%rd2038];
	mad.wide.u32 	%rd1231, %r2668, %r592, %rd2040;
	shr.u64 	%rd2040, %rd1231, 32;
	st.local.u32 	[%rd2039], %rd1231;
	add.s32 	%r4619, %r4619, 1;
	add.s64 	%rd2039, %rd2039, 4;
	add.s64 	%rd2038, %rd2038, 4;
	setp.ne.s32 	%p340, %r4619, 6;
	@%p340 bra 	$L__BB0_340;
	shr.u32 	%r2669, %r591, 23;
	st.local.u32 	[%rd1+24], %rd2040;
	and.b32  	%r595, %r2669, 31;
	and.b32  	%r2670, %r2669, 224;
	add.s32 	%r2671, %r2670, -128;
	shr.u32 	%r2672, %r2671, 5;
	mul.wide.u32 	%rd1232, %r2672, 4;
	sub.s64 	%rd302, %rd1, %rd1232;
	ld.local.u32 	%r4620, [%rd302+24];
	ld.local.u32 	%r4621, [%rd302+20];
	setp.eq.s32 	%p341, %r595, 0;
	@%p341 bra 	$L__BB0_343;
	shf.l.wrap.b32 	%r4620, %r4621, %r4620, %r595;
	ld.local.u32 	%r2673, [%rd302+16];
	shf.l.wrap.b32 	%r4621, %r2673, %r4621, %r595;
$L__BB0_343:
	shr.u32 	%r2674, %r4620, 30;
	shf.l.wrap.b32 	%r2675, %r4621, %r4620, 2;
	shl.b32 	%r2676, %r4621, 2;
	shr.u32 	%r2677, %r2675, 31;
	add.s32 	%r2678, %r2677, %r2674;
	neg.s32 	%r2679, %r2678;
	setp.lt.s32 	%p342, %r591, 0;
	selp.b32 	%r4622, %r2679, %r2678, %p342;
	xor.b32  	%r2680, %r2675, %r591;
	shr.s32 	%r2681, %r2675, 31;
	xor.b32  	%r2682, %r2681, %r2675;
	xor.b32  	%r2683, %r2681, %r2676;
	cvt.u64.u32 	%rd1233, %r2682;
	shl.b64 	%rd1234, %rd1233, 32;
	cvt.u64.u32 	%rd1235, %r2683;
	or.b64  	%rd1236, %rd1234, %rd1235;
	cvt.rn.f64.s64 	%fd85, %rd1236;
	mul.f64 	%fd86, %fd85, 0d3BF921FB54442D19;
	cvt.rn.f32.f64 	%f1740, %fd86;
	neg.f32 	%f1741, %f1740;
	setp.lt.s32 	%p343, %r2680, 0;
	selp.f32 	%f3479, %f1741, %f1740, %p343;
	bra.uni 	$L__BB0_345;
$L__BB0_344:
	mov.f32 	%f1742, 0f00000000;
	mul.rn.f32 	%f3479, %f296, %f1742;
	mov.b32 	%r4622, 0;
$L__BB0_345:
	mul.rn.f32 	%f1743, %f3479, %f3479;
	and.b32  	%r2685, %r4622, 1;
	setp.eq.b32 	%p344, %r2685, 1;
	selp.f32 	%f1744, 0f3F800000, %f3479, %p344;
	fma.rn.f32 	%f1745, %f1743, %f1744, 0f00000000;
	fma.rn.f32 	%f1746, %f1743, 0f37CBAC00, 0fBAB607ED;
	selp.f32 	%f1747, %f1746, 0fB94D4153, %p344;
	selp.f32 	%f1748, 0f3D2AAABB, 0f3C0885E4, %p344;
	fma.rn.f32 	%f1749, %f1747, %f1743, %f1748;
	selp.f32 	%f1750, 0fBEFFFFFF, 0fBE2AAAA8, %p344;
	fma.rn.f32 	%f1751, %f1749, %f1743, %f1750;
	fma.rn.f32 	%f1752, %f1751, %f1745, %f1744;
	and.b32  	%r2686, %r4622, 2;
	setp.eq.s32 	%p345, %r2686, 0;
	mov.f32 	%f1753, 0f00000000;
	sub.f32 	%f1754, %f1753, %f1752;
	selp.f32 	%f1755, %f1752, %f1754, %p345;
	add.f32 	%f302, %f295, %f1755;
	add.f32 	%f303, %f302, 0f42300000;
	mul.f32 	%f1756, %f303, 0f3F22F983;
	cvt.rni.s32.f32 	%r4626, %f1756;
	cvt.rn.f32.s32 	%f1757, %r4626;
	fma.rn.f32 	%f1758, %f1757, 0fBFC90FDA, %f303;
	fma.rn.f32 	%f1759, %f1757, 0fB3A22168, %f1758;
	fma.rn.f32 	%f3480, %f1757, 0fA7C234C5, %f1759;
	abs.f32 	%f305, %f303;
	setp.ltu.f32 	%p346, %f305, 0f47CE4780;
	@%p346 bra 	$L__BB0_353;
	setp.eq.f32 	%p347, %f305, 0f7F800000;
	@%p347 bra 	$L__BB0_352;
	mov.b32 	%r605, %f303;
	shl.b32 	%r2688, %r605, 8;
	or.b32  	%r606, %r2688, -2147483648;
	mov.b64 	%rd2043, 0;
	mov.b32 	%r4623, 0;
	mov.u64 	%rd2041, __cudart_i2opi_f;
	mov.u64 	%rd2042, %rd1;
$L__BB0_348:
	.pragma "nounroll";
	ld.global.nc.u32 	%r2689, [%rd2041];
	mad.wide.u32 	%rd1239, %r2689, %r606, %rd2043;
	shr.u64 	%rd2043, %rd1239, 32;
	st.local.u32 	[%rd2042], %rd1239;
	add.s32 	%r4623, %r4623, 1;
	add.s64 	%rd2042, %rd2042, 4;
	add.s64 	%rd2041, %rd2041, 4;
	setp.ne.s32 	%p348, %r4623, 6;
	@%p348 bra 	$L__BB0_348;
	shr.u32 	%r2690, %r605, 23;
	st.local.u32 	[%rd1+24], %rd2043;
	and.b32  	%r609, %r2690, 31;
	and.b32  	%r2691, %r2690, 224;
	add.s32 	%r2692, %r2691, -128;
	shr.u32 	%r2693, %r2692, 5;
	mul.wide.u32 	%rd1240, %r2693, 4;
	sub.s64 	%rd309, %rd1, %rd1240;
	ld.local.u32 	%r4624, [%rd309+24];
	ld.local.u32 	%r4625, [%rd309+20];
	setp.eq.s32 	%p349, %r609, 0;
	@%p349 bra 	$L__BB0_351;
	shf.l.wrap.b32 	%r4624, %r4625, %r4624, %r609;
	ld.local.u32 	%r2694, [%rd309+16];
	shf.l.wrap.b32 	%r4625, %r2694, %r4625, %r609;
$L__BB0_351:
	shr.u32 	%r2695, %r4624, 30;
	shf.l.wrap.b32 	%r2696, %r4625, %r4624, 2;
	shl.b32 	%r2697, %r4625, 2;
	shr.u32 	%r2698, %r2696, 31;
	add.s32 	%r2699, %r2698, %r2695;
	neg.s32 	%r2700, %r2699;
	setp.lt.s32 	%p350, %r605, 0;
	selp.b32 	%r4626, %r2700, %r2699, %p350;
	xor.b32  	%r2701, %r2696, %r605;
	shr.s32 	%r2702, %r2696, 31;
	xor.b32  	%r2703, %r2702, %r2696;
	xor.b32  	%r2704, %r2702, %r2697;
	cvt.u64.u32 	%rd1241, %r2703;
	shl.b64 	%rd1242, %rd1241, 32;
	cvt.u64.u32 	%rd1243, %r2704;
	or.b64  	%rd1244, %rd1242, %rd1243;
	cvt.rn.f64.s64 	%fd87, %rd1244;
	mul.f64 	%fd88, %fd87, 0d3BF921FB54442D19;
	cvt.rn.f32.f64 	%f1760, %fd88;
	neg.f32 	%f1761, %f1760;
	setp.lt.s32 	%p351, %r2701, 0;
	selp.f32 	%f3480, %f1761, %f1760, %p351;
	bra.uni 	$L__BB0_353;
$L__BB0_352:
	mov.f32 	%f1762, 0f00000000;
	mul.rn.f32 	%f3480, %f303, %f1762;
	mov.b32 	%r4626, 0;
$L__BB0_353:
	mul.rn.f32 	%f1763, %f3480, %f3480;
	and.b32  	%r2706, %r4626, 1;
	setp.eq.b32 	%p352, %r2706, 1;
	selp.f32 	%f1764, 0f3F800000, %f3480, %p352;
	fma.rn.f32 	%f1765, %f1763, %f1764, 0f00000000;
	fma.rn.f32 	%f1766, %f1763, 0f37CBAC00, 0fBAB607ED;
	selp.f32 	%f1767, %f1766, 0fB94D4153, %p352;
	selp.f32 	%f1768, 0f3D2AAABB, 0f3C0885E4, %p352;
	fma.rn.f32 	%f1769, %f1767, %f1763, %f1768;
	selp.f32 	%f1770, 0fBEFFFFFF, 0fBE2AAAA8, %p352;
	fma.rn.f32 	%f1771, %f1769, %f1763, %f1770;
	fma.rn.f32 	%f1772, %f1771, %f1765, %f1764;
	and.b32  	%r2707, %r4626, 2;
	setp.eq.s32 	%p353, %r2707, 0;
	mov.f32 	%f1773, 0f00000000;
	sub.f32 	%f1774, %f1773, %f1772;
	selp.f32 	%f1775, %f1772, %f1774, %p353;
	add.f32 	%f309, %f302, %f1775;
	add.f32 	%f310, %f309, 0f42340000;
	mul.f32 	%f1776, %f310, 0f3F22F983;
	cvt.rni.s32.f32 	%r4630, %f1776;
	cvt.rn.f32.s32 	%f1777, %r4630;
	fma.rn.f32 	%f1778, %f1777, 0fBFC90FDA, %f310;
	fma.rn.f32 	%f1779, %f1777, 0fB3A22168, %f1778;
	fma.rn.f32 	%f3481, %f1777, 0fA7C234C5, %f1779;
	abs.f32 	%f312, %f310;
	setp.ltu.f32 	%p354, %f312, 0f47CE4780;
	@%p354 bra 	$L__BB0_361;
	setp.eq.f32 	%p355, %f312, 0f7F800000;
	@%p355 bra 	$L__BB0_360;
	mov.b32 	%r619, %f310;
	shl.b32 	%r2709, %r619, 8;
	or.b32  	%r620, %r2709, -2147483648;
	mov.b64 	%rd2046, 0;
	mov.b32 	%r4627, 0;
	mov.u64 	%rd2044, __cudart_i2opi_f;
	mov.u64 	%rd2045, %rd1;
$L__BB0_356:
	.pragma "nounroll";
	ld.global.nc.u32 	%r2710, [%rd2044];
	mad.wide.u32 	%rd1247, %r2710, %r620, %rd2046;
	shr.u64 	%rd2046, %rd1247, 32;
	st.local.u32 	[%rd2045], %rd1247;
	add.s32 	%r4627, %r4627, 1;
	add.s64 	%rd2045, %rd2045, 4;
	add.s64 	%rd2044, %rd2044, 4;
	setp.ne.s32 	%p356, %r4627, 6;
	@%p356 bra 	$L__BB0_356;
	shr.u32 	%r2711, %r619, 23;
	st.local.u32 	[%rd1+24], %rd2046;
	and.b32  	%r623, %r2711, 31;
	and.b32  	%r2712, %r2711, 224;
	add.s32 	%r2713, %r2712, -128;
	shr.u32 	%r2714, %r2713, 5;
	mul.wide.u32 	%rd1248, %r2714, 4;
	sub.s64 	%rd316, %rd1, %rd1248;
	ld.local.u32 	%r4628, [%rd316+24];
	ld.local.u32 	%r4629, [%rd316+20];
	setp.eq.s32 	%p357, %r623, 0;
	@%p357 bra 	$L__BB0_359;
	shf.l.wrap.b32 	%r4628, %r4629, %r4628, %r623;
	ld.local.u32 	%r2715, [%rd316+16];
	shf.l.wrap.b32 	%r4629, %r2715, %r4629, %r623;
$L__BB0_359:
	shr.u32 	%r2716, %r4628, 30;
	shf.l.wrap.b32 	%r2717, %r4629, %r4628, 2;
	shl.b32 	%r2718, %r4629, 2;
	shr.u32 	%r2719, %r2717, 31;
	add.s32 	%r2720, %r2719, %r2716;
	neg.s32 	%r2721, %r2720;
	setp.lt.s32 	%p358, %r619, 0;
	selp.b32 	%r4630, %r2721, %r2720, %p358;
	xor.b32  	%r2722, %r2717, %r619;
	shr.s32 	%r2723, %r2717, 31;
	xor.b32  	%r2724, %r2723, %r2717;
	xor.b32  	%r2725, %r2723, %r2718;
	cvt.u64.u32 	%rd1249, %r2724;
	shl.b64 	%rd1250, %rd1249, 32;
	cvt.u64.u32 	%rd1251, %r2725;
	or.b64  	%rd1252, %rd1250, %rd1251;
	cvt.rn.f64.s64 	%fd89, %rd1252;
	mul.f64 	%fd90, %fd89, 0d3BF921FB54442D19;
	cvt.rn.f32.f64 	%f1780, %fd90;
	neg.f32 	%f1781, %f1780;
	setp.lt.s32 	%p359, %r2722, 0;
	selp.f32 	%f3481, %f1781, %f1780, %p359;
	bra.uni 	$L__BB0_361;
$L__BB0_360:
	mov.f32 	%f1782, 0f00000000;
	mul.rn.f32 	%f3481, %f310, %f1782;
	mov.b32 	%r4630, 0;
$L__BB0_361:
	mul.rn.f32 	%f1783, %f3481, %f3481;
	and.b32  	%r2727, %r4630, 1;
	setp.eq.b32 	%p360, %r2727, 1;
	selp.f32 	%f1784, 0f3F800000, %f3481, %p360;
	fma.rn.f32 	%f1785, %f1783, %f1784, 0f00000000;
	fma.rn.f32 	%f1786, %f1783, 0f37CBAC00, 0fBAB607ED;
	selp.f32 	%f1787, %f1786, 0fB94D4153, %p360;
	selp.f32 	%f1788, 0f3D2AAABB, 0f3C0885E4, %p360;
	fma.rn.f32 	%f1789, %f1787, %f1783, %f1788;
	selp.f32 	%f1790, 0fBEFFFFFF, 0fBE2AAAA8, %p360;
	fma.rn.f32 	%f1791, %f1789, %f1783, %f1790;
	fma.rn.f32 	%f1792, %f1791, %f1785, %f1784;
	and.b32  	%r2728, %r4630, 2;
	setp.eq.s32 	%p361, %r2728, 0;
	mov.f32 	%f1793, 0f00000000;
	sub.f32 	%f1794, %f1793, %f1792;
	selp.f32 	%f1795, %f1792, %f1794, %p361;
	add.f32 	%f316, %f309, %f1795;
	add.f32 	%f317, %f316, 0f42380000;
	mul.f32 	%f1796, %f317, 0f3F22F983;
	cvt.rni.s32.f32 	%r4634, %f1796;
	cvt.rn.f32.s32 	%f1797, %r4634;
	fma.rn.f32 	%f1798, %f1797, 0fBFC90FDA, %f317;
	fma.rn.f32 	%f1799, %f1797, 0fB3A22168, %f1798;
	fma.rn.f32 	%f3482, %f1797, 0fA7C234C5, %f1799;
	abs.f32 	%f319, %f317;
	setp.ltu.f32 	%p362, %f319, 0f47CE4780;
	@%p362 bra 	$L__BB0_369;
	setp.eq.f32 	%p363, %f319, 0f7F800000;
	@%p363 bra 	$L__BB0_368;
	mov.b32 	%r633, %f317;
	shl.b32 	%r2730, %r633, 8;
	or.b32  	%r634, %r2730, -2147483648;
	mov.b64 	%rd2049, 0;
	mov.b32 	%r4631, 0;
	mov.u64 	%rd2047, __cudart_i2opi_f;
	mov.u64 	%rd2048, %rd1;
$L__BB0_364:
	.pragma "nounroll";
	ld.global.nc.u32 	%r2731, [%rd2047];
	mad.wide.u32 	%rd1255, %r2731, %r634, %rd2049;
	shr.u64 	%rd2049, %rd1255, 32;
	st.local.u32 	[%rd2048], %rd1255;
	add.s32 	%r4631, %r4631, 1;
	add.s64 	%rd2048, %rd2048, 4;
	add.s64 	%rd2047, %rd2047, 4;
	setp.ne.s32 	%p364, %r4631, 6;
	@%p364 bra 	$L__BB0_364;
	shr.u32 	%r2732, %r633, 23;
	st.local.u32 	[%rd1+24], %rd2049;
	and.b32  	%r637, %r2732, 31;
	and.b32  	%r2733, %r2732, 224;
	add.s32 	%r2734, %r2733, -128;
	shr.u32 	%r2735, %r2734, 5;
	mul.wide.u32 	%rd1256, %r2735, 4;
	sub.s64 	%rd323, %rd1, %rd1256;
	ld.local.u32 	%r4632, [%rd323+24];
	ld.local.u32 	%r4633, [%rd323+20];
	setp.eq.s32 	%p365, %r637, 0;
	@%p365 bra 	$L__BB0_367;
	shf.l.wrap.b32 	%r4632, %r4633, %r4632, %r637;
	ld.local.u32 	%r2736, [%rd323+16];
	shf.l.wrap.b32 	%r4633, %r2736, %r4633, %r637;
$L__BB0_367:
	shr.u32 	%r2737, %r4632, 30;
	shf.l.wrap.b32 	%r2738, %r4633, %r4632, 2;
	shl.b32 	%r2739, %r4633, 2;
	shr.u32 	%r2740, %r2738, 31;
	add.s32 	%r2741, %r2740, %r2737;
	neg.s32 	%r2742, %r2741;
	setp.lt.s32 	%p366, %r633, 0;
	selp.b32 	%r4634, %r2742, %r2741, %p366;
	xor.b32  	%r2743, %r2738, %r633;
	shr.s32 	%r2744, %r2738, 31;
	xor.b32  	%r2745, %r2744, %r2738;
	xor.b32  	%r2746, %r2744, %r2739;
	cvt.u64.u32 	%rd1257, %r2745;
	shl.b64 	%rd1258, %rd1257, 32;
	cvt.u64.u32 	%rd1259, %r2746;
	or.b64  	%rd1260, %rd1258, %rd1259;
	cvt.rn.f64.s64 	%fd91, %rd1260;
	mul.f64 	%fd92, %fd91, 0d3BF921FB54442D19;
	cvt.rn.f32.f64 	%f1800, %fd92;
	neg.f32 	%f1801, %f1800;
	setp.lt.s32 	%p367, %r2743, 0;
	selp.f32 	%f3482, %f1801, %f1800, %p367;
	bra.uni 	$L__BB0_369;
$L__BB0_368:
	mov.f32 	%f1802, 0f00000000;
	mul.rn.f32 	%f3482, %f317, %f1802;
	mov.b32 	%r4634, 0;
$L__BB0_369:
	mul.rn.f32 	%f1803, %f3482, %f3482;
	and.b32  	%r2748, %r4634, 1;
	setp.eq.b32 	%p368, %r2748, 1;
	selp.f32 	%f1804, 0f3F800000, %f3482, %p368;
	fma.rn.f32 	%f1805, %f1803, %f1804, 0f00000000;
	fma.rn.f32 	%f1806, %f1803, 0f37CBAC00, 0fBAB607ED;
	selp.f32 	%f1807, %f1806, 0fB94D4153, %p368;
	selp.f32 	%f1808, 0f3D2AAABB, 0f3C0885E4, %p368;
	fma.rn.f32 	%f1809, %f1807, %f1803, %f1808;
	selp.f32 	%f1810, 0fBEFFFFFF, 0fBE2AAAA8, %p368;
	fma.rn.f32 	%f1811, %f1809, %f1803, %f1810;
	fma.rn.f32 	%f1812, %f1811, %f1805, %f1804;
	and.b32  	%r2749, %r4634, 2;
	setp.eq.s32 	%p369, %r2749, 0;
	mov.f32 	%f1813, 0f00000000;
	sub.f32 	%f1814, %f1813, %f1812;
	selp.f32 	%f1815, %f1812, %f1814, %p369;
	add.f32 	%f323, %f316, %f1815;
	add.f32 	%f324, %f323, 0f423C0000;
	mul.f32 	%f1816, %f324, 0f3F22F983;
	cvt.rni.s32.f32 	%r4638, %f1816;
	cvt.rn.f32.s32 	%f1817, %r4638;
	fma.rn.f32 	%f1818, %f1817, 0fBFC90FDA, %f324;
	fma.rn.f32 	%f1819, %f1817, 0fB3A22168, %f1818;
	fma.rn.f32 	%f3483, %f1817, 0fA7C234C5, %f1819;
	abs.f32 	%f326, %f324;
	setp.ltu.f32 	%p370, %f326, 0f47CE4780;
	@%p370 bra 	$L__BB0_377;
	setp.eq.f32 	%p371, %f326, 0f7F800000;
	@%p371 bra 	$L__BB0_376;
	mov.b32 	%r647, %f324;
	shl.b32 	%r2751, %r647, 8;
	or.b32  	%r648, %r2751, -2147483648;
	mov.b64 	%rd2052, 0;
	mov.b32 	%r4635, 0;
	mov.u64 	%rd2050, __cudart_i2opi_f;
	mov.u64 	%rd2051, %rd1;
$L__BB0_372:
	.pragma "nounroll";
	ld.global.nc.u32 	%r2752, [%rd2050];
	mad.wide.u32 	%rd1263, %r2752, %r648, %rd2052;
	shr.u64 	%rd2052, %rd1263, 32;
	st.local.u32 	[%rd2051], %rd1263;
	add.s32 	%r4635, %r4635, 1;
	add.s64 	%rd2051, %rd2051, 4;
	add.s64 	%rd2050, %rd2050, 4;
	setp.ne.s32 	%p372, %r4635, 6;
	@%p372 bra 	$L__BB0_372;
	shr.u32 	%r2753, %r647, 23;
	st.local.u32 	[%rd1+24], %rd2052;
	and.b32  	%r651, %r2753, 31;
	and.b32  	%r2754, %r2753, 224;
	add.s32 	%r2755, %r2754, -128;
	shr.u32 	%r2756, %r2755, 5;
	mul.wide.u32 	%rd1264, %r2756, 4;
	sub.s64 	%rd330, %rd1, %rd1264;
	ld.local.u32 	%r4636, [%rd330+24];
	ld.local.u32 	%r4637, [%rd330+20];
	setp.eq.s32 	%p373, %r651, 0;
	@%p373 bra 	$L__BB0_375;
	shf.l.wrap.b32 	%r4636, %r4637, %r4636, %r651;
	ld.local.u32 	%r2757, [%rd330+16];
	shf.l.wrap.b32 	%r4637, %r2757, %r4637, %r651;
$L__BB0_375:
	shr.u32 	%r2758, %r4636, 30;
	shf.l.wrap.b32 	%r2759, %r4637, %r4636, 2;
	shl.b32 	%r2760, %r4637, 2;
	shr.u32 	%r2761, %r2759, 31;
	add.s32 	%r2762, %r2761, %r2758;
	neg.s32 	%r2763, %r2762;
	setp.lt.s32 	%p374, %r647, 0;
	selp.b32 	%r4638, %r2763, %r2762, %p374;
	xor.b32  	%r2764, %r2759, %r647;
	shr.s32 	%r2765, %r2759, 31;
	xor.b32  	%r2766, %r2765, %r2759;
	xor.b32  	%r2767, %r2765, %r2760;
	cvt.u64.u32 	%rd1265, %r2766;
	shl.b64 	%rd1266, %rd1265, 32;
	cvt.u64.u32 	%rd1267, %r2767;
	or.b64  	%rd1268, %rd1266, %rd1267;
	cvt.rn.f64.s64 	%fd93, %rd1268;
	mul.f64 	%fd94, %fd93, 0d3BF921FB54442D19;
	cvt.rn.f32.f64 	%f1820, %fd94;
	neg.f32 	%f1821, %f1820;
	setp.lt.s32 	%p375, %r2764, 0;
	selp.f32 	%f3483, %f1821, %f1820, %p375;
	bra.uni 	$L__BB0_377;
$L__BB0_376:
	mov.f32 	%f1822, 0f00000000;
	mul.rn.f32 	%f3483, %f324, %f1822;
	mov.b32 	%r4638, 0;
$L__BB0_377:
	mul.rn.f32 	%f1823, %f3483, %f3483;
	and.b32  	%r2769, %r4638, 1;
	setp.eq.b32 	%p376, %r2769, 1;
	selp.f32 	%f1824, 0f3F800000, %f3483, %p376;
	fma.rn.f32 	%f1825, %f1823, %f1824, 0f00000000;
	fma.rn.f32 	%f1826, %f1823, 0f37CBAC00, 0fBAB607ED;
	selp.f32 	%f1827, %f1826, 0fB94D4153, %p376;
	selp.f32 	%f1828, 0f3D2AAABB, 0f3C0885E4, %p376;
	fma.rn.f32 	%f1829, %f1827, %f1823, %f1828;
	selp.f32 	%f1830, 0fBEFFFFFF, 0fBE2AAAA8, %p376;
	fma.rn.f32 	%f1831, %f1829, %f1823, %f1830;
	fma.rn.f32 	%f1832, %f1831, %f1825, %f1824;
	and.b32  	%r2770, %r4638, 2;
	setp.eq.s32 	%p377, %r2770, 0;
	mov.f32 	%f1833, 0f00000000;
	sub.f32 	%f1834, %f1833, %f1832;
	selp.f32 	%f1835, %f1832, %f1834, %p377;
	add.f32 	%f330, %f323, %f1835;
	add.f32 	%f331, %f330, 0f42400000;
	mul.f32 	%f1836, %f331, 0f3F22F983;
	cvt.rni.s32.f32 	%r4642, %f1836;
	cvt.rn.f32.s32 	%f1837, %r4642;
	fma.rn.f32 	%f1838, %f1837, 0fBFC90FDA, %f331;
	fma.rn.f32 	%f1839, %f1837, 0fB3A22168, %f1838;
	fma.rn.f32 	%f3484, %f1837, 0fA7C234C5, %f1839;
	abs.f32 	%f333, %f331;
	setp.ltu.f32 	%p378, %f333, 0f47CE4780;
	@%p378 bra 	$L__BB0_385;
	setp.eq.f32 	%p379, %f333, 0f7F800000;
	@%p379 bra 	$L__BB0_384;
	mov.b32 	%r661, %f331;
	shl.b32 	%r2772, %r661, 8;
	or.b32  	%r662, %r2772, -2147483648;
	mov.b64 	%rd2055, 0;
	mov.b32 	%r4639, 0;
	mov.u64 	%rd2053, __cudart_i2opi_f;
	mov.u64 	%rd2054, %rd1;
$L__BB0_380:
	.pragma "nounroll";
	ld.global.nc.u32 	%r2773, [%rd2053];
	mad.wide.u32 	%rd1271, %r2773, %r662, %rd2055;
	shr.u64 	%rd2055, %rd1271, 32;
	st.local.u32 	[%rd2054], %rd1271;
	add.s32 	%r4639, %r4639, 1;
	add.s64 	%rd2054, %rd2054, 4;
	add.s64 	%rd2053, %rd2053, 4;
	setp.ne.s32 	%p380, %r4639, 6;
	@%p380 bra 	$L__BB0_380;
	shr.u32 	%r2774, %r661, 23;
	st.local.u32 	[%rd1+24], %rd2055;
	and.b32  	%r665, %r2774, 31;
	and.b32  	%r2775, %r2774, 224;
	add.s32 	%r2776, %r2775, -128;
	shr.u32 	%r2777, %r2776, 5;
	mul.wide.u32 	%rd1272, %r2777, 4;
	sub.s64 	%rd337, %rd1, %rd1272;
	ld.local.u32 	%r4640, [%rd337+24];
	ld.local.u32 	%r4641, [%rd337+20];
	setp.eq.s32 	%p381, %r665, 0;
	@%p381 bra 	$L__BB0_383;
	shf.l.wrap.b32 	%r4640, %r4641, %r4640, %r665;
	ld.local.u32 	%r2778, [%rd337+16];
	shf.l.wrap.b32 	%r4641, %r2778, %r4641, %r665;
$L__BB0_383:
	shr.u32 	%r2779, %r4640, 30;
	shf.l.wrap.b32 	%r2780, %r4641, %r4640, 2;
	shl.b32 	%r2781, %r4641, 2;
	shr.u32 	%r2782, %r2780, 31;
	add.s32 	%r2783, %r2782, %r2779;
	neg.s32 	%r2784, %r2783;
	setp.lt.s32 	%p382, %r661, 0;
	selp.b32 	%r4642, %r2784, %r2783, %p382;
	xor.b32  	%r2785, %r2780, %r661;
	shr.s32 	%r2786, %r2780, 31;
	xor.b32  	%r2787, %r2786, %r2780;
	xor.b32  	%r2788, %r2786, %r2781;
	cvt.u64.u32 	%rd1273, %r2787;
	shl.b64 	%rd1274, %rd1273, 32;
	cvt.u64.u32 	%rd1275, %r2788;
	or.b64  	%rd1276, %rd1274, %rd1275;
	cvt.rn.f64.s64 	%fd95, %rd1276;
	mul.f64 	%fd96, %fd95, 0d3BF921FB54442D19;
	cvt.rn.f32.f64 	%f1840, %fd96;
	neg.f32 	%f1841, %f1840;
	setp.lt.s32 	%p383, %r2785, 0;
	selp.f32 	%f3484, %f1841, %f1840, %p383;
	bra.uni 	$L__BB0_385;
$L__BB0_384:
	mov.f32 	%f1842, 0f00000000;
	mul.rn.f32 	%f3484, %f331, %f1842;
	mov.b32 	%r4642, 0;
$L__BB0_385:
	mul.rn.f32 	%f1843, %f3484, %f3484;
	and.b32  	%r2790, %r4642, 1;
	setp.eq.b32 	%p384, %r2790, 1;
	selp.f32 	%f1844, 0f3F800000, %f3484, %p384;
	fma.rn.f32 	%f1845, %f1843, %f1844, 0f00000000;
	fma.rn.f32 	%f1846, %f1843, 0f37CBAC00, 0fBAB607ED;
	selp.f32 	%f1847, %f1846, 0fB94D4153, %p384;
	selp.f32 	%f1848, 0f3D2AAABB, 0f3C0885E4, %p384;
	fma.rn.f32 	%f1849, %f1847, %f1843, %f1848;
	selp.f32 	%f1850, 0fBEFFFFFF, 0fBE2AAAA8, %p384;
	fma.rn.f32 	%f1851, %f1849, %f1843, %f1850;
	fma.rn.f32 	%f1852, %f1851, %f1845, %f1844;
	and.b32  	%r2791, %r4642, 2;
	setp.eq.s32 	%p385, %r2791, 0;
	mov.f32 	%f1853, 0f00000000;
	sub.f32 	%f1854, %f1853, %f1852;
	selp.f32 	%f1855, %f1852, %f1854, %p385;
	add.f32 	%f337, %f330, %f1855;
	add.f32 	%f338, %f337, 0f42440000;
	mul.f32 	%f1856, %f338, 0f3F22F983;
	cvt.rni.s32.f32 	%r4646, %f1856;
	cvt.rn.f32.s32 	%f1857, %r4646;
	fma.rn.f32 	%f1858, %f1857, 0fBFC90FDA, %f338;
	fma.rn.f32 	%f1859, %f1857, 0fB3A22168, %f1858;
	fma.rn.f32 	%f3485, %f1857, 0fA7C234C5, %f1859;
	abs.f32 	%f340, %f338;
	setp.ltu.f32 	%p386, %f340, 0f47CE4780;
	@%p386 bra 	$L__BB0_393;
	setp.eq.f32 	%p387, %f340, 0f7F800000;
	@%p387 bra 	$L__BB0_392;
	mov.b32 	%r675, %f338;
	shl.b32 	%r2793, %r675, 8;
	or.b32  	%r676, %r2793, -2147483648;
	mov.b64 	%rd2058, 0;
	mov.b32 	%r4643, 0;
	mov.u64 	%rd2056, __cudart_i2opi_f;
	mov.u64 	%rd2057, %rd1;
$L__BB0_388:
	.pragma "nounroll";
	ld.global.nc.u32 	%r2794, [%rd2056];
	mad.wide.u32 	%rd1279, %r2794, %r676, %rd2058;
	shr.u64 	%rd2058, %rd1279, 32;
	st.local.u32 	[%rd2057], %rd1279;
	add.s32 	%r4643, %r4643, 1;
	add.s64 	%rd2057, %rd2057, 4;
	add.s64 	%rd2056, %rd2056, 4;
	setp.ne.s32 	%p388, %r4643, 6;
	@%p388 bra 	$L__BB0_388;
	shr.u32 	%r2795, %r675, 23;
	st.local.u32 	[%rd1+24], %rd2058;
	and.b32  	%r679, %r2795, 31;
	and.b32  	%r2796, %r2795, 224;
	add.s32 	%r2797, %r2796, -128;
	shr.u32 	%r2798, %r2797, 5;
	mul.wide.u32 	%rd1280, %r2798, 4;
	sub.s64 	%rd344, %rd1, %rd1280;
	ld.local.u32 	%r4644, [%rd344+24];
	ld.local.u32 	%r4645, [%rd344+20];
	setp.eq.s32 	%p389, %r679, 0;
	@%p389 bra 	$L__BB0_391;
	shf.l.wrap.b32 	%r4644, %r4645, %r4644, %r679;
	ld.local.u32 	%r2799, [%rd344+16];
	shf.l.wrap.b32 	%r4645, %r2799, %r4645, %r679;
$L__BB0_391:
	shr.u32 	%r2800, %r4644, 30;
	shf.l.wrap.b32 	%r2801, %r4645, %r4644, 2;
	shl.b32 	%r2802, %r4645, 2;
	shr.u32 	%r2803, %r2801, 31;
	add.s32 	%r2804, %r2803, %r2800;
	neg.s32 	%r2805, %r2804;
	setp.lt.s32 	%p390, %r675, 0;
	selp.b32 	%r4646, %r2805, %r2804, %p390;
	xor.b32  	%r2806, %r2801, %r675;
	shr.s32 	%r2807, %r2801, 31;
	xor.b32  	%r2808, %r2807, %r2801;
	xor.b32  	%r2809, %r2807, %r2802;
	cvt.u64.u32 	%rd1281, %r2808;
	shl.b64 	%rd1282, %rd1281, 32;
	cvt.u64.u32 	%rd1283, %r2809;
	or.b64  	%rd1284, %rd1282, %rd1283;
	cvt.rn.f64.s64 	%fd97, %rd1284;
	mul.f64 	%fd98, %fd97, 0d3BF921FB54442D19;
	cvt.rn.f32.f64 	%f1860, %fd98;
	neg.f32 	%f1861, %f1860;
	setp.lt.s32 	%p391, %r2806, 0;
	selp.f32 	%f3485, %f1861, %f1860, %p391;
	bra.uni 	$L__BB0_393;
$L__BB0_392:
	mov.f32 	%f1862, 0f00000000;
	mul.rn.f32 	%f3485, %f338, %f1862;
	mov.b32 	%r4646, 0;
$L__BB0_393:
	mul.rn.f32 	%f1863, %f3485, %f3485;
	and.b32  	%r2811, %r4646, 1;
	setp.eq.b32 	%p392, %r2811, 1;
	selp.f32 	%f1864, 0f3F800000, %f3485, %p392;
	fma.rn.f32 	%f1865, %f1863, %f1864, 0f00000000;
	fma.rn.f32 	%f1866, %f1863, 0f37CBAC00, 0fBAB607ED;
	selp.f32 	%f1867, %f1866, 0fB94D4153, %p392;
	selp.f32 	%f1868, 0f3D2AAABB, 0f3C0885E4, %p392;
	fma.rn.f32 	%f1869, %f1867, %f1863, %f1868;
	selp.f32 	%f1870, 0fBEFFFFFF, 0fBE2AAAA8, %p392;
	fma.rn.f32 	%f1871, %f1869, %f1863, %f1870;
	fma.rn.f32 	%f1872, %f1871, %f1865, %f1864;
	and.b32  	%r2812, %r4646, 2;
	setp.eq.s32 	%p393, %r2812, 0;
	mov.f32 	%f1873, 0f00000000;
	sub.f32 	%f1874, %f1873, %f1872;
	selp.f32 	%f1875, %f1872, %f1874, %p393;
	add.f32 	%f344, %f337, %f1875;
	add.f32 	%f345, %f344, 0f42480000;
	mul.f32 	%f1876, %f345, 0f3F22F983;
	cvt.rni.s32.f32 	%r4650, %f1876;
	cvt.rn.f32.s32 	%f1877, %r4650;
	fma.rn.f32 	%f1878, %f1877, 0fBFC90FDA, %f345;
	fma.rn.f32 	%f1879, %f1877, 0fB3A22168, %f1878;
	fma.rn.f32 	%f3486, %f1877, 0fA7C234C5, %f1879;
	abs.f32 	%f347, %f345;
	setp.ltu.f32 	%p394, %f347, 0f47CE4780;
	@%p394 bra 	$L__BB0_401;
	setp.eq.f32 	%p395, %f347, 0f7F800000;
	@%p395 bra 	$L__BB0_400;
	mov.b32 	%r689, %f345;
	shl.b32 	%r2814, %r689, 8;
	or.b32  	%r690, %r2814, -2147483648;
	mov.b64 	%rd2061, 0;
	mov.b32 	%r4647, 0;
	mov.u64 	%rd2059, __cudart_i2opi_f;
	mov.u64 	%rd2060, %rd1;
$L__BB0_396:
	.pragma "nounroll";
	ld.global.nc.u32 	%r2815, [%rd2059];
	mad.wide.u32 	%rd1287, %r2815, %r690, %rd2061;
	shr.u64 	%rd2061, %rd1287, 32;
	st.local.u32 	[%rd2060], %rd1287;
	add.s32 	%r4647, %r4647, 1;
	add.s64 	%rd2060, %rd2060, 4;
	add.s64 	%rd2059, %rd2059, 4;
	setp.ne.s32 	%p396, %r4647, 6;
	@%p396 bra 	$L__BB0_396;
	shr.u32 	%r2816, %r689, 23;
	st.local.u32 	[%rd1+24], %rd2061;
	and.b32  	%r693, %r2816, 31;
	and.b32  	%r2817, %r2816, 224;
	add.s32 	%r2818, %r2817, -128;
	shr.u32 	%r2819, %r2818, 5;
	mul.wide.u32 	%rd1288, %r2819, 4;
	sub.s64 	%rd351, %rd1, %rd1288;
	ld.local.u32 	%r4648, [%rd351+24];
	ld.local.u32 	%r4649, [%rd351+20];
	setp.eq.s32 	%p397, %r693, 0;
	@%p397 bra 	$L__BB0_399;
	shf.l.wrap.b32 	%r4648, %r4649, %r4648, %r693;
	ld.local.u32 	%r2820, [%rd351+16];
	shf.l.wrap.b32 	%r4649, %r2820, %r4649, %r693;
$L__BB0_399:
	shr.u32 	%r2821, %r4648, 30;
	shf.l.wrap.b32 	%r2822, %r4649, %r4648, 2;
	shl.b32 	%r2823, %r4649, 2;
	shr.u32 	%r2824, %r2822, 31;
	add.s32 	%r2825, %r2824, %r2821;
	neg.s32 	%r2826, %r2825;
	setp.lt.s32 	%p398, %r689, 0;
	selp.b32 	%r4650, %r2826, %r2825, %p398;
	xor.b32  	%r2827, %r2822, %r689;
	shr.s32 	%r2828, %r2822, 31;
	xor.b32  	%r2829, %r2828, %r2822;
	xor.b32  	%r2830, %r2828, %r2823;
	cvt.u64.u32 	%rd1289, %r2829;
	shl.b64 	%rd1290, %rd1289, 32;
	cvt.u64.u32 	%rd1291, %r2830;
	or.b64  	%rd1292, %rd1290, %rd1291;
	cvt.rn.f64.s64 	%fd99, %rd1292;
	mul.f64 	%fd100, %fd99, 0d3BF921FB54442D19;
	cvt.rn.f32.f64 	%f1880, %fd100;
	neg.f32 	%f1881, %f1880;
	setp.lt.s32 	%p399, %r2827, 0;
	selp.f32 	%f3486, %f1881, %f1880, %p399;
	bra.uni 	$L__BB0_401;
$L__BB0_400:
	mov.f32 	%f1882, 0f00000000;
	mul.rn.f32 	%f3486, %f345, %f1882;
	mov.b32 	%r4650, 0;
$L__BB0_401:
	mul.rn.f32 	%f1883, %f3486, %f3486;
	and.b32  	%r2832, %r4650, 1;
	setp.eq.b32 	%p400, %r2832, 1;
	selp.f32 	%f1884, 0f3F800000, %f3486, %p400;
	fma.rn.f32 	%f1885, %f1883, %f1884, 0f00000000;
	fma.rn.f32 	%f1886, %f1883, 0f37CBAC00, 0fBAB607ED;
	selp.f32 	%f1887, %f1886, 0fB94D4153, %p400;
	selp.f32 	%f1888, 0f3D2AAABB, 0f3C0885E4, %p400;
	fma.rn.f32 	%f1889, %f1887, %f1883, %f1888;
	selp.f32 	%f1890, 0fBEFFFFFF, 0fBE2AAAA8, %p400;
	fma.rn.f32 	%f1891, %f1889, %f1883, %f1890;
	fma.rn.f32 	%f1892, %f1891, %f1885, %f1884;
	and.b32  	%r2833, %r4650, 2;
	setp.eq.s32 	%p401, %r2833, 0;
	mov.f32 	%f1893, 0f00000000;
	sub.f32 	%f1894, %f1893, %f1892;
	selp.f32 	%f1895, %f1892, %f1894, %p401;
	add.f32 	%f351, %f344, %f1895;
	add.f32 	%f352, %f351, 0f424C0000;
	mul.f32 	%f1896, %f352, 0f3F22F983;
	cvt.rni.s32.f32 	%r4654, %f1896;
	cvt.rn.f32.s32 	%f1897, %r4654;
	fma.rn.f32 	%f1898, %f1897, 0fBFC90FDA, %f352;
	fma.rn.f32 	%f1899, %f1897, 0fB3A22168, %f1898;
	fma.rn.f32 	%f3487, %f1897, 0fA7C234C5, %f1899;
	abs.f32 	%f354, %f352;
	setp.ltu.f32 	%p402, %f354, 0f47CE4780;
	@%p402 bra 	$L__BB0_409;
	setp.eq.f32 	%p403, %f354, 0f7F800000;
	@%p403 bra 	$L__BB0_408;
	mov.b32 	%r703, %f352;
	shl.b32 	%r2835, %r703, 8;
	or.b32  	%r704, %r2835, -2147483648;
	mov.b64 	%rd2064, 0;
	mov.b32 	%r4651, 0;
	mov.u64 	%rd2062, __cudart_i2opi_f;
	mov.u64 	%rd2063, %rd1;
$L__BB0_404:
	.pragma "nounroll";
	ld.global.nc.u32 	%r2836, [%rd2062];
	mad.wide.u32 	%rd1295, %r2836, %r704, %rd2064;
	shr.u64 	%rd2064, %rd1295, 32;
	st.local.u32 	[%rd2063], %rd1295;
	add.s32 	%r4651, %r4651, 1;
	add.s64 	%rd2063, %rd2063, 4;
	add.s64 	%rd2062, %rd2062, 4;
	setp.ne.s32 	%p404, %r4651, 6;
	@%p404 bra 	$L__BB0_404;
	shr.u32 	%r2837, %r703, 23;
	st.local.u32 	[%rd1+24], %rd2064;
	and.b32  	%r707, %r2837, 31;
	and.b32  	%r2838, %r2837, 224;
	add.s32 	%r2839, %r2838, -128;
	shr.u32 	%r2840, %r2839, 5;
	mul.wide.u32 	%rd1296, %r2840, 4;
	sub.s64 	%rd358, %rd1, %rd1296;
	ld.local.u32 	%r4652, [%rd358+24];
	ld.local.u32 	%r4653, [%rd358+20];
	setp.eq.s32 	%p405, %r707, 0;
	@%p405 bra 	$L__BB0_407;
	shf.l.wrap.b32 	%r4652, %r4653, %r4652, %r707;
	ld.local.u32 	%r2841, [%rd358+16];
	shf.l.wrap.b32 	%r4653, %r2841, %r4653, %r707;
$L__BB0_407:
	shr.u32 	%r2842, %r4652, 30;
	shf.l.wrap.b32 	%r2843, %r4653, %r4652, 2;
	shl.b32 	%r2844, %r4653, 2;
	shr.u32 	%r2845, %r2843, 31;
	add.s32 	%r2846, %r2845, %r2842;
	neg.s32 	%r2847, %r2846;
	setp.lt.s32 	%p406, %r703, 0;
	selp.b32 	%r4654, %r2847, %r2846, %p406;
	xor.b32  	%r2848, %r2843, %r703;
	shr.s32 	%r2849, %r2843, 31;
	xor.b32  	%r2850, %r2849, %r2843;
	xor.b32  	%r2851, %r2849, %r2844;
	cvt.u64.u32 	%rd1297, %r2850;
	shl.b64 	%rd1298, %rd1297, 32;
	cvt.u64.u32 	%rd1299, %r2851;
	or.b64  	%rd1300, %rd1298, %rd1299;
	cvt.rn.f64.s64 	%fd101, %rd1300;
	mul.f64 	%fd102, %fd101, 0d3BF921FB54442D19;
	cvt.rn.f32.f64 	%f1900, %fd102;
	neg.f32 	%f1901, %f1900;
	setp.lt.s32 	%p407, %r2848, 0;
	selp.f32 	%f3487, %f1901, %f1900, %p407;
	bra.uni 	$L__BB0_409;
$L__BB0_408:
	mov.f32 	%f1902, 0f00000000;
	mul.rn.f32 	%f3487, %f352, %f1902;
	mov.b32 	%r4654, 0;
$L__BB0_409:
	mul.rn.f32 	%f1903, %f3487, %f3487;
	and.b32  	%r2853, %r4654, 1;
	setp.eq.b32 	%p408, %r2853, 1;
	selp.f32 	%f1904, 0f3F800000, %f3487, %p408;
	fma.rn.f32 	%f1905, %f1903, %f1904, 0f00000000;
	fma.rn.f32 	%f1906, %f1903, 0f37CBAC00, 0fBAB607ED;
	selp.f32 	%f1907, %f1906, 0fB94D4153, %p408;
	selp.f32 	%f1908, 0f3D2AAABB, 0f3C0885E4, %p408;
	fma.rn.f32 	%f1909, %f1907, %f1903, %f1908;
	selp.f32 	%f1910, 0fBEFFFFFF, 0fBE2AAAA8, %p408;
	fma.rn.f32 	%f1911, %f1909, %f1903, %f1910;
	fma.rn.f32 	%f1912, %f1911, %f1905, %f1904;
	and.b32  	%r2854, %r4654, 2;
	setp.eq.s32 	%p409, %r2854, 0;
	mov.f32 	%f1913, 0f00000000;
	sub.f32 	%f1914, %f1913, %f1912;
	selp.f32 	%f1915, %f1912, %f1914, %p409;
	add.f32 	%f358, %f351, %f1915;
	add.f32 	%f359, %f358, 0f42500000;
	mul.f32 	%f1916, %f359, 0f3F22F983;
	cvt.rni.s32.f32 	%r4658, %f1916;
	cvt.rn.f32.s32 	%f1917, %r4658;
	fma.rn.f32 	%f1918, %f1917, 0fBFC90FDA, %f359;
	fma.rn.f32 	%f1919, %f1917, 0fB3A22168, %f1918;
	fma.rn.f32 	%f3488, %f1917, 0fA7C234C5, %f1919;
	abs.f32 	%f361, %f359;
	setp.ltu.f32 	%p410, %f361, 0f47CE4780;
	@%p410 bra 	$L__BB0_417;
	setp.eq.f32 	%p411, %f361, 0f7F800000;
	@%p411 bra 	$L__BB0_416;
	mov.b32 	%r717, %f359;
	shl.b32 	%r2856, %r717, 8;
	or.b32  	%r718, %r2856, -2147483648;
	mov.b64 	%rd2067, 0;
	mov.b32 	%r4655, 0;
	mov.u64 	%rd2065, __cudart_i2opi_f;
	mov.u64 	%rd2066, %rd1;
$L__BB0_412:
	.pragma "nounroll";
	ld.global.nc.u32 	%r2857, [%rd2065];
	mad.wide.u32 	%rd1303, %r2857, %r718, %rd2067;
	shr.u64 	%rd2067, %rd1303, 32;
	st.local.u32 	[%rd2066], %rd1303;
	add.s32 	%r4655, %r4655, 1;
	add.s64 	%rd2066, %rd2066, 4;
	add.s64 	%rd2065, %rd2065, 4;
	setp.ne.s32 	%p412, %r4655, 6;
	@%p412 bra 	$L__BB0_412;
	shr.u32 	%r2858, %r717, 23;
	st.local.u32 	[%rd1+24], %rd2067;
	and.b32  	%r721, %r2858, 31;
	and.b32  	%r2859, %r2858, 224;
	add.s32 	%r2860, %r2859, -128;
	shr.u32 	%r2861, %r2860, 5;
	mul.wide.u32 	%rd1304, %r2861, 4;
	sub.s64 	%rd365, %rd1, %rd1304;
	ld.local.u32 	%r4656, [%rd365+24];
	ld.local.u32 	%r4657, [%rd365+20];
	setp.eq.s32 	%p413, %r721, 0;
	@%p413 bra 	$L__BB0_415;
	shf.l.wrap.b32 	%r4656, %r4657, %r4656, %r721;
	ld.local.u32 	%r2862, [%rd365+16];
	shf.l.wrap.b32 	%r4657, %r2862, %r4657, %r721;
$L__BB0_415:
	shr.u32 	%r2863, %r4656, 30;
	shf.l.wrap.b32 	%r2864, %r4657, %r4656, 2;
	shl.b32 	%r2865, %r4657, 2;
	shr.u32 	%r2866, %r2864, 31;
	add.s32 	%r2867, %r2866, %r2863;
	neg.s32 	%r2868, %r2867;
	setp.lt.s32 	%p414, %r717, 0;
	selp.b32 	%r4658, %r2868, %r2867, %p414;
	xor.b32  	%r2869, %r2864, %r717;
	shr.s32 	%r2870, %r2864, 31;
	xor.b32  	%r2871, %r2870, %r2864;
	xor.b32  	%r2872, %r2870, %r2865;
	cvt.u64.u32 	%rd1305, %r2871;
	shl.b64 	%rd1306, %rd1305, 32;
	cvt.u64.u32 	%rd1307, %r2872;
	or.b64  	%rd1308, %rd1306, %rd1307;
	cvt.rn.f64.s64 	%fd103, %rd1308;
	mul.f64 	%fd104, %fd103, 0d3BF921FB54442D19;
	cvt.rn.f32.f64 	%f1920, %fd104;
	neg.f32 	%f1921, %f1920;
	setp.lt.s32 	%p415, %r2869, 0;
	selp.f32 	%f3488, %f1921, %f1920, %p415;
	bra.uni 	$L__BB0_417;
$L__BB0_416:
	mov.f32 	%f1922, 0f00000000;
	mul.rn.f32 	%f3488, %f359, %f1922;
	mov.b32 	%r4658, 0;
$L__BB0_417:
	mul.rn.f32 	%f1923, %f3488, %f3488;
	and.b32  	%r2874, %r4658, 1;
	setp.eq.b32 	%p416, %r2874, 1;
	selp.f32 	%f1924, 0f3F800000, %f3488, %p416;
	fma.rn.f32 	%f1925, %f1923, %f1924, 0f00000000;
	fma.rn.f32 	%f1926, %f1923, 0f37CBAC00, 0fBAB607ED;
	selp.f32 	%f1927, %f1926, 0fB94D4153, %p416;
	selp.f32 	%f1928, 0f3D2AAABB, 0f3C0885E4, %p416;
	fma.rn.f32 	%f1929, %f1927, %f1923, %f1928;
	selp.f32 	%f1930, 0fBEFFFFFF, 0fBE2AAAA8, %p416;
	fma.rn.f32 	%f1931, %f1929, %f1923, %f1930;
	fma.rn.f32 	%f1932, %f1931, %f1925, %f1924;
	and.b32  	%r2875, %r4658, 2;
	setp.eq.s32 	%p417, %r2875, 0;
	mov.f32 	%f1933, 0f00000000;
	sub.f32 	%f1934, %f1933, %f1932;
	selp.f32 	%f1935, %f1932, %f1934, %p417;
	add.f32 	%f365, %f358, %f1935;
	add.f32 	%f366, %f365, 0f42540000;
	mul.f32 	%f1936, %f366, 0f3F22F983;
	cvt.rni.s32.f32 	%r4662, %f1936;
	cvt.rn.f32.s32 	%f1937, %r4662;
	fma.rn.f32 	%f1938, %f1937, 0fBFC90FDA, %f366;
	fma.rn.f32 	%f1939, %f1937, 0fB3A22168, %f1938;
	fma.rn.f32 	%f3489, %f1937, 0fA7C234C5, %f1939;
	abs.f32 	%f368, %f366;
	setp.ltu.f32 	%p418, %f368, 0f47CE4780;
	@%p418 bra 	$L__BB0_425;
	setp.eq.f32 	%p419, %f368, 0f7F800000;
	@%p419 bra 	$L__BB0_424;
	mov.b32 	%r731, %f366;
	shl.b32 	%r2877, %r731, 8;
	or.b32  	%r732, %r2877, -2147483648;
	mov.b64 	%rd2070, 0;
	mov.b32 	%r4659, 0;
	mov.u64 	%rd2068, __cudart_i2opi_f;
	mov.u64 	%rd2069, %rd1;
$L__BB0_420:
	.pragma "nounroll";
	ld.global.nc.u32 	%r2878, [%rd2068];
	mad.wide.u32 	%rd1311, %r2878, %r732, %rd2070;
	shr.u64 	%rd2070, %rd1311, 32;
	st.local.u32 	[%rd2069], %rd1311;
	add.s32 	%r4659, %r4659, 1;
	add.s64 	%rd2069, %rd2069, 4;
	add.s64 	%rd2068, %rd2068, 4;
	setp.ne.s32 	%p420, %r4659, 6;
	@%p420 bra 	$L__BB0_420;
	shr.u32 	%r2879, %r731, 23;
	st.local.u32 	[%rd1+24], %rd2070;
	and.b32  	%r735, %r2879, 31;
	and.b32  	%r2880, %r2879, 224;
	add.s32 	%r2881, %r2880, -128;
	shr.u32 	%r2882, %r2881, 5;
	mul.wide.u32 	%rd1312, %r2882, 4;
	sub.s64 	%rd372, %rd1, %rd1312;
	ld.local.u32 	%r4660, [%rd372+24];
	ld.local.u32 	%r4661, [%rd372+20];
	setp.eq.s32 	%p421, %r735, 0;
	@%p421 bra 	$L__BB0_423;
	shf.l.wrap.b32 	%r4660, %r4661, %r4660, %r735;
	ld.local.u32 	%r2883, [%rd372+16];
	shf.l.wrap.b32 	%r4661, %r2883, %r4661, %r735;
$L__BB0_423:
	shr.u32 	%r2884, %r4660, 30;
	shf.l.wrap.b32 	%r2885, %r4661, %r4660, 2;
	shl.b32 	%r2886, %r4661, 2;
	shr.u32 	%r2887, %r2885, 31;
	add.s32 	%r2888, %r2887, %r2884;
	neg.s32 	%r2889, %r2888;
	setp.lt.s32 	%p422, %r731, 0;
	selp.b32 	%r4662, %r2889, %r2888, %p422;
	xor.b32  	%r2890, %r2885, %r731;
	shr.s32 	%r2891, %r2885, 31;
	xor.b32  	%r2892, %r2891, %r2885;
	xor.b32  	%r2893, %r2891, %r2886;
	cvt.u64.u32 	%rd1313, %r2892;
	shl.b64 	%rd1314, %rd1313, 32;
	cvt.u64.u32 	%rd1315, %r2893;
	or.b64  	%rd1316, %rd1314, %rd1315;
	cvt.rn.f64.s64 	%fd105, %rd1316;
	mul.f64 	%fd106, %fd105, 0d3BF921FB54442D19;
	cvt.rn.f32.f64 	%f1940, %fd106;
	neg.f32 	%f1941, %f1940;
	setp.lt.s32 	%p423, %r2890, 0;
	selp.f32 	%f3489, %f1941, %f1940, %p423;
	bra.uni 	$L__BB0_425;
$L__BB0_424:
	mov.f32 	%f1942, 0f00000000;
	mul.rn.f32 	%f3489, %f366, %f1942;
	mov.b32 	%r4662, 0;
$L__BB0_425:
	mul.rn.f32 	%f1943, %f3489, %f3489;
	and.b32  	%r2895, %r4662, 1;
	setp.eq.b32 	%p424, %r2895, 1;
	selp.f32 	%f1944, 0f3F800000, %f3489, %p424;
	fma.rn.f32 	%f1945, %f1943, %f1944, 0f00000000;
	fma.rn.f32 	%f1946, %f1943, 0f37CBAC00, 0fBAB607ED;
	selp.f32 	%f1947, %f1946, 0fB94D4153, %p424;
	selp.f32 	%f1948, 0f3D2AAABB, 0f3C0885E4, %p424;
	fma.rn.f32 	%f1949, %f1947, %f1943, %f1948;
	selp.f32 	%f1950, 0fBEFFFFFF, 0fBE2AAAA8, %p424;
	fma.rn.f32 	%f1951, %f1949, %f1943, %f1950;
	fma.rn.f32 	%f1952, %f1951, %f1945, %f1944;
	and.b32  	%r2896, %r4662, 2;
	setp.eq.s32 	%p425, %r2896, 0;
	mov.f32 	%f1953, 0f00000000;
	sub.f32 	%f1954, %f1953, %f1952;
	selp.f32 	%f1955, %f1952, %f1954, %p425;
	add.f32 	%f372, %f365, %f1955;
	add.f32 	%f373, %f372, 0f42580000;
	mul.f32 	%f1956, %f373, 0f3F22F983;
	cvt.rni.s32.f32 	%r4666, %f1956;
	cvt.rn.f32.s32 	%f1957, %r4666;
	fma.rn.f32 	%f1958, %f1957, 0fBFC90FDA, %f373;
	fma.rn.f32 	%f1959, %f1957, 0fB3A22168, %f1958;
	fma.rn.f32 	%f3490, %f1957, 0fA7C234C5, %f1959;
	abs.f32 	%f375, %f373;
	setp.ltu.f32 	%p426, %f375, 0f47CE4780;
	@%p426 bra 	$L__BB0_433;
	setp.eq.f32 	%p427, %f375, 0f7F800000;
	@%p427 bra 	$L__BB0_432;
	mov.b32 	%r745, %f373;
	shl.b32 	%r2898, %r745, 8;
	or.b32  	%r746, %r2898, -2147483648;
	mov.b64 	%rd2073, 0;
	mov.b32 	%r4663, 0;
	mov.u64 	%rd2071, __cudart_i2opi_f;
	mov.u64 	%rd2072, %rd1;
$L__BB0_428:
	.pragma "nounroll";
	ld.global.nc.u32 	%r2899, [%rd2071];
	mad.wide.u32 	%rd1319, %r2899, %r746, %rd2073;
	shr.u64 	%rd2073, %rd1319, 32;
	st.local.u32 	[%rd2072], %rd1319;
	add.s32 	%r4663, %r4663, 1;
	add.s64 	%rd2072, %rd2072, 4;
	add.s64 	%rd2071, %rd2071, 4;
	setp.ne.s32 	%p428, %r4663, 6;
	@%p428 bra 	$L__BB0_428;
	shr.u32 	%r2900, %r745, 23;
	st.local.u32 	[%rd1+24], %rd2073;
	and.b32  	%r749, %r2900, 31;
	and.b32  	%r2901, %r2900, 224;
	add.s32 	%r2902, %r2901, -128;
	shr.u32 	%r2903, %r2902, 5;
	mul.wide.u32 	%rd1320, %r2903, 4;
	sub.s64 	%rd379, %rd1, %rd1320;
	ld.local.u32 	%r4664, [%rd379+24];
	ld.local.u32 	%r4665, [%rd379+20];
	setp.eq.s32 	%p429, %r749, 0;
	@%p429 bra 	$L__BB0_431;
	shf.l.wrap.b32 	%r4664, %r4665, %r4664, %r749;
	ld.local.u32 	%r2904, [%rd379+16];
	shf.l.wrap.b32 	%r4665, %r2904, %r4665, %r749;
$L__BB0_431:
	shr.u32 	%r2905, %r4664, 30;
	shf.l.wrap.b32 	%r2906, %r4665, %r4664, 2;
	shl.b32 	%r2907, %r4665, 2;
	shr.u32 	%r2908, %r2906, 31;
	add.s32 	%r2909, %r2908, %r2905;
	neg.s32 	%r2910, %r2909;
	setp.lt.s32 	%p430, %r745, 0;
	selp.b32 	%r4666, %r2910, %r2909, %p430;
	xor.b32  	%r2911, %r2906, %r745;
	shr.s32 	%r2912, %r2906, 31;
	xor.b32  	%r2913, %r2912, %r2906;
	xor.b32  	%r2914, %r2912, %r2907;
	cvt.u64.u32 	%rd1321, %r2913;
	shl.b64 	%rd1322, %rd1321, 32;
	cvt.u64.u32 	%rd1323, %r2914;
	or.b64  	%rd1324, %rd1322, %rd1323;
	cvt.rn.f64.s64 	%fd107, %rd1324;
	mul.f64 	%fd108, %fd107, 0d3BF921FB54442D19;
	cvt.rn.f32.f64 	%f1960, %fd108;
	neg.f32 	%f1961, %f1960;
	setp.lt.s32 	%p431, %r2911, 0;
	selp.f32 	%f3490, %f1961, %f1960, %p431;
	bra.uni 	$L__BB0_433;
$L__BB0_432:
	mov.f32 	%f1962, 0f00000000;
	mul.rn.f32 	%f3490, %f373, %f1962;
	mov.b32 	%r4666, 0;
$L__BB0_433:
	mul.rn.f32 	%f1963, %f3490, %f3490;
	and.b32  	%r2916, %r4666, 1;
	setp.eq.b32 	%p432, %r2916, 1;
	selp.f32 	%f1964, 0f3F800000, %f3490, %p432;
	fma.rn.f32 	%f1965, %f1963, %f1964, 0f00000000;
	fma.rn.f32 	%f1966, %f1963, 0f37CBAC00, 0fBAB607ED;
	selp.f32 	%f1967, %f1966, 0fB94D4153, %p432;
	selp.f32 	%f1968, 0f3D2AAABB, 0f3C0885E4, %p432;
	fma.rn.f32 	%f1969, %f1967, %f1963, %f1968;
	selp.f32 	%f1970, 0fBEFFFFFF, 0fBE2AAAA8, %p432;
	fma.rn.f32 	%f1971, %f1969, %f1963, %f1970;
	fma.rn.f32 	%f1972, %f1971, %f1965, %f1964;
	and.b32  	%r2917, %r4666, 2;
	setp.eq.s32 	%p433, %r2917, 0;
	mov.f32 	%f1973, 0f00000000;
	sub.f32 	%f1974, %f1973, %f1972;
	selp.f32 	%f1975, %f1972, %f1974, %p433;
	add.f32 	%f379, %f372, %f1975;
	add.f32 	%f380, %f379, 0f425C0000;
	mul.f32 	%f1976, %f380, 0f3F22F983;
	cvt.rni.s32.f32 	%r4670, %f1976;
	cvt.rn.f32.s32 	%f1977, %r4670;
	fma.rn.f32 	%f1978, %f1977, 0fBFC90FDA, %f380;
	fma.rn.f32 	%f1979, %f1977, 0fB3A22168, %f1978;
	fma.rn.f32 	%f3491, %f1977, 0fA7C234C5, %f1979;
	abs.f32 	%f382, %f380;
	setp.ltu.f32 	%p434, %f382, 0f47CE4780;
	@%p434 bra 	$L__BB0_441;
	setp.eq.f32 	%p435, %f382, 0f7F800000;
	@%p435 bra 	$L__BB0_440;
	mov.b32 	%r759, %f380;
	shl.b32 	%r2919, %r759, 8;
	or.b32  	%r760, %r2919, -2147483648;
	mov.b64 	%rd2076, 0;
	mov.b32 	%r4667, 0;
	mov.u64 	%rd2074, __cudart_i2opi_f;
	mov.u64 	%rd2075, %rd1;
$L__BB0_436:
	.pragma "nounroll";
	ld.global.nc.u32 	%r2920, [%rd2074];
	mad.wide.u32 	%rd1327, %r2920, %r760, %rd2076;
	shr.u64 	%rd2076, %rd1327, 32;
	st.local.u32 	[%rd2075], %rd1327;
	add.s32 	%r4667, %r4667, 1;
	add.s64 	%rd2075, %rd2075, 4;
	add.s64 	%rd2074, %rd2074, 4;
	setp.ne.s32 	%p436, %r4667, 6;
	@%p436 bra 	$L__BB0_436;
	shr.u32 	%r2921, %r759, 23;
	st.local.u32 	[%rd1+24], %rd2076;
	and.b32  	%r763, %r2921, 31;
	and.b32  	%r2922, %r2921, 224;
	add.s32 	%r2923, %r2922, -128;
	shr.u32 	%r2924, %r2923, 5;
	mul.wide.u32 	%rd1328, %r2924, 4;
	sub.s64 	%rd386, %rd1, %rd1328;
	ld.local.u32 	%r4668, [%rd386+24];
	ld.local.u32 	%r4669, [%rd386+20];
	setp.eq.s32 	%p437, %r763, 0;
	@%p437 bra 	$L__BB0_439;
	shf.l.wrap.b32 	%r4668, %r4669, %r4668, %r763;
	ld.local.u32 	%r2925, [%rd386+16];
	shf.l.wrap.b32 	%r4669, %r2925, %r4669, %r763;
$L__BB0_439:
	shr.u32 	%r2926, %r4668, 30;
	shf.l.wrap.b32 	%r2927, %r4669, %r4668, 2;
	shl.b32 	%r2928, %r4669, 2;
	shr.u32 	%r2929, %r2927, 31;
	add.s32 	%r2930, %r2929, %r2926;
	neg.s32 	%r2931, %r2930;
	setp.lt.s32 	%p438, %r759, 0;
	selp.b32 	%r4670, %r2931, %r2930, %p438;
	xor.b32  	%r2932, %r2927, %r759;
	shr.s32 	%r2933, %r2927, 31;
	xor.b32  	%r2934, %r2933, %r2927;
	xor.b32  	%r2935, %r2933, %r2928;
	cvt.u64.u32 	%rd1329, %r2934;
	shl.b64 	%rd1330, %rd1329, 32;
	cvt.u64.u32 	%rd1331, %r2935;
	or.b64  	%rd1332, %rd1330, %rd1331;
	cvt.rn.f64.s64 	%fd109, %rd1332;
	mul.f64 	%fd110, %fd109, 0d3BF921FB54442D19;
	cvt.rn.f32.f64 	%f1980, %fd110;
	neg.f32 	%f1981, %f1980;
	setp.lt.s32 	%p439, %r2932, 0;
	selp.f32 	%f3491, %f1981, %f1980, %p439;
	bra.uni 	$L__BB0_441;
$L__BB0_440:
	mov.f32 	%f1982, 0f00000000;
	mul.rn.f32 	%f3491, %f380, %f1982;
	mov.b32 	%r4670, 0;
$L__BB0_441:
	mul.rn.f32 	%f1983, %f3491, %f3491;
	and.b32  	%r2937, %r4670, 1;
	setp.eq.b32 	%p440, %r2937, 1;
	selp.f32 	%f1984, 0f3F800000, %f3491, %p440;
	fma.rn.f32 	%f1985, %f1983, %f1984, 0f00000000;
	fma.rn.f32 	%f1986, %f1983, 0f37CBAC00, 0fBAB607ED;
	selp.f32 	%f1987, %f1986, 0fB94D4153, %p440;
	selp.f32 	%f1988, 0f3D2AAABB, 0f3C0885E4, %p440;
	fma.rn.f32 	%f1989, %f1987, %f1983, %f1988;
	selp.f32 	%f1990, 0fBEFFFFFF, 0fBE2AAAA8, %p440;
	fma.rn.f32 	%f1991, %f1989, %f1983, %f1990;
	fma.rn.f32 	%f1992, %f1991, %f1985, %f1984;
	and.b32  	%r2938, %r4670, 2;
	setp.eq.s32 	%p441, %r2938, 0;
	mov.f32 	%f1993, 0f00000000;
	sub.f32 	%f1994, %f1993, %f1992;
	selp.f32 	%f1995, %f1992, %f1994, %p441;
	add.f32 	%f386, %f379, %f1995;
	add.f32 	%f387, %f386, 0f42600000;
	mul.f32 	%f1996, %f387, 0f3F22F983;
	cvt.rni.s32.f32 	%r4674, %f1996;
	cvt.rn.f32.s32 	%f1997, %r4674;
	fma.rn.f32 	%f1998, %f1997, 0fBFC90FDA, %f387;
	fma.rn.f32 	%f1999, %f1997, 0fB3A22168, %f1998;
	fma.rn.f32 	%f3492, %f1997, 0fA7C234C5, %f1999;
	abs.f32 	%f389, %f387;
	setp.ltu.f32 	%p442, %f389, 0f47CE4780;
	@%p442 bra 	$L__BB0_449;
	setp.eq.f32 	%p443, %f389, 0f7F800000;
	@%p443 bra 	$L__BB0_448;
	mov.b32 	%r773, %f387;
	shl.b32 	%r2940, %r773, 8;
	or.b32  	%r774, %r2940, -2147483648;
	mov.b64 	%rd2079, 0;
	mov.b32 	%r4671, 0;
	mov.u64 	%rd2077, __cudart_i2opi_f;
	mov.u64 	%rd2078, %rd1;
$L__BB0_444:
	.pragma "nounroll";
	ld.global.nc.u32 	%r2941, [%rd2077];
	mad.wide.u32 	%rd1335, %r2941, %r774, %rd2079;
	shr.u64 	%rd2079, %rd1335, 32;
	st.local.u32 	[%rd2078], %rd1335;
	add.s32 	%r4671, %r4671, 1;
	add.s64 	%rd2078, %rd2078, 4;
	add.s64 	%rd2077, %rd2077, 4;
	setp.ne.s32 	%p444, %r4671, 6;
	@%p444 bra 	$L__BB0_444;
	shr.u32 	%r2942, %r773, 23;
	st.local.u32 	[%rd1+24], %rd2079;
	and.b32  	%r777, %r2942, 31;
	and.b32  	%r2943, %r2942, 224;
	add.s32 	%r2944, %r2943, -128;
	shr.u32 	%r2945, %r2944, 5;
	mul.wide.u32 	%rd1336, %r2945, 4;
	sub.s64 	%rd393, %rd1, %rd1336;
	ld.local.u32 	%r4672, [%rd393+24];
	ld.local.u32 	%r4673, [%rd393+20];
	setp.eq.s32 	%p445, %r777, 0;
	@%p445 bra 	$L__BB0_447;
	shf.l.wrap.b32 	%r4672, %r4673, %r4672, %r777;
	ld.local.u32 	%r2946, [%rd393+16];
	shf.l.wrap.b32 	%r4673, %r2946, %r4673, %r777;
$L__BB0_447:
	shr.u32 	%r2947, %r4672, 30;
	shf.l.wrap.b32 	%r2948, %r4673, %r4672, 2;
	shl.b32 	%r2949, %r4673, 2;
	shr.u32 	%r2950, %r2948, 31;
	add.s32 	%r2951, %r2950, %r2947;
	neg.s32 	%r2952, %r2951;
	setp.lt.s32 	%p446, %r773, 0;
	selp.b32 	%r4674, %r2952, %r2951, %p446;
	xor.b32  	%r2953, %r2948, %r773;
	shr.s32 	%r2954, %r2948, 31;
	xor.b32  	%r2955, %r2954, %r2948;
	xor.b32  	%r2956, %r2954, %r2949;
	cvt.u64.u32 	%rd1337, %r2955;
	shl.b64 	%rd1338, %rd1337, 32;
	cvt.u64.u32 	%rd1339, %r2956;
	or.b64  	%rd1340, %rd1338, %rd1339;
	cvt.rn.f64.s64 	%fd111, %rd1340;
	mul.f64 	%fd112, %fd111, 0d3BF921FB54442D19;
	cvt.rn.f32.f64 	%f2000, %fd112;
	neg.f32 	%f2001, %f2000;
	setp.lt.s32 	%p447, %r2953, 0;
	selp.f32 	%f3492, %f2001, %f2000, %p447;
	bra.uni 	$L__BB0_449;
$L__BB0_448:
	mov.f32 	%f2002, 0f00000000;
	mul.rn.f32 	%f3492, %f387, %f2002;
	mov.b32 	%r4674, 0;
$L__BB0_449:
	mul.rn.f32 	%f2003, %f3492, %f3492;
	and.b32  	%r2958, %r4674, 1;
	setp.eq.b32 	%p448, %r2958, 1;
	selp.f32 	%f2004, 0f3F800000, %f3492, %p448;
	fma.rn.f32 	%f2005, %f2003, %f2004, 0f00000000;
	fma.rn.f32 	%f2006, %f2003, 0f37CBAC00, 0fBAB607ED;
	selp.f32 	%f2007, %f2006, 0fB94D4153, %p448;
	selp.f32 	%f2008, 0f3D2AAABB, 0f3C0885E4, %p448;
	fma.rn.f32 	%f2009, %f2007, %f2003, %f2008;
	selp.f32 	%f2010, 0fBEFFFFFF, 0fBE2AAAA8, %p448;
	fma.rn.f32 	%f2011, %f2009, %f2003, %f2010;
	fma.rn.f32 	%f2012, %f2011, %f2005, %f2004;
	and.b32  	%r2959, %r4674, 2;
	setp.eq.s32 	%p449, %r2959, 0;
	mov.f32 	%f2013, 0f00000000;
	sub.f32 	%f2014, %f2013, %f2012;
	selp.f32 	%f2015, %f2012, %f2014, %p449;
	add.f32 	%f393, %f386, %f2015;
	add.f32 	%f394, %f393, 0f42640000;
	mul.f32 	%f2016, %f394, 0f3F22F983;
	cvt.rni.s32.f32 	%r4678, %f2016;
	cvt.rn.f32.s32 	%f2017, %r4678;
	fma.rn.f32 	%f2018, %f2017, 0fBFC90FDA, %f394;
	fma.rn.f32 	%f2019, %f2017, 0fB3A22168, %f2018;
	fma.rn.f32 	%f3493, %f2017, 0fA7C234C5, %f2019;
	abs.f32 	%f396, %f394;
	setp.ltu.f32 	%p450, %f396, 0f47CE4780;
	@%p450 bra 	$L__BB0_457;
	setp.eq.f32 	%p451, %f396, 0f7F800000;
	@%p451 bra 	$L__BB0_456;
	mov.b32 	%r787, %f394;
	shl.b32 	%r2961, %r787, 8;
	or.b32  	%r788, %r2961, -2147483648;
	mov.b64 	%rd2082, 0;
	mov.b32 	%r4675, 0;
	mov.u64 	%rd2080, __cudart_i2opi_f;
	mov.u64 	%rd2081, %rd1;
$L__BB0_452:
	.pragma "nounroll";
	ld.global.nc.u32 	%r2962, [%rd2080];
	mad.wide.u32 	%rd1343, %r2962, %r788, %rd2082;
	shr.u64 	%rd2082, %rd1343, 32;
	st.local.u32 	[%rd2081], %rd1343;
	add.s32 	%r4675, %r4675, 1;
	add.s64 	%rd2081, %rd2081, 4;
	add.s64 	%rd2080, %rd2080, 4;
	setp.ne.s32 	%p452, %r4675, 6;
	@%p452 bra 	$L__BB0_452;
	shr.u32 	%r2963, %r787, 23;
	st.local.u32 	[%rd1+24], %rd2082;
	and.b32  	%r791, %r2963, 31;
	and.b32  	%r2964, %r2963, 224;
	add.s32 	%r2965, %r2964, -128;
	shr.u32 	%r2966, %r2965, 5;
	mul.wide.u32 	%rd1344, %r2966, 4;
	sub.s64 	%rd400, %rd1, %rd1344;
	ld.local.u32 	%r4676, [%rd400+24];
	ld.local.u32 	%r4677, [%rd400+20];
	setp.eq.s32 	%p453, %r791, 0;
	@%p453 bra 	$L__BB0_455;
	shf.l.wrap.b32 	%r4676, %r4677, %r4676, %r791;
	ld.local.u32 	%r2967, [%rd400+16];
	shf.l.wrap.b32 	%r4677, %r2967, %r4677, %r791;
$L__BB0_455:
	shr.u32 	%r2968, %r4676, 30;
	shf.l.wrap.b32 	%r2969, %r4677, %r4676, 2;
	shl.b32 	%r2970, %r4677, 2;
	shr.u32 	%r2971, %r2969, 31;
	add.s32 	%r2972, %r2971, %r2968;
	neg.s32 	%r2973, %r2972;
	setp.lt.s32 	%p454, %r787, 0;
	selp.b32 	%r4678, %r2973, %r2972, %p454;
	xor.b32  	%r2974, %r2969, %r787;
	shr.s32 	%r2975, %r2969, 31;
	xor.b32  	%r2976, %r2975, %r2969;
	xor.b32  	%r2977, %r2975, %r2970;
	cvt.u64.u32 	%rd1345, %r2976;
	shl.b64 	%rd1346, %rd1345, 32;
	cvt.u64.u32 	%rd1347, %r2977;
	or.b64  	%rd1348, %rd1346, %rd1347;
	cvt.rn.f64.s64 	%fd113, %rd1348;
	mul.f64 	%fd114, %fd113, 0d3BF921FB54442D19;
	cvt.rn.f32.f64 	%f2020, %fd114;
	neg.f32 	%f2021, %f2020;
	setp.lt.s32 	%p455, %r2974, 0;
	selp.f32 	%f3493, %f2021, %f2020, %p455;
	bra.uni 	$L__BB0_457;
$L__BB0_456:
	mov.f32 	%f2022, 0f00000000;
	mul.rn.f32 	%f3493, %f394, %f2022;
	mov.b32 	%r4678, 0;
$L__BB0_457:
	mul.rn.f32 	%f2023, %f3493, %f3493;
	and.b32  	%r2979, %r4678, 1;
	setp.eq.b32 	%p456, %r2979, 1;
	selp.f32 	%f2024, 0f3F800000, %f3493, %p456;
	fma.rn.f32 	%f2025, %f2023, %f2024, 0f00000000;
	fma.rn.f32 	%f2026, %f2023, 0f37CBAC00, 0fBAB607ED;
	selp.f32 	%f2027, %f2026, 0fB94D4153, %p456;
	selp.f32 	%f2028, 0f3D2AAABB, 0f3C0885E4, %p456;
	fma.rn.f32 	%f2029, %f2027, %f2023, %f2028;
	selp.f32 	%f2030, 0fBEFFFFFF, 0fBE2AAAA8, %p456;
	fma.rn.f32 	%f2031, %f2029, %f2023, %f2030;
	fma.rn.f32 	%f2032, %f2031, %f2025, %f2024;
	and.b32  	%r2980, %r4678, 2;
	setp.eq.s32 	%p457, %r2980, 0;
	mov.f32 	%f2033, 0f00000000;
	sub.f32 	%f2034, %f2033, %f2032;
	selp.f32 	%f2035, %f2032, %f2034, %p457;
	add.f32 	%f400, %f393, %f2035;
	add.f32 	%f401, %f400, 0f42680000;
	mul.f32 	%f2036, %f401, 0f3F22F983;
	cvt.rni.s32.f32 	%r4682, %f2036;
	cvt.rn.f32.s32 	%f2037, %r4682;
	fma.rn.f32 	%f2038, %f2037, 0fBFC90FDA, %f401;
	fma.rn.f32 	%f2039, %f2037, 0fB3A22168, %f2038;
	fma.rn.f32 	%f3494, %f2037, 0fA7C234C5, %f2039;
	abs.f32 	%f403, %f401;
	setp.ltu.f32 	%p458, %f403, 0f47CE4780;
	@%p458 bra 	$L__BB0_465;
	setp.eq.f32 	%p459, %f403, 0f7F800000;
	@%p459 bra 	$L__BB0_464;
	mov.b32 	%r801, %f401;
	shl.b32 	%r2982, %r801, 8;
	or.b32  	%r802, %r2982, -2147483648;
	mov.b64 	%rd2085, 0;
	mov.b32 	%r4679, 0;
	mov.u64 	%rd2083, __cudart_i2opi_f;
	mov.u64 	%rd2084, %rd1;
$L__BB0_460:
	.pragma "nounroll";
	ld.global.nc.u32 	%r2983, [%rd2083];
	mad.wide.u32 	%rd1351, %r2983, %r802, %rd2085;
	shr.u64 	%rd2085, %rd1351, 32;
	st.local.u32 	[%rd2084], %rd1351;
	add.s32 	%r4679, %r4679, 1;
	add.s64 	%rd2084, %rd2084, 4;
	add.s64 	%rd2083, %rd2083, 4;
	setp.ne.s32 	%p460, %r4679, 6;
	@%p460 bra 	$L__BB0_460;
	shr.u32 	%r2984, %r801, 23;
	st.local.u32 	[%rd1+24], %rd2085;
	and.b32  	%r805, %r2984, 31;
	and.b32  	%r2985, %r2984, 224;
	add.s32 	%r2986, %r2985, -128;
	shr.u32 	%r2987, %r2986, 5;
	mul.wide.u32 	%rd1352, %r2987, 4;
	sub.s64 	%rd407, %rd1, %rd1352;
	ld.local.u32 	%r4680, [%rd407+24];
	ld.local.u32 	%r4681, [%rd407+20];
	setp.eq.s32 	%p461, %r805, 0;
	@%p461 bra 	$L__BB0_463;
	shf.l.wrap.b32 	%r4680, %r4681, %r4680, %r805;
	ld.local.u32 	%r2988, [%rd407+16];
	shf.l.wrap.b32 	%r4681, %r2988, %r4681, %r805;
$L__BB0_463:
	shr.u32 	%r2989, %r4680, 30;
	shf.l.wrap.b32 	%r2990, %r4681, %r4680, 2;
	shl.b32 	%r2991, %r4681, 2;
	shr.u32 	%r2992, %r2990, 31;
	add.s32 	%r2993, %r2992, %r2989;
	neg.s32 	%r2994, %r2993;
	setp.lt.s32 	%p462, %r801, 0;
	selp.b32 	%r4682, %r2994, %r2993, %p462;
	xor.b32  	%r2995, %r2990, %r801;
	shr.s32 	%r2996, %r2990, 31;
	xor.b32  	%r2997, %r2996, %r2990;
	xor.b32  	%r2998, %r2996, %r2991;
	cvt.u64.u32 	%rd1353, %r2997;
	shl.b64 	%rd1354, %rd1353, 32;
	cvt.u64.u32 	%rd1355, %r2998;
	or.b64  	%rd1356, %rd1354, %rd1355;
	cvt.rn.f64.s64 	%fd115, %rd1356;
	mul.f64 	%fd116, %fd115, 0d3BF921FB54442D19;
	cvt.rn.f32.f64 	%f2040, %fd116;
	neg.f32 	%f2041, %f2040;
	setp.lt.s32 	%p463, %r2995, 0;
	selp.f32 	%f3494, %f2041, %f2040, %p463;
	bra.uni 	$L__BB0_465;
$L__BB0_464:
	mov.f32 	%f2042, 0f00000000;
	mul.rn.f32 	%f3494, %f401, %f2042;
	mov.b32 	%r4682, 0;
$L__BB0_465:
	mul.rn.f32 	%f2043, %f3494, %f3494;
	and.b32  	%r3000, %r4682, 1;
	setp.eq.b32 	%p464, %r3000, 1;
	selp.f32 	%f2044, 0f3F800000, %f3494, %p464;
	fma.rn.f32 	%f2045, %f2043, %f2044, 0f00000000;
	fma.rn.f32 	%f2046, %f2043, 0f37CBAC00, 0fBAB607ED;
	selp.f32 	%f2047, %f2046, 0fB94D4153, %p464;
	selp.f32 	%f2048, 0f3D2AAABB, 0f3C0885E4, %p464;
	fma.rn.f32 	%f2049, %f2047, %f2043, %f2048;
	selp.f32 	%f2050, 0fBEFFFFFF, 0fBE2AAAA8, %p464;
	fma.rn.f32 	%f2051, %f2049, %f2043, %f2050;
	fma.rn.f32 	%f2052, %f2051, %f2045, %f2044;
	and.b32  	%r3001, %r4682, 2;
	setp.eq.s32 	%p465, %r3001, 0;
	mov.f32 	%f2053, 0f00000000;
	sub.f32 	%f2054, %f2053, %f2052;
	selp.f32 	%f2055, %f2052, %f2054, %p465;
	add.f32 	%f407, %f400, %f2055;
	add.f32 	%f408, %f407, 0f426C0000;
	mul.f32 	%f2056, %f408, 0f3F22F983;
	cvt.rni.s32.f32 	%r4686, %f2056;
	cvt.rn.f32.s32 	%f2057, %r4686;
	fma.rn.f32 	%f2058, %f2057, 0fBFC90FDA, %f408;
	fma.rn.f32 	%f2059, %f2057, 0fB3A22168, %f2058;
	fma.rn.f32 	%f3495, %f2057, 0fA7C234C5, %f2059;
	abs.f32 	%f410, %f408;
	setp.ltu.f32 	%p466, %f410, 0f47CE4780;
	@%p466 bra 	$L__BB0_473;
	setp.eq.f32 	%p467, %f410, 0f7F800000;
	@%p467 bra 	$L__BB0_472;
	mov.b32 	%r815, %f408;
	shl.b32 	%r3003, %r815, 8;
	or.b32  	%r816, %r3003, -2147483648;
	mov.b64 	%rd2088, 0;
	mov.b32 	%r4683, 0;
	mov.u64 	%rd2086, __cudart_i2opi_f;
	mov.u64 	%rd2087, %rd1;
$L__BB0_468:
	.pragma "nounroll";
	ld.global.nc.u32 	%r3004, [%rd2086];
	mad.wide.u32 	%rd1359, %r3004, %r816, %rd2088;
	shr.u64 	%rd2088, %rd1359, 32;
	st.local.u32 	[%rd2087], %rd1359;
	add.s32 	%r4683, %r4683, 1;
	add.s64 	%rd2087, %rd2087, 4;
	add.s64 	%rd2086, %rd2086, 4;
	setp.ne.s32 	%p468, %r4683, 6;
	@%p468 bra 	$L__BB0_468;
	shr.u32 	%r3005, %r815, 23;
	st.local.u32 	[%rd1+24], %rd2088;
	and.b32  	%r819, %r3005, 31;
	and.b32  	%r3006, %r3005, 224;
	add.s32 	%r3007, %r3006, -128;
	shr.u32 	%r3008, %r3007, 5;
	mul.wide.u32 	%rd1360, %r3008, 4;
	sub.s64 	%rd414, %rd1, %rd1360;
	ld.local.u32 	%r4684, [%rd414+24];
	ld.local.u32 	%r4685, [%rd414+20];
	setp.eq.s32 	%p469, %r819, 0;
	@%p469 bra 	$L__BB0_471;
	shf.l.wrap.b32 	%r4684, %r4685, %r4684, %r819;
	ld.local.u32 	%r3009, [%rd414+16];
	shf.l.wrap.b32 	%r4685, %r3009, %r4685, %r819;
$L__BB0_471:
	shr.u32 	%r3010, %r4684, 30;
	shf.l.wrap.b32 	%r3011, %r4685, %r4684, 2;
	shl.b32 	%r3012, %r4685, 2;
	shr.u32 	%r3013, %r3011, 31;
	add.s32 	%r3014, %r3013, %r3010;
	neg.s32 	%r3015, %r3014;
	setp.lt.s32 	%p470, %r815, 0;
	selp.b32 	%r4686, %r3015, %r3014, %p470;
	xor.b32  	%r3016, %r3011, %r815;
	shr.s32 	%r3017, %r3011, 31;
	xor.b32  	%r3018, %r3017, %r3011;
	xor.b32  	%r3019, %r3017, %r3012;
	cvt.u64.u32 	%rd1361, %r3018;
	shl.b64 	%rd1362, %rd1361, 32;
	cvt.u64.u32 	%rd1363, %r3019;
	or.b64  	%rd1364, %rd1362, %rd1363;
	cvt.rn.f64.s64 	%fd117, %rd1364;
	mul.f64 	%fd118, %fd117, 0d3BF921FB54442D19;
	cvt.rn.f32.f64 	%f2060, %fd118;
	neg.f32 	%f2061, %f2060;
	setp.lt.s32 	%p471, %r3016, 0;
	selp.f32 	%f3495, %f2061, %f2060, %p471;
	bra.uni 	$L__BB0_473;
$L__BB0_472:
	mov.f32 	%f2062, 0f00000000;
	mul.rn.f32 	%f3495, %f408, %f2062;
	mov.b32 	%r4686, 0;
$L__BB0_473:
	mul.rn.f32 	%f2063, %f3495, %f3495;
	and.b32  	%r3021, %r4686, 1;
	setp.eq.b32 	%p472, %r3021, 1;
	selp.f32 	%f2064, 0f3F800000, %f3495, %p472;
	fma.rn.f32 	%f2065, %f2063, %f2064, 0f00000000;
	fma.rn.f32 	%f2066, %f2063, 0f37CBAC00, 0fBAB607ED;
	selp.f32 	%f2067, %f2066, 0fB94D4153, %p472;
	selp.f32 	%f2068, 0f3D2AAABB, 0f3C0885E4, %p472;
	fma.rn.f32 	%f2069, %f2067, %f2063, %f2068;
	selp.f32 	%f2070, 0fBEFFFFFF, 0fBE2AAAA8, %p472;
	fma.rn.f32 	%f2071, %f2069, %f2063, %f2070;
	fma.rn.f32 	%f2072, %f2071, %f2065, %f2064;
	and.b32  	%r3022, %r4686, 2;
	setp.eq.s32 	%p473, %r3022, 0;
	mov.f32 	%f2073, 0f00000000;
	sub.f32 	%f2074, %f2073, %f2072;
	selp.f32 	%f2075, %f2072, %f2074, %p473;
	add.f32 	%f414, %f407, %f2075;
	add.f32 	%f415, %f414, 0f42700000;
	mul.f32 	%f2076, %f415, 0f3F22F983;
	cvt.rni.s32.f32 	%r4690, %f2076;
	cvt.rn.f32.s32 	%f2077, %r4690;
	fma.rn.f32 	%f2078, %f2077, 0fBFC90FDA, %f415;
	fma.rn.f32 	%f2079, %f2077, 0fB3A22168, %f2078;
	fma.rn.f32 	%f3496, %f2077, 0fA7C234C5, %f2079;
	abs.f32 	%f417, %f415;
	setp.ltu.f32 	%p474, %f417, 0f47CE4780;
	@%p474 bra 	$L__BB0_481;
	setp.eq.f32 	%p475, %f417, 0f7F800000;
	@%p475 bra 	$L__BB0_480;
	mov.b32 	%r829, %f415;
	shl.b32 	%r3024, %r829, 8;
	or.b32  	%r830, %r3024, -2147483648;
	mov.b64 	%rd2091, 0;
	mov.b32 	%r4687, 0;
	mov.u64 	%rd2089, __cudart_i2opi_f;
	mov.u64 	%rd2090, %rd1;
$L__BB0_476:
	.pragma "nounroll";
	ld.global.nc.u32 	%r3025, [%rd2089];
	mad.wide.u32 	%rd1367, %r3025, %r830, %rd2091;
	shr.u64 	%rd2091, %rd1367, 32;
	st.local.u32 	[%rd2090], %rd1367;
	add.s32 	%r4687, %r4687, 1;
	add.s64 	%rd2090, %rd2090, 4;
	add.s64 	%rd2089, %rd2089, 4;
	setp.ne.s32 	%p476, %r4687, 6;
	@%p476 bra 	$L__BB0_476;
	shr.u32 	%r3026, %r829, 23;
	st.local.u32 	[%rd1+24], %rd2091;
	and.b32  	%r833, %r3026, 31;
	and.b32  	%r3027, %r3026, 224;
	add.s32 	%r3028, %r3027, -128;
	shr.u32 	%r3029, %r3028, 5;
	mul.wide.u32 	%rd1368, %r3029, 4;
	sub.s64 	%rd421, %rd1, %rd1368;
	ld.local.u32 	%r4688, [%rd421+24];
	ld.local.u32 	%r4689, [%rd421+20];
	setp.eq.s32 	%p477, %r833, 0;
	@%p477 bra 	$L__BB0_479;
	shf.l.wrap.b32 	%r4688, %r4689, %r4688, %r833;
	ld.local.u32 	%r3030, [%rd421+16];
	shf.l.wrap.b32 	%r4689, %r3030, %r4689, %r833;
$L__BB0_479:
	shr.u32 	%r3031, %r4688, 30;
	shf.l.wrap.b32 	%r3032, %r4689, %r4688, 2;
	shl.b32 	%r3033, %r4689, 2;
	shr.u32 	%r3034, %r3032, 31;
	add.s32 	%r3035, %r3034, %r3031;
	neg.s32 	%r3036, %r3035;
	setp.lt.s32 	%p478, %r829, 0;
	selp.b32 	%r4690, %r3036, %r3035, %p478;
	xor.b32  	%r3037, %r3032, %r829;
	shr.s32 	%r3038, %r3032, 31;
	xor.b32  	%r3039, %r3038, %r3032;
	xor.b32  	%r3040, %r3038, %r3033;
	cvt.u64.u32 	%rd1369, %r3039;
	shl.b64 	%rd1370, %rd1369, 32;
	cvt.u64.u32 	%rd1371, %r3040;
	or.b64  	%rd1372, %rd1370, %rd1371;
	cvt.rn.f64.s64 	%fd119, %rd1372;
	mul.f64 	%fd120, %fd119, 0d3BF921FB54442D19;
	cvt.rn.f32.f64 	%f2080, %fd120;
	neg.f32 	%f2081, %f2080;
	setp.lt.s32 	%p479, %r3037, 0;
	selp.f32 	%f3496, %f2081, %f2080, %p479;
	bra.uni 	$L__BB0_481;
$L__BB0_480:
	mov.f32 	%f2082, 0f00000000;
	mul.rn.f32 	%f3496, %f415, %f2082;
	mov.b32 	%r4690, 0;
$L__BB0_481:
	mul.rn.f32 	%f2083, %f3496, %f3496;
	and.b32  	%r3042, %r4690, 1;
	setp.eq.b32 	%p480, %r3042, 1;
	selp.f32 	%f2084, 0f3F800000, %f3496, %p480;
	fma.rn.f32 	%f2085, %f2083, %f2084, 0f00000000;
	fma.rn.f32 	%f2086, %f2083, 0f37CBAC00, 0fBAB607ED;
	selp.f32 	%f2087, %f2086, 0fB94D4153, %p480;
	selp.f32 	%f2088, 0f3D2AAABB, 0f3C0885E4, %p480;
	fma.rn.f32 	%f2089, %f2087, %f2083, %f2088;
	selp.f32 	%f2090, 0fBEFFFFFF, 0fBE2AAAA8, %p480;
	fma.rn.f32 	%f2091, %f2089, %f2083, %f2090;
	fma.rn.f32 	%f2092, %f2091, %f2085, %f2084;
	and.b32  	%r3043, %r4690, 2;
	setp.eq.s32 	%p481, %r3043, 0;
	mov.f32 	%f2093, 0f00000000;
	sub.f32 	%f2094, %f2093, %f2092;
	selp.f32 	%f2095, %f2092, %f2094, %p481;
	add.f32 	%f421, %f414, %f2095;
	add.f32 	%f422, %f421, 0f42740000;
	mul.f32 	%f2096, %f422, 0f3F22F983;
	cvt.rni.s32.f32 	%r4694, %f2096;
	cvt.rn.f32.s32 	%f2097, %r4694;
	fma.rn.f32 	%f2098, %f2097, 0fBFC90FDA, %f422;
	fma.rn.f32 	%f2099, %f2097, 0fB3A22168, %f2098;
	fma.rn.f32 	%f3497, %f2097, 0fA7C234C5, %f2099;
	abs.f32 	%f424, %f422;
	setp.ltu.f32 	%p482, %f424, 0f47CE4780;
	@%p482 bra 	$L__BB0_489;
	setp.eq.f32 	%p483, %f424, 0f7F800000;
	@%p483 bra 	$L__BB0_488;
	mov.b32 	%r843, %f422;
	shl.b32 	%r3045, %r843, 8;
	or.b32  	%r844, %r3045, -2147483648;
	mov.b64 	%rd2094, 0;
	mov.b32 	%r4691, 0;
	mov.u64 	%rd2092, __cudart_i2opi_f;
	mov.u64 	%rd2093, %rd1;
$L__BB0_484:
	.pragma "nounroll";
	ld.global.nc.u32 	%r3046, [%rd2092];
	mad.wide.u32 	%rd1375, %r3046, %r844, %rd2094;
	shr.u64 	%rd2094, %rd1375, 32;
	st.local.u32 	[%rd2093], %rd1375;
	add.s32 	%r4691, %r4691, 1;
	add.s64 	%rd2093, %rd2093, 4;
	add.s64 	%rd2092, %rd2092, 4;
	setp.ne.s32 	%p484, %r4691, 6;
	@%p484 bra 	$L__BB0_484;
	shr.u32 	%r3047, %r843, 23;
	st.local.u32 	[%rd1+24], %rd2094;
	and.b32  	%r847, %r3047, 31;
	and.b32  	%r3048, %r3047, 224;
	add.s32 	%r3049, %r3048, -128;
	shr.u32 	%r3050, %r3049, 5;
	mul.wide.u32 	%rd1376, %r3050, 4;
	sub.s64 	%rd428, %rd1, %rd1376;
	ld.local.u32 	%r4692, [%rd428+24];
	ld.local.u32 	%r4693, [%rd428+20];
	setp.eq.s32 	%p485, %r847, 0;
	@%p485 bra 	$L__BB0_487;
	shf.l.wrap.b32 	%r4692, %r4693, %r4692, %r847;
	ld.local.u32 	%r3051, [%rd428+16];
	shf.l.wrap.b32 	%r4693, %r3051, %r4693, %r847;
$L__BB0_487:
	shr.u32 	%r3052, %r4692, 30;
	shf.l.wrap.b32 	%r3053, %r4693, %r4692, 2;
	shl.b32 	%r3054, %r4693, 2;
	shr.u32 	%r3055, %r3053, 31;
	add.s32 	%r3056, %r3055, %r3052;
	neg.s32 	%r3057, %r3056;
	setp.lt.s32 	%p486, %r843, 0;
	selp.b32 	%r4694, %r3057, %r3056, %p486;
	xor.b32  	%r3058, %r3053, %r843;
	shr.s32 	%r3059, %r3053, 31;
	xor.b32  	%r3060, %r3059, %r3053;
	xor.b32  	%r3061, %r3059, %r3054;
	cvt.u64.u32 	%rd1377, %r3060;
	shl.b64 	%rd1378, %rd1377, 32;
	cvt.u64.u32 	%rd1379, %r3061;
	or.b64  	%rd1380, %rd1378, %rd1379;
	cvt.rn.f64.s64 	%fd121, %rd1380;
	mul.f64 	%fd122, %fd121, 0d3BF921FB54442D19;
	cvt.rn.f32.f64 	%f2100, %fd122;
	neg.f32 	%f2101, %f2100;
	setp.lt.s32 	%p487, %r3058, 0;
	selp.f32 	%f3497, %f2101, %f2100, %p487;
	bra.uni 	$L__BB0_489;
$L__BB0_488:
	mov.f32 	%f2102, 0f00000000;
	mul.rn.f32 	%f3497, %f422, %f2102;
	mov.b32 	%r4694, 0;
$L__BB0_489:
	mul.rn.f32 	%f2103, %f3497, %f3497;
	and.b32  	%r3063, %r4694, 1;
	setp.eq.b32 	%p488, %r3063, 1;
	selp.f32 	%f2104, 0f3F800000, %f3497, %p488;
	fma.rn.f32 	%f2105, %f2103, %f2104, 0f00000000;
	fma.rn.f32 	%f2106, %f2103, 0f37CBAC00, 0fBAB607ED;
	selp.f32 	%f2107, %f2106, 0fB94D4153, %p488;
	selp.f32 	%f2108, 0f3D2AAABB, 0f3C0885E4, %p488;
	fma.rn.f32 	%f2109, %f2107, %f2103, %f2108;
	selp.f32 	%f2110, 0fBEFFFFFF, 0fBE2AAAA8, %p488;
	fma.rn.f32 	%f2111, %f2109, %f2103, %f2110;
	fma.rn.f32 	%f2112, %f2111, %f2105, %f2104;
	and.b32  	%r3064, %r4694, 2;
	setp.eq.s32 	%p489, %r3064, 0;
	mov.f32 	%f2113, 0f00000000;
	sub.f32 	%f2114, %f2113, %f2112;
	selp.f32 	%f2115, %f2112, %f2114, %p489;
	add.f32 	%f428, %f421, %f2115;
	add.f32 	%f429, %f428, 0f42780000;
	mul.f32 	%f2116, %f429, 0f3F22F983;
	cvt.rni.s32.f32 	%r4698, %f2116;
	cvt.rn.f32.s32 	%f2117, %r4698;
	fma.rn.f32 	%f2118, %f2117, 0fBFC90FDA, %f429;
	fma.rn.f32 	%f2119, %f2117, 0fB3A22168, %f2118;
	fma.rn.f32 	%f3498, %f2117, 0fA7C234C5, %f2119;
	abs.f32 	%f431, %f429;
	setp.ltu.f32 	%p490, %f431, 0f47CE4780;
	@%p490 bra 	$L__BB0_497;
	setp.eq.f32 	%p491, %f431, 0f7F800000;
	@%p491 bra 	$L__BB0_496;
	mov.b32 	%r857, %f429;
	shl.b32 	%r3066, %r857, 8;
	or.b32  	%r858, %r3066, -2147483648;
	mov.b64 	%rd2097, 0;
	mov.b32 	%r4695, 0;
	mov.u64 	%rd2095, __cudart_i2opi_f;
	mov.u64 	%rd2096, %rd1;
$L__BB0_492:
	.pragma "nounroll";
	ld.global.nc.u32 	%r3067, [%rd2095];
	mad.wide.u32 	%rd1383, %r3067, %r858, %rd2097;
	shr.u64 	%rd2097, %rd1383, 32;
	st.local.u32 	[%rd2096], %rd1383;
	add.s32 	%r4695, %r4695, 1;
	add.s64 	%rd2096, %rd2096, 4;
	add.s64 	%rd2095, %rd2095, 4;
	setp.ne.s32 	%p492, %r4695, 6;
	@%p492 bra 	$L__BB0_492;
	shr.u32 	%r3068, %r857, 23;
	st.local.u32 	[%rd1+24], %rd2097;
	and.b32  	%r861, %r3068, 31;
	and.b32  	%r3069, %r3068, 224;
	add.s32 	%r3070, %r3069, -128;
	shr.u32 	%r3071, %r3070, 5;
	mul.wide.u32 	%rd1384, %r3071, 4;
	sub.s64 	%rd435, %rd1, %rd1384;
	ld.local.u32 	%r4696, [%rd435+24];
	ld.local.u32 	%r4697, [%rd435+20];
	setp.eq.s32 	%p493, %r861, 0;
	@%p493 bra 	$L__BB0_495;
	shf.l.wrap.b32 	%r4696, %r4697, %r4696, %r861;
	ld.local.u32 	%r3072, [%rd435+16];
	shf.l.wrap.b32 	%r4697, %r3072, %r4697, %r861;
$L__BB0_495:
	shr.u32 	%r3073, %r4696, 30;
	shf.l.wrap.b32 	%r3074, %r4697, %r4696, 2;
	shl.b32 	%r3075, %r4697, 2;
	shr.u32 	%r3076, %r3074, 31;
	add.s32 	%r3077, %r3076, %r3073;
	neg.s32 	%r3078, %r3077;
	setp.lt.s32 	%p494, %r857, 0;
	selp.b32 	%r4698, %r3078, %r3077, %p494;
	xor.b32  	%r3079, %r3074, %r857;
	shr.s32 	%r3080, %r3074, 31;
	xor.b32  	%r3081, %r3080, %r3074;
	xor.b32  	%r3082, %r3080, %r3075;
	cvt.u64.u32 	%rd1385, %r3081;
	shl.b64 	%rd1386, %rd1385, 32;
	cvt.u64.u32 	%rd1387, %r3082;
	or.b64  	%rd1388, %rd1386, %rd1387;
	cvt.rn.f64.s64 	%fd123, %rd1388;
	mul.f64 	%fd124, %fd123, 0d3BF921FB54442D19;
	cvt.rn.f32.f64 	%f2120, %fd124;
	neg.f32 	%f2121, %f2120;
	setp.lt.s32 	%p495, %r3079, 0;
	selp.f32 	%f3498, %f2121, %f2120, %p495;
	bra.uni 	$L__BB0_497;
$L__BB0_496:
	mov.f32 	%f2122, 0f00000000;
	mul.rn.f32 	%f3498, %f429, %f2122;
	mov.b32 	%r4698, 0;
$L__BB0_497:
	mul.rn.f32 	%f2123, %f3498, %f3498;
	and.b32  	%r3084, %r4698, 1;
	setp.eq.b32 	%p496, %r3084, 1;
	selp.f32 	%f2124, 0f3F800000, %f3498, %p496;
	fma.rn.f32 	%f2125, %f2123, %f2124, 0f00000000;
	fma.rn.f32 	%f2126, %f2123, 0f37CBAC00, 0fBAB607ED;
	selp.f32 	%f2127, %f2126, 0fB94D4153, %p496;
	selp.f32 	%f2128, 0f3D2AAABB, 0f3C0885E4, %p496;
	fma.rn.f32 	%f2129, %f2127, %f2123, %f2128;
	selp.f32 	%f2130, 0fBEFFFFFF, 0fBE2AAAA8, %p496;
	fma.rn.f32 	%f2131, %f2129, %f2123, %f2130;
	fma.rn.f32 	%f2132, %f2131, %f2125, %f2124;
	and.b32  	%r3085, %r4698, 2;
	setp.eq.s32 	%p497, %r3085, 0;
	mov.f32 	%f2133, 0f00000000;
	sub.f32 	%f2134, %f2133, %f2132;
	selp.f32 	%f2135, %f2132, %f2134, %p497;
	add.f32 	%f435, %f428, %f2135;
	add.f32 	%f436, %f435, 0f427C0000;
	mul.f32 	%f2136, %f436, 0f3F22F983;
	cvt.rni.s32.f32 	%r4702, %f2136;
	cvt.rn.f32.s32 	%f2137, %r4702;
	fma.rn.f32 	%f2138, %f2137, 0fBFC90FDA, %f436;
	fma.rn.f32 	%f2139, %f2137, 0fB3A22168, %f2138;
	fma.rn.f32 	%f3499, %f2137, 0fA7C234C5, %f2139;
	abs.f32 	%f438, %f436;
	setp.ltu.f32 	%p498, %f438, 0f47CE4780;
	@%p498 bra 	$L__BB0_505;
	setp.eq.f32 	%p499, %f438, 0f7F800000;
	@%p499 bra 	$L__BB0_504;
	mov.b32 	%r871, %f436;
	shl.b32 	%r3087, %r871, 8;
	or.b32  	%r872, %r3087, -2147483648;
	mov.b64 	%rd2100, 0;
	mov.b32 	%r4699, 0;
	mov.u64 	%rd2098, __cudart_i2opi_f;
	mov.u64 	%rd2099, %rd1;
$L__BB0_500:
	.pragma "nounroll";
	ld.global.nc.u32 	%r3088, [%rd2098];
	mad.wide.u32 	%rd1391, %r3088, %r872, %rd2100;
	shr.u64 	%rd2100, %rd1391, 32;
	st.local.u32 	[%rd2099], %rd1391;
	add.s32 	%r4699, %r4699, 1;
	add.s64 	%rd2099, %rd2099, 4;
	add.s64 	%rd2098, %rd2098, 4;
	setp.ne.s32 	%p500, %r4699, 6;
	@%p500 bra 	$L__BB0_500;
	shr.u32 	%r3089, %r871, 23;
	st.local.u32 	[%rd1+24], %rd2100;
	and.b32  	%r875, %r3089, 31;
	and.b32  	%r3090, %r3089, 224;
	add.s32 	%r3091, %r3090, -128;
	shr.u32 	%r3092, %r3091, 5;
	mul.wide.u32 	%rd1392, %r3092, 4;
	sub.s64 	%rd442, %rd1, %rd1392;
	ld.local.u32 	%r4700, [%rd442+24];
	ld.local.u32 	%r4701, [%rd442+20];
	setp.eq.s32 	%p501, %r875, 0;
	@%p501 bra 	$L__BB0_503;
	shf.l.wrap.b32 	%r4700, %r4701, %r4700, %r875;
	ld.local.u32 	%r3093, [%rd442+16];
	shf.l.wrap.b32 	%r4701, %r3093, %r4701, %r875;
$L__BB0_503:
	shr.u32 	%r3094, %r4700, 30;
	shf.l.wrap.b32 	%r3095, %r4701, %r4700, 2;
	shl.b32 	%r3096, %r4701, 2;
	shr.u32 	%r3097, %r3095, 31;
	add.s32 	%r3098, %r3097, %r3094;
	neg.s32 	%r3099, %r3098;
	setp.lt.s32 	%p502, %r871, 0;
	selp.b32 	%r4702, %r3099, %r3098, %p502;
	xor.b32  	%r3100, %r3095, %r871;
	shr.s32 	%r3101, %r3095, 31;
	xor.b32  	%r3102, %r3101, %r3095;
	xor.b32  	%r3103, %r3101, %r3096;
	cvt.u64.u32 	%rd1393, %r3102;
	shl.b64 	%rd1394, %rd1393, 32;
	cvt.u64.u32 	%rd1395, %r3103;
	or.b64  	%rd1396, %rd1394, %rd1395;
	cvt.rn.f64.s64 	%fd125, %rd1396;
	mul.f64 	%fd126, %fd125, 0d3BF921FB54442D19;
	cvt.rn.f32.f64 	%f2140, %fd126;
	neg.f32 	%f2141, %f2140;
	setp.lt.s32 	%p503, %r3100, 0;
	selp.f32 	%f3499, %f2141, %f2140, %p503;
	bra.uni 	$L__BB0_505;
$L__BB0_504:
	mov.f32 	%f2142, 0f00000000;
	mul.rn.f32 	%f3499, %f436, %f2142;
	mov.b32 	%r4702, 0;
$L__BB0_505:
	mul.rn.f32 	%f2143, %f3499, %f3499;
	and.b32  	%r3105, %r4702, 1;
	setp.eq.b32 	%p504, %r3105, 1;
	selp.f32 	%f2144, 0f3F800000, %f3499, %p504;
	fma.rn.f32 	%f2145, %f2143, %f2144, 0f00000000;
	fma.rn.f32 	%f2146, %f2143, 0f37CBAC00, 0fBAB607ED;
	selp.f32 	%f2147, %f2146, 0fB94D4153, %p504;
	selp.f32 	%f2148, 0f3D2AAABB, 0f3C0885E4, %p504;
	fma.rn.f32 	%f2149, %f2147, %f2143, %f2148;
	selp.f32 	%f2150, 0fBEFFFFFF, 0fBE2AAAA8, %p504;
	fma.rn.f32 	%f2151, %f2149, %f2143, %f2150;
	fma.rn.f32 	%f2152, %f2151, %f2145, %f2144;
	and.b32  	%r3106, %r4702, 2;
	setp.eq.s32 	%p505, %r3106, 0;
	mov.f32 	%f2153, 0f00000000;
	sub.f32 	%f2154, %f2153, %f2152;
	selp.f32 	%f2155, %f2152, %f2154, %p505;
	add.f32 	%f442, %f435, %f2155;
	add.f32 	%f443, %f442, 0f42800000;
	mul.f32 	%f2156, %f443, 0f3F22F983;
	cvt.rni.s32.f32 	%r4706, %f2156;
	cvt.rn.f32.s32 	%f2157, %r4706;
	fma.rn.f32 	%f2158, %f2157, 0fBFC90FDA, %f443;
	fma.rn.f32 	%f2159, %f2157, 0fB3A22168, %f2158;
	fma.rn.f32 	%f3500, %f2157, 0fA7C234C5, %f2159;
	abs.f32 	%f445, %f443;
	setp.ltu.f32 	%p506, %f445, 0f47CE4780;
	@%p506 bra 	$L__BB0_513;
	setp.eq.f32 	%p507, %f445, 0f7F800000;
	@%p507 bra 	$L__BB0_512;
	mov.b32 	%r885, %f443;
	shl.b32 	%r3108, %r885, 8;
	or.b32  	%r886, %r3108, -2147483648;
	mov.b64 	%rd2103, 0;
	mov.b32 	%r4703, 0;
	mov.u64 	%rd2101, __cudart_i2opi_f;
	mov.u64 	%rd2102, %rd1;
$L__BB0_508:
	.pragma "nounroll";
	ld.global.nc.u32 	%r3109, [%rd2101];
	mad.wide.u32 	%rd1399, %r3109, %r886, %rd2103;
	shr.u64 	%rd2103, %rd1399, 32;
	st.local.u32 	[%rd2102], %rd1399;
	add.s32 	%r4703, %r4703, 1;
	add.s64 	%rd2102, %rd2102, 4;
	add.s64 	%rd2101, %rd2101, 4;
	setp.ne.s32 	%p508, %r4703, 6;
	@%p508 bra 	$L__BB0_508;
	shr.u32 	%r3110, %r885, 23;
	st.local.u32 	[%rd1+24], %rd2103;
	and.b32  	%r889, %r3110, 31;
	and.b32  	%r3111, %r3110, 224;
	add.s32 	%r3112, %r3111, -128;
	shr.u32 	%r3113, %r3112, 5;
	mul.wide.u32 	%rd1400, %r3113, 4;
	sub.s64 	%rd449, %rd1, %rd1400;
	ld.local.u32 	%r4704, [%rd449+24];
	ld.local.u32 	%r4705, [%rd449+20];
	setp.eq.s32 	%p509, %r889, 0;
	@%p509 bra 	$L__BB0_511;
	shf.l.wrap.b32 	%r4704, %r4705, %r4704, %r889;
	ld.local.u32 	%r3114, [%rd449+16];
	shf.l.wrap.b32 	%r4705, %r3114, %r4705, %r889;
$L__BB0_511:
	shr.u32 	%r3115, %r4704, 30;
	shf.l.wrap.b32 	%r3116, %r4705, %r4704, 2;
	shl.b32 	%r3117, %r4705, 2;
	shr.u32 	%r3118, %r3116, 31;
	add.s32 	%r3119, %r3118, %r3115;
	neg.s32 	%r3120, %r3119;
	setp.lt.s32 	%p510, %r885, 0;
	selp.b32 	%r4706, %r3120, %r3119, %p510;
	xor.b32  	%r3121, %r3116, %r885;
	shr.s32 	%r3122, %r3116, 31;
	xor.b32  	%r3123, %r3122, %r3116;
	xor.b32  	%r3124, %r3122, %r3117;
	cvt.u64.u32 	%rd1401, %r3123;
	shl.b64 	%rd1402, %rd1401, 32;
	cvt.u64.u32 	%rd1403, %r3124;
	or.b64  	%rd1404, %rd1402, %rd1403;
	cvt.rn.f64.s64 	%fd127, %rd1404;
	mul.f64 	%fd128, %fd127, 0d3BF921FB54442D19;
	cvt.rn.f32.f64 	%f2160, %fd128;
	neg.f32 	%f2161, %f2160;
	setp.lt.s32 	%p511, %r3121, 0;
	selp.f32 	%f3500, %f2161, %f2160, %p511;
	bra.uni 	$L__BB0_513;
$L__BB0_512:
	mov.f32 	%f2162, 0f00000000;
	mul.rn.f32 	%f3500, %f443, %f2162;
	mov.b32 	%r4706, 0;
$L__BB0_513:
	mul.rn.f32 	%f2163, %f3500, %f3500;
	and.b32  	%r3126, %r4706, 1;
	setp.eq.b32 	%p512, %r3126, 1;
	selp.f32 	%f2164, 0f3F800000, %f3500, %p512;
	fma.rn.f32 	%f2165, %f2163, %f2164, 0f00000000;
	fma.rn.f32 	%f2166, %f2163, 0f37CBAC00, 0fBAB607ED;
	selp.f32 	%f2167, %f2166, 0fB94D4153, %p512;
	selp.f32 	%f2168, 0f3D2AAABB, 0f3C0885E4, %p512;
	fma.rn.f32 	%f2169, %f2167, %f2163, %f2168;
	selp.f32 	%f2170, 0fBEFFFFFF, 0fBE2AAAA8, %p512;
	fma.rn.f32 	%f2171, %f2169, %f2163, %f2170;
	fma.rn.f32 	%f2172, %f2171, %f2165, %f2164;
	and.b32  	%r3127, %r4706, 2;
	setp.eq.s32 	%p513, %r3127, 0;
	mov.f32 	%f2173, 0f00000000;
	sub.f32 	%f2174, %f2173, %f2172;
	selp.f32 	%f2175, %f2172, %f2174, %p513;
	add.f32 	%f449, %f442, %f2175;
	add.f32 	%f450, %f449, 0f42820000;
	mul.f32 	%f2176, %f450, 0f3F22F983;
	cvt.rni.s32.f32 	%r4710, %f2176;
	cvt.rn.f32.s32 	%f2177, %r4710;
	fma.rn.f32 	%f2178, %f2177, 0fBFC90FDA, %f450;
	fma.rn.f32 	%f2179, %f2177, 0fB3A22168, %f2178;
	fma.rn.f32 	%f3501, %f2177, 0fA7C234C5, %f2179;
	abs.f32 	%f452, %f450;
	setp.ltu.f32 	%p514, %f452, 0f47CE4780;
	@%p514 bra 	$L__BB0_521;
	setp.eq.f32 	%p515, %f452, 0f7F800000;
	@%p515 bra 	$L__BB0_520;
	mov.b32 	%r899, %f450;
	shl.b32 	%r3129, %r899, 8;
	or.b32  	%r900, %r3129, -2147483648;
	mov.b64 	%rd2106, 0;
	mov.b32 	%r4707, 0;
	mov.u64 	%rd2104, __cudart_i2opi_f;
	mov.u64 	%rd2105, %rd1;
$L__BB0_516:
	.pragma "nounroll";
	ld.global.nc.u32 	%r3130, [%rd2104];
	mad.wide.u32 	%rd1407, %r3130, %r900, %rd2106;
	shr.u64 	%rd2106, %rd1407, 32;
	st.local.u32 	[%rd2105], %rd1407;
	add.s32 	%r4707, %r4707, 1;
	add.s64 	%rd2105, %rd2105, 4;
	add.s64 	%rd2104, %rd2104, 4;
	setp.ne.s32 	%p516, %r4707, 6;
	@%p516 bra 	$L__BB0_516;
	shr.u32 	%r3131, %r899, 23;
	st.local.u32 	[%rd1+24], %rd2106;
	and.b32  	%r903, %r3131, 31;
	and.b32  	%r3132, %r3131, 224;
	add.s32 	%r3133, %r3132, -128;
	shr.u32 	%r3134, %r3133, 5;
	mul.wide.u32 	%rd1408, %r3134, 4;
	sub.s64 	%rd456, %rd1, %rd1408;
	ld.local.u32 	%r4708, [%rd456+24];
	ld.local.u32 	%r4709, [%rd456+20];
	setp.eq.s32 	%p517, %r903, 0;
	@%p517 bra 	$L__BB0_519;
	shf.l.wrap.b32 	%r4708, %r4709, %r4708, %r903;
	ld.local.u32 	%r3135, [%rd456+16];
	shf.l.wrap.b32 	%r4709, %r3135, %r4709, %r903;
$L__BB0_519:
	shr.u32 	%r3136, %r4708, 30;
	shf.l.wrap.b32 	%r3137, %r4709, %r4708, 2;
	shl.b32 	%r3138, %r4709, 2;
	shr.u32 	%r3139, %r3137, 31;
	add.s32 	%r3140, %r3139, %r3136;
	neg.s32 	%r3141, %r3140;
	setp.lt.s32 	%p518, %r899, 0;
	selp.b32 	%r4710, %r3141, %r3140, %p518;
	xor.b32  	%r3142, %r3137, %r899;
	shr.s32 	%r3143, %r3137, 31;
	xor.b32  	%r3144, %r3143, %r3137;
	xor.b32  	%r3145, %r3143, %r3138;
	cvt.u64.u32 	%rd1409, %r3144;
	shl.b64 	%rd1410, %rd1409, 32;
	cvt.u64.u32 	%rd1411, %r3145;
	or.b64  	%rd1412, %rd1410, %rd1411;
	cvt.rn.f64.s64 	%fd129, %rd1412;
	mul.f64 	%fd130, %fd129, 0d3BF921FB54442D19;
	cvt.rn.f32.f64 	%f2180, %fd130;
	neg.f32 	%f2181, %f2180;
	setp.lt.s32 	%p519, %r3142, 0;
	selp.f32 	%f3501, %f2181, %f2180, %p519;
	bra.uni 	$L__BB0_521;
$L__BB0_520:
	mov.f32 	%f2182, 0f00000000;
	mul.rn.f32 	%f3501, %f450, %f2182;
	mov.b32 	%r4710, 0;
$L__BB0_521:
	mul.rn.f32 	%f2183, %f3501, %f3501;
	and.b32  	%r3147, %r4710, 1;
	setp.eq.b32 	%p520, %r3147, 1;
	selp.f32 	%f2184, 0f3F800000, %f3501, %p520;
	fma.rn.f32 	%f2185, %f2183, %f2184, 0f00000000;
	fma.rn.f32 	%f2186, %f2183, 0f37CBAC00, 0fBAB607ED;
	selp.f32 	%f2187, %f2186, 0fB94D4153, %p520;
	selp.f32 	%f2188, 0f3D2AAABB, 0f3C0885E4, %p520;
	fma.rn.f32 	%f2189, %f2187, %f2183, %f2188;
	selp.f32 	%f2190, 0fBEFFFFFF, 0fBE2AAAA8, %p520;
	fma.rn.f32 	%f2191, %f2189, %f2183, %f2190;
	fma.rn.f32 	%f2192, %f2191, %f2185, %f2184;
	and.b32  	%r3148, %r4710, 2;
	setp.eq.s32 	%p521, %r3148, 0;
	mov.f32 	%f2193, 0f00000000;
	sub.f32 	%f2194, %f2193, %f2192;
	selp.f32 	%f2195, %f2192, %f2194, %p521;
	add.f32 	%f456, %f449, %f2195;
	add.f32 	%f457, %f456, 0f42840000;
	mul.f32 	%f2196, %f457, 0f3F22F983;
	cvt.rni.s32.f32 	%r4714, %f2196;
	cvt.rn.f32.s32 	%f2197, %r4714;
	fma.rn.f32 	%f2198, %f2197, 0fBFC90FDA, %f457;
	fma.rn.f32 	%f2199, %f2197, 0fB3A22168, %f2198;
	fma.rn.f32 	%f3502, %f2197, 0fA7C234C5, %f2199;
	abs.f32 	%f459, %f457;
	setp.ltu.f32 	%p522, %f459, 0f47CE4780;
	@%p522 bra 	$L__BB0_529;
	setp.eq.f32 	%p523, %f459, 0f7F800000;
	@%p523 bra 	$L__BB0_528;
	mov.b32 	%r913, %f457;
	shl.b32 	%r3150, %r913, 8;
	or.b32  	%r914, %r3150, -2147483648;
	mov.b64 	%rd2109, 0;
	mov.b32 	%r4711, 0;
	mov.u64 	%rd2107, __cudart_i2opi_f;
	mov.u64 	%rd2108, %rd1;
$L__BB0_524:
	.pragma "nounroll";
	ld.global.nc.u32 	%r3151, [%rd2107];
	mad.wide.u32 	%rd1415, %r3151, %r914, %rd2109;
	shr.u64 	%rd2109, %rd1415, 32;
	st.local.u32 	[%rd2108], %rd1415;
	add.s32 	%r4711, %r4711, 1;
	add.s64 	%rd2108, %rd2108, 4;
	add.s64 	%rd2107, %rd2107, 4;
	setp.ne.s32 	%p524, %r4711, 6;
	@%p524 bra 	$L__BB0_524;
	shr.u32 	%r3152, %r913, 23;
	st.local.u32 	[%rd1+24], %rd2109;
	and.b32  	%r917, %r3152, 31;
	and.b32  	%r3153, %r3152, 224;
	add.s32 	%r3154, %r3153, -128;
	shr.u32 	%r3155, %r3154, 5;
	mul.wide.u32 	%rd1416, %r3155, 4;
	sub.s64 	%rd463, %rd1, %rd1416;
	ld.local.u32 	%r4712, [%rd463+24];
	ld.local.u32 	%r4713, [%rd463+20];
	setp.eq.s32 	%p525, %r917, 0;
	@%p525 bra 	$L__BB0_527;
	shf.l.wrap.b32 	%r4712, %r4713, %r4712, %r917;
	ld.local.u32 	%r3156, [%rd463+16];
	shf.l.wrap.b32 	%r4713, %r3156, %r4713, %r917;
$L__BB0_527:
	shr.u32 	%r3157, %r4712, 30;
	shf.l.wrap.b32 	%r3158, %r4713, %r4712, 2;
	shl.b32 	%r3159, %r4713, 2;
	shr.u32 	%r3160, %r3158, 31;
	add.s32 	%r3161, %r3160, %r3157;
	neg.s32 	%r3162, %r3161;
	setp.lt.s32 	%p526, %r913, 0;
	selp.b32 	%r4714, %r3162, %r3161, %p526;
	xor.b32  	%r3163, %r3158, %r913;
	shr.s32 	%r3164, %r3158, 31;
	xor.b32  	%r3165, %r3164, %r3158;
	xor.b32  	%r3166, %r3164, %r3159;
	cvt.u64.u32 	%rd1417, %r3165;
	shl.b64 	%rd1418, %rd1417, 32;
	cvt.u64.u32 	%rd1419, %r3166;
	or.b64  	%rd1420, %rd1418, %rd1419;
	cvt.rn.f64.s64 	%fd131, %rd1420;
	mul.f64 	%fd132, %fd131, 0d3BF921FB54442D19;
	cvt.rn.f32.f64 	%f2200, %fd132;
	neg.f32 	%f2201, %f2200;
	setp.lt.s32 	%p527, %r3163, 0;
	selp.f32 	%f3502, %f2201, %f2200, %p527;
	bra.uni 	$L__BB0_529;
$L__BB0_528:
	mov.f32 	%f2202, 0f00000000;
	mul.rn.f32 	%f3502, %f457, %f2202;
	mov.b32 	%r4714, 0;
$L__BB0_529:
	mul.rn.f32 	%f2203, %f3502, %f3502;
	and.b32  	%r3168, %r4714, 1;
	setp.eq.b32 	%p528, %r3168, 1;
	selp.f32 	%f2204, 0f3F800000, %f3502, %p528;
	fma.rn.f32 	%f2205, %f2203, %f2204, 0f00000000;
	fma.rn.f32 	%f2206, %f2203, 0f37CBAC00, 0fBAB607ED;
	selp.f32 	%f2207, %f2206, 0fB94D4153, %p528;
	selp.f32 	%f2208, 0f3D2AAABB, 0f3C0885E4, %p528;
	fma.rn.f32 	%f2209, %f2207, %f2203, %f2208;
	selp.f32 	%f2210, 0fBEFFFFFF, 0fBE2AAAA8, %p528;
	fma.rn.f32 	%f2211, %f2209, %f2203, %f2210;
	fma.rn.f32 	%f2212, %f2211, %f2205, %f2204;
	and.b32  	%r3169, %r4714, 2;
	setp.eq.s32 	%p529, %r3169, 0;
	mov.f32 	%f2213, 0f00000000;
	sub.f32 	%f2214, %f2213, %f2212;
	selp.f32 	%f2215, %f2212, %f2214, %p529;
	add.f32 	%f463, %f456, %f2215;
	add.f32 	%f464, %f463, 0f42860000;
	mul.f32 	%f2216, %f464, 0f3F22F983;
	cvt.rni.s32.f32 	%r4718, %f2216;
	cvt.rn.f32.s32 	%f2217, %r4718;
	fma.rn.f32 	%f2218, %f2217, 0fBFC90FDA, %f464;
	fma.rn.f32 	%f2219, %f2217, 0fB3A22168, %f2218;
	fma.rn.f32 	%f3503, %f2217, 0fA7C234C5, %f2219;
	abs.f32 	%f466, %f464;
	setp.ltu.f32 	%p530, %f466, 0f47CE4780;
	@%p530 bra 	$L__BB0_537;
	setp.eq.f32 	%p531, %f466, 0f7F800000;
	@%p531 bra 	$L__BB0_536;
	mov.b32 	%r927, %f464;
	shl.b32 	%r3171, %r927, 8;
	or.b32  	%r928, %r3171, -2147483648;
	mov.b64 	%rd2112, 0;
	mov.b32 	%r4715, 0;
	mov.u64 	%rd2110, __cudart_i2opi_f;
	mov.u64 	%rd2111, %rd1;
$L__BB0_532:
	.pragma "nounroll";
	ld.global.nc.u32 	%r3172, [%rd2110];
	mad.wide.u32 	%rd1423, %r3172, %r928, %rd2112;
	shr.u64 	%rd2112, %rd1423, 32;
	st.local.u32 	[%rd2111], %rd1423;
	add.s32 	%r4715, %r4715, 1;
	add.s64 	%rd2111, %rd2111, 4;
	add.s64 	%rd2110, %rd2110, 4;
	setp.ne.s32 	%p532, %r4715, 6;
	@%p532 bra 	$L__BB0_532;
	shr.u32 	%r3173, %r927, 23;
	st.local.u32 	[%rd1+24], %rd2112;
	and.b32  	%r931, %r3173, 31;
	and.b32  	%r3174, %r3173, 224;
	add.s32 	%r3175, %r3174, -128;
	shr.u32 	%r3176, %r3175, 5;
	mul.wide.u32 	%rd1424, %r3176, 4;
	sub.s64 	%rd470, %rd1, %rd1424;
	ld.local.u32 	%r4716, [%rd470+24];
	ld.local.u32 	%r4717, [%rd470+20];
	setp.eq.s32 	%p533, %r931, 0;
	@%p533 bra 	$L__BB0_535;
	shf.l.wrap.b32 	%r4716, %r4717, %r4716, %r931;
	ld.local.u32 	%r3177, [%rd470+16];
	shf.l.wrap.b32 	%r4717, %r3177, %r4717, %r931;
$L__BB0_535:
	shr.u32 	%r3178, %r4716, 30;
	shf.l.wrap.b32 	%r3179, %r4717, %r4716, 2;
	shl.b32 	%r3180, %r4717, 2;
	shr.u32 	%r3181, %r3179, 31;
	add.s32 	%r3182, %r3181, %r3178;
	neg.s32 	%r3183, %r3182;
	setp.lt.s32 	%p534, %r927, 0;
	selp.b32 	%r4718, %r3183, %r3182, %p534;
	xor.b32  	%r3184, %r3179, %r927;
	shr.s32 	%r3185, %r3179, 31;
	xor.b32  	%r3186, %r3185, %r3179;
	xor.b32  	%r3187, %r3185, %r3180;
	cvt.u64.u32 	%rd1425, %r3186;
	shl.b64 	%rd1426, %rd1425, 32;
	cvt.u64.u32 	%rd1427, %r3187;
	or.b64  	%rd1428, %rd1426, %rd1427;
	cvt.rn.f64.s64 	%fd133, %rd1428;
	mul.f64 	%fd134, %fd133, 0d3BF921FB54442D19;
	cvt.rn.f32.f64 	%f2220, %fd134;
	neg.f32 	%f2221, %f2220;
	setp.lt.s32 	%p535, %r3184, 0;
	selp.f32 	%f3503, %f2221, %f2220, %p535;
	bra.uni 	$L__BB0_537;
$L__BB0_536:
	mov.f32 	%f2222, 0f00000000;
	mul.rn.f32 	%f3503, %f464, %f2222;
	mov.b32 	%r4718, 0;
$L__BB0_537:
	mul.rn.f32 	%f2223, %f3503, %f3503;
	and.b32  	%r3189, %r4718, 1;
	setp.eq.b32 	%p536, %r3189, 1;
	selp.f32 	%f2224, 0f3F800000, %f3503, %p536;
	fma.rn.f32 	%f2225, %f2223, %f2224, 0f00000000;
	fma.rn.f32 	%f2226, %f2223, 0f37CBAC00, 0fBAB607ED;
	selp.f32 	%f2227, %f2226, 0fB94D4153, %p536;
	selp.f32 	%f2228, 0f3D2AAABB, 0f3C0885E4, %p536;
	fma.rn.f32 	%f2229, %f2227, %f2223, %f2228;
	selp.f32 	%f2230, 0fBEFFFFFF, 0fBE2AAAA8, %p536;
	fma.rn.f32 	%f2231, %f2229, %f2223, %f2230;
	fma.rn.f32 	%f2232, %f2231, %f2225, %f2224;
	and.b32  	%r3190, %r4718, 2;
	setp.eq.s32 	%p537, %r3190, 0;
	mov.f32 	%f2233, 0f00000000;
	sub.f32 	%f2234, %f2233, %f2232;
	selp.f32 	%f2235, %f2232, %f2234, %p537;
	add.f32 	%f470, %f463, %f2235;
	add.f32 	%f471, %f470, 0f42880000;
	mul.f32 	%f2236, %f471, 0f3F22F983;
	cvt.rni.s32.f32 	%r4722, %f2236;
	cvt.rn.f32.s32 	%f2237, %r4722;
	fma.rn.f32 	%f2238, %f2237, 0fBFC90FDA, %f471;
	fma.rn.f32 	%f2239, %f2237, 0fB3A22168, %f2238;
	fma.rn.f32 	%f3504, %f2237, 0fA7C234C5, %f2239;
	abs.f32 	%f473, %f471;
	setp.ltu.f32 	%p538, %f473, 0f47CE4780;
	@%p538 bra 	$L__BB0_545;
	setp.eq.f32 	%p539, %f473, 0f7F800000;
	@%p539 bra 	$L__BB0_544;
	mov.b32 	%r941, %f471;
	shl.b32 	%r3192, %r941, 8;
	or.b32  	%r942, %r3192, -2147483648;
	mov.b64 	%rd2115, 0;
	mov.b32 	%r4719, 0;
	mov.u64 	%rd2113, __cudart_i2opi_f;
	mov.u64 	%rd2114, %rd1;
$L__BB0_540:
	.pragma "nounroll";
	ld.global.nc.u32 	%r3193, [%rd2113];
	mad.wide.u32 	%rd1431, %r3193, %r942, %rd2115;
	shr.u64 	%rd2115, %rd1431, 32;
	st.local.u32 	[%rd2114], %rd1431;
	add.s32 	%r4719, %r4719, 1;
	add.s64 	%rd2114, %rd2114, 4;
	add.s64 	%rd2113, %rd2113, 4;
	setp.ne.s32 	%p540, %r4719, 6;
	@%p540 bra 	$L__BB0_540;
	shr.u32 	%r3194, %r941, 23;
	st.local.u32 	[%rd1+24], %rd2115;
	and.b32  	%r945, %r3194, 31;
	and.b32  	%r3195, %r3194, 224;
	add.s32 	%r3196, %r3195, -128;
	shr.u32 	%r3197, %r3196, 5;
	mul.wide.u32 	%rd1432, %r3197, 4;
	sub.s64 	%rd477, %rd1, %rd1432;
	ld.local.u32 	%r4720, [%rd477+24];
	ld.local.u32 	%r4721, [%rd477+20];
	setp.eq.s32 	%p541, %r945, 0;
	@%p541 bra 	$L__BB0_543;
	shf.l.wrap.b32 	%r4720, %r4721, %r4720, %r945;
	ld.local.u32 	%r3198, [%rd477+16];
	shf.l.wrap.b32 	%r4721, %r3198, %r4721, %r945;
$L__BB0_543:
	shr.u32 	%r3199, %r4720, 30;
	shf.l.wrap.b32 	%r3200, %r4721, %r4720, 2;
	shl.b32 	%r3201, %r4721, 2;
	shr.u32 	%r3202, %r3200, 31;
	add.s32 	%r3203, %r3202, %r3199;
	neg.s32 	%r3204, %r3203;
	setp.lt.s32 	%p542, %r941, 0;
	selp.b32 	%r4722, %r3204, %r3203, %p542;
	xor.b32  	%r3205, %r3200, %r941;
	shr.s32 	%r3206, %r3200, 31;
	xor.b32  	%r3207, %r3206, %r3200;
	xor.b32  	%r3208, %r3206, %r3201;
	cvt.u64.u32 	%rd1433, %r3207;
	shl.b64 	%rd1434, %rd1433, 32;
	cvt.u64.u32 	%rd1435, %r3208;
	or.b64  	%rd1436, %rd1434, %rd1435;
	cvt.rn.f64.s64 	%fd135, %rd1436;
	mul.f64 	%fd136, %fd135, 0d3BF921FB54442D19;
	cvt.rn.f32.f64 	%f2240, %fd136;
	neg.f32 	%f2241, %f2240;
	setp.lt.s32 	%p543, %r3205, 0;
	selp.f32 	%f3504, %f2241, %f2240, %p543;
	bra.uni 	$L__BB0_545;
$L__BB0_544:
	mov.f32 	%f2242, 0f00000000;
	mul.rn.f32 	%f3504, %f471, %f2242;
	mov.b32 	%r4722, 0;
$L__BB0_545:
	mul.rn.f32 	%f2243, %f3504, %f3504;
	and.b32  	%r3210, %r4722, 1;
	setp.eq.b32 	%p544, %r3210, 1;
	selp.f32 	%f2244, 0f3F800000, %f3504, %p544;
	fma.rn.f32 	%f2245, %f2243, %f2244, 0f00000000;
	fma.rn.f32 	%f2246, %f2243, 0f37CBAC00, 0fBAB607ED;
	selp.f32 	%f2247, %f2246, 0fB94D4153, %p544;
	selp.f32 	%f2248, 0f3D2AAABB, 0f3C0885E4, %p544;
	fma.rn.f32 	%f2249, %f2247, %f2243, %f2248;
	selp.f32 	%f2250, 0fBEFFFFFF, 0fBE2AAAA8, %p544;
	fma.rn.f32 	%f2251, %f2249, %f2243, %f2250;
	fma.rn.f32 	%f2252, %f2251, %f2245, %f2244;
	and.b32  	%r3211, %r4722, 2;
	setp.eq.s32 	%p545, %r3211, 0;
	mov.f32 	%f2253, 0f00000000;
	sub.f32 	%f2254, %f2253, %f2252;
	selp.f32 	%f2255, %f2252, %f2254, %p545;
	add.f32 	%f477, %f470, %f2255;
	add.f32 	%f478, %f477, 0f428A0000;
	mul.f32 	%f2256, %f478, 0f3F22F983;
	cvt.rni.s32.f32 	%r4726, %f2256;
	cvt.rn.f32.s32 	%f2257, %r4726;
	fma.rn.f32 	%f2258, %f2257, 0fBFC90FDA, %f478;
	fma.rn.f32 	%f2259, %f2257, 0fB3A22168, %f2258;
	fma.rn.f32 	%f3505, %f2257, 0fA7C234C5, %f2259;
	abs.f32 	%f480, %f478;
	setp.ltu.f32 	%p546, %f480, 0f47CE4780;
	@%p546 bra 	$L__BB0_553;
	setp.eq.f32 	%p547, %f480, 0f7F800000;
	@%p547 bra 	$L__BB0_552;
	mov.b32 	%r955, %f478;
	shl.b32 	%r3213, %r955, 8;
	or.b32  	%r956, %r3213, -2147483648;
	mov.b64 	%rd2118, 0;
	mov.b32 	%r4723, 0;
	mov.u64 	%rd2116, __cudart_i2opi_f;
	mov.u64 	%rd2117, %rd1;
$L__BB0_548:
	.pragma "nounroll";
	ld.global.nc.u32 	%r3214, [%rd2116];
	mad.wide.u32 	%rd1439, %r3214, %r956, %rd2118;
	shr.u64 	%rd2118, %rd1439, 32;
	st.local.u32 	[%rd2117], %rd1439;
	add.s32 	%r4723, %r4723, 1;
	add.s64 	%rd2117, %rd2117, 4;
	add.s64 	%rd2116, %rd2116, 4;
	setp.ne.s32 	%p548, %r4723, 6;
	@%p548 bra 	$L__BB0_548;
	shr.u32 	%r3215, %r955, 23;
	st.local.u32 	[%rd1+24], %rd2118;
	and.b32  	%r959, %r3215, 31;
	and.b32  	%r3216, %r3215, 224;
	add.s32 	%r3217, %r3216, -128;
	shr.u32 	%r3218, %r3217, 5;
	mul.wide.u32 	%rd1440, %r3218, 4;
	sub.s64 	%rd484, %rd1, %rd1440;
	ld.local.u32 	%r4724, [%rd484+24];
	ld.local.u32 	%r4725, [%rd484+20];
	setp.eq.s32 	%p549, %r959, 0;
	@%p549 bra 	$L__BB0_551;
	shf.l.wrap.b32 	%r4724, %r4725, %r4724, %r959;
	ld.local.u32 	%r3219, [%rd484+16];
	shf.l.wrap.b32 	%r4725, %r3219, %r4725, %r959;
$L__BB0_551:
	shr.u32 	%r3220, %r4724, 30;
	shf.l.wrap.b32 	%r3221, %r4725, %r4724, 2;
	shl.b32 	%r3222, %r4725, 2;
	shr.u32 	%r3223, %r3221, 31;
	add.s32 	%r3224, %r3223, %r3220;
	neg.s32 	%r3225, %r3224;
	setp.lt.s32 	%p550, %r955, 0;
	selp.b32 	%r4726, %r3225, %r3224, %p550;
	xor.b32  	%r3226, %r3221, %r955;
	shr.s32 	%r3227, %r3221, 31;
	xor.b32  	%r3228, %r3227, %r3221;
	xor.b32  	%r3229, %r3227, %r3222;
	cvt.u64.u32 	%rd1441, %r3228;
	shl.b64 	%rd1442, %rd1441, 32;
	cvt.u64.u32 	%rd1443, %r3229;
	or.b64  	%rd1444, %rd1442, %rd1443;
	cvt.rn.f64.s64 	%fd137, %rd1444;
	mul.f64 	%fd138, %fd137, 0d3BF921FB54442D19;
	cvt.rn.f32.f64 	%f2260, %fd138;
	neg.f32 	%f2261, %f2260;
	setp.lt.s32 	%p551, %r3226, 0;
	selp.f32 	%f3505, %f2261, %f2260, %p551;
	bra.uni 	$L__BB0_553;
$L__BB0_552:
	mov.f32 	%f2262, 0f00000000;
	mul.rn.f32 	%f3505, %f478, %f2262;
	mov.b32 	%r4726, 0;
$L__BB0_553:
	mul.rn.f32 	%f2263, %f3505, %f3505;
	and.b32  	%r3231, %r4726, 1;
	setp.eq.b32 	%p552, %r3231, 1;
	selp.f32 	%f2264, 0f3F800000, %f3505, %p552;
	fma.rn.f32 	%f2265, %f2263, %f2264, 0f00000000;
	fma.rn.f32 	%f2266, %f2263, 0f37CBAC00, 0fBAB607ED;
	selp.f32 	%f2267, %f2266, 0fB94D4153, %p552;
	selp.f32 	%f2268, 0f3D2AAABB, 0f3C0885E4, %p552;
	fma.rn.f32 	%f2269, %f2267, %f2263, %f2268;
	selp.f32 	%f2270, 0fBEFFFFFF, 0fBE2AAAA8, %p552;
	fma.rn.f32 	%f2271, %f2269, %f2263, %f2270;
	fma.rn.f32 	%f2272, %f2271, %f2265, %f2264;
	and.b32  	%r3232, %r4726, 2;
	setp.eq.s32 	%p553, %r3232, 0;
	mov.f32 	%f2273, 0f00000000;
	sub.f32 	%f2274, %f2273, %f2272;
	selp.f32 	%f2275, %f2272, %f2274, %p553;
	add.f32 	%f484, %f477, %f2275;
	add.f32 	%f485, %f484, 0f428C0000;
	mul.f32 	%f2276, %f485, 0f3F22F983;
	cvt.rni.s32.f32 	%r4730, %f2276;
	cvt.rn.f32.s32 	%f2277, %r4730;
	fma.rn.f32 	%f2278, %f2277, 0fBFC90FDA, %f485;
	fma.rn.f32 	%f2279, %f2277, 0fB3A22168, %f2278;
	fma.rn.f32 	%f3506, %f2277, 0fA7C234C5, %f2279;
	abs.f32 	%f487, %f485;
	setp.ltu.f32 	%p554, %f487, 0f47CE4780;
	@%p554 bra 	$L__BB0_561;
	setp.eq.f32 	%p555, %f487, 0f7F800000;
	@%p555 bra 	$L__BB0_560;
	mov.b32 	%r969, %f485;
	shl.b32 	%r3234, %r969, 8;
	or.b32  	%r970, %r3234, -2147483648;
	mov.b64 	%rd2121, 0;
	mov.b32 	%r4727, 0;
	mov.u64 	%rd2119, __cudart_i2opi_f;
	mov.u64 	%rd2120, %rd1;
$L__BB0_556:
	.pragma "nounroll";
	ld.global.nc.u32 	%r3235, [%rd2119];
	mad.wide.u32 	%rd1447, %r3235, %r970, %rd2121;
	shr.u64 	%rd2121, %rd1447, 32;
	st.local.u32 	[%rd2120], %rd1447;
	add.s32 	%r4727, %r4727, 1;
	add.s64 	%rd2120, %rd2120, 4;
	add.s64 	%rd2119, %rd2119, 4;
	setp.ne.s32 	%p556, %r4727, 6;
	@%p556 bra 	$L__BB0_556;
	shr.u32 	%r3236, %r969, 23;
	st.local.u32 	[%rd1+24], %rd2121;
	and.b32  	%r973, %r3236, 31;
	and.b32  	%r3237, %r3236, 224;
	add.s32 	%r3238, %r3237, -128;
	shr.u32 	%r3239, %r3238, 5;
	mul.wide.u32 	%rd1448, %r3239, 4;
	sub.s64 	%rd491, %rd1, %rd1448;
	ld.local.u32 	%r4728, [%rd491+24];
	ld.local.u32 	%r4729, [%rd491+20];
	setp.eq.s32 	%p557, %r973, 0;
	@%p557 bra 	$L__BB0_559;
	shf.l.wrap.b32 	%r4728, %r4729, %r4728, %r973;
	ld.local.u32 	%r3240, [%rd491+16];
	shf.l.wrap.b32 	%r4729, %r3240, %r4729, %r973;
$L__BB0_559:
	shr.u32 	%r3241, %r4728, 30;
	shf.l.wrap.b32 	%r3242, %r4729, %r4728, 2;
	shl.b32 	%r3243, %r4729, 2;
	shr.u32 	%r3244, %r3242, 31;
	add.s32 	%r3245, %r3244, %r3241;
	neg.s32 	%r3246, %r3245;
	setp.lt.s32 	%p558, %r969, 0;
	selp.b32 	%r4730, %r3246, %r3245, %p558;
	xor.b32  	%r3247, %r3242, %r969;
	shr.s32 	%r3248, %r3242, 31;
	xor.b32  	%r3249, %r3248, %r3242;
	xor.b32  	%r3250, %r3248, %r3243;
	cvt.u64.u32 	%rd1449, %r3249;
	shl.b64 	%rd1450, %rd1449, 32;
	cvt.u64.u32 	%rd1451, %r3250;
	or.b64  	%rd1452, %rd1450, %rd1451;
	cvt.rn.f64.s64 	%fd139, %rd1452;
	mul.f64 	%fd140, %fd139, 0d3BF921FB54442D19;
	cvt.rn.f32.f64 	%f2280, %fd140;
	neg.f32 	%f2281, %f2280;
	setp.lt.s32 	%p559, %r3247, 0;
	selp.f32 	%f3506, %f2281, %f2280, %p559;
	bra.uni 	$L__BB0_561;
$L__BB0_560:
	mov.f32 	%f2282, 0f00000000;
	mul.rn.f32 	%f3506, %f485, %f2282;
	mov.b32 	%r4730, 0;
$L__BB0_561:
	mul.rn.f32 	%f2283, %f3506, %f3506;
	and.b32  	%r3252, %r4730, 1;
	setp.eq.b32 	%p560, %r3252, 1;
	selp.f32 	%f2284, 0f3F800000, %f3506, %p560;
	fma.rn.f32 	%f2285, %f2283, %f2284, 0f00000000;
	fma.rn.f32 	%f2286, %f2283, 0f37CBAC00, 0fBAB607ED;
	selp.f32 	%f2287, %f2286, 0fB94D4153, %p560;
	selp.f32 	%f2288, 0f3D2AAABB, 0f3C0885E4, %p560;
	fma.rn.f32 	%f2289, %f2287, %f2283, %f2288;
	selp.f32 	%f2290, 0fBEFFFFFF, 0fBE2AAAA8, %p560;
	fma.rn.f32 	%f2291, %f2289, %f2283, %f2290;
	fma.rn.f32 	%f2292, %f2291, %f2285, %f2284;
	and.b32  	%r3253, %r4730, 2;
	setp.eq.s32 	%p561, %r3253, 0;
	mov.f32 	%f2293, 0f00000000;
	sub.f32 	%f2294, %f2293, %f2292;
	selp.f32 	%f2295, %f2292, %f2294, %p561;
	add.f32 	%f491, %f484, %f2295;
	add.f32 	%f492, %f491, 0f428E0000;
	mul.f32 	%f2296, %f492, 0f3F22F983;
	cvt.rni.s32.f32 	%r4734, %f2296;
	cvt.rn.f32.s32 	%f2297, %r4734;
	fma.rn.f32 	%f2298, %f2297, 0fBFC90FDA, %f492;
	fma.rn.f32 	%f2299, %f2297, 0fB3A22168, %f2298;
	fma.rn.f32 	%f3507, %f2297, 0fA7C234C5, %f2299;
	abs.f32 	%f494, %f492;
	setp.ltu.f32 	%p562, %f494, 0f47CE4780;
	@%p562 bra 	$L__BB0_569;
	setp.eq.f32 	%p563, %f494, 0f7F800000;
	@%p563 bra 	$L__BB0_568;
	mov.b32 	%r983, %f492;
	shl.b32 	%r3255, %r983, 8;
	or.b32  	%r984, %r3255, -2147483648;
	mov.b64 	%rd2124, 0;
	mov.b32 	%r4731, 0;
	mov.u64 	%rd2122, __cudart_i2opi_f;
	mov.u64 	%rd2123, %rd1;
$L__BB0_564:
	.pragma "nounroll";
	ld.global.nc.u32 	%r3256, [%rd2122];
	mad.wide.u32 	%rd1455, %r3256, %r984, %rd2124;
	shr.u64 	%rd2124, %rd1455, 32;
	st.local.u32 	[%rd2123], %rd1455;
	add.s32 	%r4731, %r4731, 1;
	add.s64 	%rd2123, %rd2123, 4;
	add.s64 	%rd2122, %rd2122, 4;
	setp.ne.s32 	%p564, %r4731, 6;
	@%p564 bra 	$L__BB0_564;
	shr.u32 	%r3257, %r983, 23;
	st.local.u32 	[%rd1+24], %rd2124;
	and.b32  	%r987, %r3257, 31;
	and.b32  	%r3258, %r3257, 224;
	add.s32 	%r3259, %r3258, -128;
	shr.u32 	%r3260, %r3259, 5;
	mul.wide.u32 	%rd1456, %r3260, 4;
	sub.s64 	%rd498, %rd1, %rd1456;
	ld.local.u32 	%r4732, [%rd498+24];
	ld.local.u32 	%r4733, [%rd498+20];
	setp.eq.s32 	%p565, %r987, 0;
	@%p565 bra 	$L__BB0_567;
	shf.l.wrap.b32 	%r4732, %r4733, %r4732, %r987;
	ld.local.u32 	%r3261, [%rd498+16];
	shf.l.wrap.b32 	%r4733, %r3261, %r4733, %r987;
$L__BB0_567:
	shr.u32 	%r3262, %r4732, 30;
	shf.l.wrap.b32 	%r3263, %r4733, %r4732, 2;
	shl.b32 	%r3264, %r4733, 2;
	shr.u32 	%r3265, %r3263, 31;
	add.s32 	%r3266, %r3265, %r3262;
	neg.s32 	%r3267, %r3266;
	setp.lt.s32 	%p566, %r983, 0;
	selp.b32 	%r4734, %r3267, %r3266, %p566;
	xor.b32  	%r3268, %r3263, %r983;
	shr.s32 	%r3269, %r3263, 31;
	xor.b32  	%r3270, %r3269, %r3263;
	xor.b32  	%r3271, %r3269, %r3264;
	cvt.u64.u32 	%rd1457, %r3270;
	shl.b64 	%rd1458, %rd1457, 32;
	cvt.u64.u32 	%rd1459, %r3271;
	or.b64  	%rd1460, %rd1458, %rd1459;
	cvt.rn.f64.s64 	%fd141, %rd1460;
	mul.f64 	%fd142, %fd141, 0d3BF921FB54442D19;
	cvt.rn.f32.f64 	%f2300, %fd142;
	neg.f32 	%f2301, %f2300;
	setp.lt.s32 	%p567, %r3268, 0;
	selp.f32 	%f3507, %f2301, %f2300, %p567;
	bra.uni 	$L__BB0_569;
$L__BB0_568:
	mov.f32 	%f2302, 0f00000000;
	mul.rn.f32 	%f3507, %f492, %f2302;
	mov.b32 	%r4734, 0;
$L__BB0_569:
	mul.rn.f32 	%f2303, %f3507, %f3507;
	and.b32  	%r3273, %r4734, 1;
	setp.eq.b32 	%p568, %r3273, 1;
	selp.f32 	%f2304, 0f3F800000, %f3507, %p568;
	fma.rn.f32 	%f2305, %f2303, %f2304, 0f00000000;
	fma.rn.f32 	%f2306, %f2303, 0f37CBAC00, 0fBAB607ED;
	selp.f32 	%f2307, %f2306, 0fB94D4153, %p568;
	selp.f32 	%f2308, 0f3D2AAABB, 0f3C0885E4, %p568;
	fma.rn.f32 	%f2309, %f2307, %f2303, %f2308;
	selp.f32 	%f2310, 0fBEFFFFFF, 0fBE2AAAA8, %p568;
	fma.rn.f32 	%f2311, %f2309, %f2303, %f2310;
	fma.rn.f32 	%f2312, %f2311, %f2305, %f2304;
	and.b32  	%r3274, %r4734, 2;
	setp.eq.s32 	%p569, %r3274, 0;
	mov.f32 	%f2313, 0f00000000;
	sub.f32 	%f2314, %f2313, %f2312;
	selp.f32 	%f2315, %f2312, %f2314, %p569;
	add.f32 	%f498, %f491, %f2315;
	add.f32 	%f499, %f498, 0f42900000;
	mul.f32 	%f2316, %f499, 0f3F22F983;
	cvt.rni.s32.f32 	%r4738, %f2316;
	cvt.rn.f32.s32 	%f2317, %r4738;
	fma.rn.f32 	%f2318, %f2317, 0fBFC90FDA, %f499;
	fma.rn.f32 	%f2319, %f2317, 0fB3A22168, %f2318;
	fma.rn.f32 	%f3508, %f2317, 0fA7C234C5, %f2319;
	abs.f32 	%f501, %f499;
	setp.ltu.f32 	%p570, %f501, 0f47CE4780;
	@%p570 bra 	$L__BB0_577;
	setp.eq.f32 	%p571, %f501, 0f7F800000;
	@%p571 bra 	$L__BB0_576;
	mov.b32 	%r997, %f499;
	shl.b32 	%r3276, %r997, 8;
	or.b32  	%r998, %r3276, -2147483648;
	mov.b64 	%rd2127, 0;
	mov.b32 	%r4735, 0;
	mov.u64 	%rd2125, __cudart_i2opi_f;
	mov.u64 	%rd2126, %rd1;
$L__BB0_572:
	.pragma "nounroll";
	ld.global.nc.u32 	%r3277, [%rd2125];
	mad.wide.u32 	%rd1463, %r3277, %r998, %rd2127;
	shr.u64 	%rd2127, %rd1463, 32;
	st.local.u32 	[%rd2126], %rd1463;
	add.s32 	%r4735, %r4735, 1;
	add.s64 	%rd2126, %rd2126, 4;
	add.s64 	%rd2125, %rd2125, 4;
	setp.ne.s32 	%p572, %r4735, 6;
	@%p572 bra 	$L__BB0_572;
	shr.u32 	%r3278, %r997, 23;
	st.local.u32 	[%rd1+24], %rd2127;
	and.b32  	%r1001, %r3278, 31;
	and.b32  	%r3279, %r3278, 224;
	add.s32 	%r3280, %r3279, -128;
	shr.u32 	%r3281, %r3280, 5;
	mul.wide.u32 	%rd1464, %r3281, 4;
	sub.s64 	%rd505, %rd1, %rd1464;
	ld.local.u32 	%r4736, [%rd505+24];
	ld.local.u32 	%r4737, [%rd505+20];
	setp.eq.s32 	%p573, %r1001, 0;
	@%p573 bra 	$L__BB0_575;
	shf.l.wrap.b32 	%r4736, %r4737, %r4736, %r1001;
	ld.local.u32 	%r3282, [%rd505+16];
	shf.l.wrap.b32 	%r4737, %r3282, %r4737, %r1001;
$L__BB0_575:
	shr.u32 	%r3283, %r4736, 30;
	shf.l.wrap.b32 	%r3284, %r4737, %r4736, 2;
	shl.b32 	%r3285, %r4737, 2;
	shr.u32 	%r3286, %r3284, 31;
	add.s32 	%r3287, %r3286, %r3283;
	neg.s32 	%r3288, %r3287;
	setp.lt.s32 	%p574, %r997, 0;
	selp.b32 	%r4738, %r3288, %r3287, %p574;
	xor.b32  	%r3289, %r3284, %r997;
	shr.s32 	%r3290, %r3284, 31;
	xor.b32  	%r3291, %r3290, %r3284;
	xor.b32  	%r3292, %r3290, %r3285;
	cvt.u64.u32 	%rd1465, %r3291;
	shl.b64 	%rd1466, %rd1465, 32;
	cvt.u64.u32 	%rd1467, %r3292;
	or.b64  	%rd1468, %rd1466, %rd1467;
	cvt.rn.f64.s64 	%fd143, %rd1468;
	mul.f64 	%fd144, %fd143, 0d3BF921FB54442D19;
	cvt.rn.f32.f64 	%f2320, %fd144;
	neg.f32 	%f2321, %f2320;
	setp.lt.s32 	%p575, %r3289, 0;
	selp.f32 	%f3508, %f2321, %f2320, %p575;
	bra.uni 	$L__BB0_577;
$L__BB0_576:
	mov.f32 	%f2322, 0f00000000;
	mul.rn.f32 	%f3508, %f499, %f2322;
	mov.b32 	%r4738, 0;
$L__BB0_577:
	mul.rn.f32 	%f2323, %f3508, %f3508;
	and.b32  	%r3294, %r4738, 1;
	setp.eq.b32 	%p576, %r3294, 1;
	selp.f32 	%f2324, 0f3F800000, %f3508, %p576;
	fma.rn.f32 	%f2325, %f2323, %f2324, 0f00000000;
	fma.rn.f32 	%f2326, %f2323, 0f37CBAC00, 0fBAB607ED;
	selp.f32 	%f2327, %f2326, 0fB94D4153, %p576;
	selp.f32 	%f2328, 0f3D2AAABB, 0f3C0885E4, %p576;
	fma.rn.f32 	%f2329, %f2327, %f2323, %f2328;
	selp.f32 	%f2330, 0fBEFFFFFF, 0fBE2AAAA8, %p576;
	fma.rn.f32 	%f2331, %f2329, %f2323, %f2330;
	fma.rn.f32 	%f2332, %f2331, %f2325, %f2324;
	and.b32  	%r3295, %r4738, 2;
	setp.eq.s32 	%p577, %r3295, 0;
	mov.f32 	%f2333, 0f00000000;
	sub.f32 	%f2334, %f2333, %f2332;
	selp.f32 	%f2335, %f2332, %f2334, %p577;
	add.f32 	%f505, %f498, %f2335;
	add.f32 	%f506, %f505, 0f42920000;
	mul.f32 	%f2336, %f506, 0f3F22F983;
	cvt.rni.s32.f32 	%r4742, %f2336;
	cvt.rn.f32.s32 	%f2337, %r4742;
	fma.rn.f32 	%f2338, %f2337, 0fBFC90FDA, %f506;
	fma.rn.f32 	%f2339, %f2337, 0fB3A22168, %f2338;
	fma.rn.f32 	%f3509, %f2337, 0fA7C234C5, %f2339;
	abs.f32 	%f508, %f506;
	setp.ltu.f32 	%p578, %f508, 0f47CE4780;
	@%p578 bra 	$L__BB0_585;
	setp.eq.f32 	%p579, %f508, 0f7F800000;
	@%p579 bra 	$L__BB0_584;
	mov.b32 	%r1011, %f506;
	shl.b32 	%r3297, %r1011, 8;
	or.b32  	%r1012, %r3297, -2147483648;
	mov.b64 	%rd2130, 0;
	mov.b32 	%r4739, 0;
	mov.u64 	%rd2128, __cudart_i2opi_f;
	mov.u64 	%rd2129, %rd1;
$L__BB0_580:
	.pragma "nounroll";
	ld.global.nc.u32 	%r3298, [%rd2128];
	mad.wide.u32 	%rd1471, %r3298, %r1012, %rd2130;
	shr.u64 	%rd2130, %rd1471, 32;
	st.local.u32 	[%rd2129], %rd1471;
	add.s32 	%r4739, %r4739, 1;
	add.s64 	%rd2129, %rd2129, 4;
	add.s64 	%rd2128, %rd2128, 4;
	setp.ne.s32 	%p580, %r4739, 6;
	@%p580 bra 	$L__BB0_580;
	shr.u32 	%r3299, %r1011, 23;
	st.local.u32 	[%rd1+24], %rd2130;
	and.b32  	%r1015, %r3299, 31;
	and.b32  	%r3300, %r3299, 224;
	add.s32 	%r3301, %r3300, -128;
	shr.u32 	%r3302, %r3301, 5;
	mul.wide.u32 	%rd1472, %r3302, 4;
	sub.s64 	%rd512, %rd1, %rd1472;
	ld.local.u32 	%r4740, [%rd512+24];
	ld.local.u32 	%r4741, [%rd512+20];
	setp.eq.s32 	%p581, %r1015, 0;
	@%p581 bra 	$L__BB0_583;
	shf.l.wrap.b32 	%r4740, %r4741, %r4740, %r1015;
	ld.local.u32 	%r3303, [%rd512+16];
	shf.l.wrap.b32 	%r4741, %r3303, %r4741, %r1015;
$L__BB0_583:
	shr.u32 	%r3304, %r4740, 30;
	shf.l.wrap.b32 	%r3305, %r4741, %r4740, 2;
	shl.b32 	%r3306, %r4741, 2;
	shr.u32 	%r3307, %r3305, 31;
	add.s32 	%r3308, %r3307, %r3304;
	neg.s32 	%r3309, %r3308;
	setp.lt.s32 	%p582, %r1011, 0;
	selp.b32 	%r4742, %r3309, %r3308, %p582;
	xor.b32  	%r3310, %r3305, %r1011;
	shr.s32 	%r3311, %r3305, 31;
	xor.b32  	%r3312, %r3311, %r3305;
	xor.b32  	%r3313, %r3311, %r3306;
	cvt.u64.u32 	%rd1473, %r3312;
	shl.b64 	%rd1474, %rd1473, 32;
	cvt.u64.u32 	%rd1475, %r3313;
	or.b64  	%rd1476, %rd1474, %rd1475;
	cvt.rn.f64.s64 	%fd145, %rd1476;
	mul.f64 	%fd146, %fd145, 0d3BF921FB54442D19;
	cvt.rn.f32.f64 	%f2340, %fd146;
	neg.f32 	%f2341, %f2340;
	setp.lt.s32 	%p583, %r3310, 0;
	selp.f32 	%f3509, %f2341, %f2340, %p583;
	bra.uni 	$L__BB0_585;
$L__BB0_584:
	mov.f32 	%f2342, 0f00000000;
	mul.rn.f32 	%f3509, %f506, %f2342;
	mov.b32 	%r4742, 0;
$L__BB0_585:
	mul.rn.f32 	%f2343, %f3509, %f3509;
	and.b32  	%r3315, %r4742, 1;
	setp.eq.b32 	%p584, %r3315, 1;
	selp.f32 	%f2344, 0f3F800000, %f3509, %p584;
	fma.rn.f32 	%f2345, %f2343, %f2344, 0f00000000;
	fma.rn.f32 	%f2346, %f2343, 0f37CBAC00, 0fBAB607ED;
	selp.f32 	%f2347, %f2346, 0fB94D4153, %p584;
	selp.f32 	%f2348, 0f3D2AAABB, 0f3C0885E4, %p584;
	fma.rn.f32 	%f2349, %f2347, %f2343, %f2348;
	selp.f32 	%f2350, 0fBEFFFFFF, 0fBE2AAAA8, %p584;
	fma.rn.f32 	%f2351, %f2349, %f2343, %f2350;
	fma.rn.f32 	%f2352, %f2351, %f2345, %f2344;
	and.b32  	%r3316, %r4742, 2;
	setp.eq.s32 	%p585, %r3316, 0;
	mov.f32 	%f2353, 0f00000000;
	sub.f32 	%f2354, %f2353, %f2352;
	selp.f32 	%f2355, %f2352, %f2354, %p585;
	add.f32 	%f512, %f505, %f2355;
	add.f32 	%f513, %f512, 0f42940000;
	mul.f32 	%f2356, %f513, 0f3F22F983;
	cvt.rni.s32.f32 	%r4746, %f2356;
	cvt.rn.f32.s32 	%f2357, %r4746;
	fma.rn.f32 	%f2358, %f2357, 0fBFC90FDA, %f513;
	fma.rn.f32 	%f2359, %f2357, 0fB3A22168, %f2358;
	fma.rn.f32 	%f3510, %f2357, 0fA7C234C5, %f2359;
	abs.f32 	%f515, %f513;
	setp.ltu.f32 	%p586, %f515, 0f47CE4780;
	@%p586 bra 	$L__BB0_593;
	setp.eq.f32 	%p587, %f515, 0f7F800000;
	@%p587 bra 	$L__BB0_592;
	mov.b32 	%r1025, %f513;
	shl.b32 	%r3318, %r1025, 8;
	or.b32  	%r1026, %r3318, -2147483648;
	mov.b64 	%rd2133, 0;
	mov.b32 	%r4743, 0;
	mov.u64 	%rd2131, __cudart_i2opi_f;
	mov.u64 	%rd2132, %rd1;
$L__BB0_588:
	.pragma "nounroll";
	ld.global.nc.u32 	%r3319, [%rd2131];
	mad.wide.u32 	%rd1479, %r3319, %r1026, %rd2133;
	shr.u64 	%rd2133, %rd1479, 32;
	st.local.u32 	[%rd2132], %rd1479;
	add.s32 	%r4743, %r4743, 1;
	add.s64 	%rd2132, %rd2132, 4;
	add.s64 	%rd2131, %rd2131, 4;
	setp.ne.s32 	%p588, %r4743, 6;
	@%p588 bra 	$L__BB0_588;
	shr.u32 	%r3320, %r1025, 23;
	st.local.u32 	[%rd1+24], %rd2133;
	and.b32  	%r1029, %r3320, 31;
	and.b32  	%r3321, %r3320, 224;
	add.s32 	%r3322, %r3321, -128;
	shr.u32 	%r3323, %r3322, 5;
	mul.wide.u32 	%rd1480, %r3323, 4;
	sub.s64 	%rd519, %rd1, %rd1480;
	ld.local.u32 	%r4744, [%rd519+24];
	ld.local.u32 	%r4745, [%rd519+20];
	setp.eq.s32 	%p589, %r1029, 0;
	@%p589 bra 	$L__BB0_591;
	shf.l.wrap.b32 	%r4744, %r4745, %r4744, %r1029;
	ld.local.u32 	%r3324, [%rd519+16];
	shf.l.wrap.b32 	%r4745, %r3324, %r4745, %r1029;
$L__BB0_591:
	shr.u32 	%r3325, %r4744, 30;
	shf.l.wrap.b32 	%r3326, %r4745, %r4744, 2;
	shl.b32 	%r3327, %r4745, 2;
	shr.u32 	%r3328, %r3326, 31;
	add.s32 	%r3329, %r3328, %r3325;
	neg.s32 	%r3330, %r3329;
	setp.lt.s32 	%p590, %r1025, 0;
	selp.b32 	%r4746, %r3330, %r3329, %p590;
	xor.b32  	%r3331, %r3326, %r1025;
	shr.s32 	%r3332, %r3326, 31;
	xor.b32  	%r3333, %r3332, %r3326;
	xor.b32  	%r3334, %r3332, %r3327;
	cvt.u64.u32 	%rd1481, %r3333;
	shl.b64 	%rd1482, %rd1481, 32;
	cvt.u64.u32 	%rd1483, %r3334;
	or.b64  	%rd1484, %rd1482, %rd1483;
	cvt.rn.f64.s64 	%fd147, %rd1484;
	mul.f64 	%fd148, %fd147, 0d3BF921FB54442D19;
	cvt.rn.f32.f64 	%f2360, %fd148;
	neg.f32 	%f2361, %f2360;
	setp.lt.s32 	%p591, %r3331, 0;
	selp.f32 	%f3510, %f2361, %f2360, %p591;
	bra.uni 	$L__BB0_593;
$L__BB0_592:
	mov.f32 	%f2362, 0f00000000;
	mul.rn.f32 	%f3510, %f513, %f2362;
	mov.b32 	%r4746, 0;
$L__BB0_593:
	mul.rn.f32 	%f2363, %f3510, %f3510;
	and.b32  	%r3336, %r4746, 1;
	setp.eq.b32 	%p592, %r3336, 1;
	selp.f32 	%f2364, 0f3F800000, %f3510, %p592;
	fma.rn.f32 	%f2365, %f2363, %f2364, 0f00000000;
	fma.rn.f32 	%f2366, %f2363, 0f37CBAC00, 0fBAB607ED;
	selp.f32 	%f2367, %f2366, 0fB94D4153, %p592;
	selp.f32 	%f2368, 0f3D2AAABB, 0f3C0885E4, %p592;
	fma.rn.f32 	%f2369, %f2367, %f2363, %f2368;
	selp.f32 	%f2370, 0fBEFFFFFF, 0fBE2AAAA8, %p592;
	fma.rn.f32 	%f2371, %f2369, %f2363, %f2370;
	fma.rn.f32 	%f2372, %f2371, %f2365, %f2364;
	and.b32  	%r3337, %r4746, 2;
	setp.eq.s32 	%p593, %r3337, 0;
	mov.f32 	%f2373, 0f00000000;
	sub.f32 	%f2374, %f2373, %f2372;
	selp.f32 	%f2375, %f2372, %f2374, %p593;
	add.f32 	%f519, %f512, %f2375;
	add.f32 	%f520, %f519, 0f42960000;
	mul.f32 	%f2376, %f520, 0f3F22F983;
	cvt.rni.s32.f32 	%r4750, %f2376;
	cvt.rn.f32.s32 	%f2377, %r4750;
	fma.rn.f32 	%f2378, %f2377, 0fBFC90FDA, %f520;
	fma.rn.f32 	%f2379, %f2377, 0fB3A22168, %f2378;
	fma.rn.f32 	%f3511, %f2377, 0fA7C234C5, %f2379;
	abs.f32 	%f522, %f520;
	setp.ltu.f32 	%p594, %f522, 0f47CE4780;
	@%p594 bra 	$L__BB0_601;
	setp.eq.f32 	%p595, %f522, 0f7F800000;
	@%p595 bra 	$L__BB0_600;
	mov.b32 	%r1039, %f520;
	shl.b32 	%r3339, %r1039, 8;
	or.b32  	%r1040, %r3339, -2147483648;
	mov.b64 	%rd2136, 0;
	mov.b32 	%r4747, 0;
	mov.u64 	%rd2134, __cudart_i2opi_f;
	mov.u64 	%rd2135, %rd1;
$L__BB0_596:
	.pragma "nounroll";
	ld.global.nc.u32 	%r3340, [%rd2134];
	mad.wide.u32 	%rd1487, %r3340, %r1040, %rd2136;
	shr.u64 	%rd2136, %rd1487, 32;
	st.local.u32 	[%rd2135], %rd1487;
	add.s32 	%r4747, %r4747, 1;
	add.s64 	%rd2135, %rd2135, 4;
	add.s64 	%rd2134, %rd2134, 4;
	setp.ne.s32 	%p596, %r4747, 6;
	@%p596 bra 	$L__BB0_596;
	shr.u32 	%r3341, %r1039, 23;
	st.local.u32 	[%rd1+24], %rd2136;
	and.b32  	%r1043, %r3341, 31;
	and.b32  	%r3342, %r3341, 224;
	add.s32 	%r3343, %r3342, -128;
	shr.u32 	%r3344, %r3343, 5;
	mul.wide.u32 	%rd1488, %r3344, 4;
	sub.s64 	%rd526, %rd1, %rd1488;
	ld.local.u32 	%r4748, [%rd526+24];
	ld.local.u32 	%r4749, [%rd526+20];
	setp.eq.s32 	%p597, %r1043, 0;
	@%p597 bra 	$L__BB0_599;
	shf.l.wrap.b32 	%r4748, %r4749, %r4748, %r1043;
	ld.local.u32 	%r3345, [%rd526+16];
	shf.l.wrap.b32 	%r4749, %r3345, %r4749, %r1043;
$L__BB0_599:
	shr.u32 	%r3346, %r4748, 30;
	shf.l.wrap.b32 	%r3347, %r4749, %r4748, 2;
	shl.b32 	%r3348, %r4749, 2;
	shr.u32 	%r3349, %r3347, 31;
	add.s32 	%r3350, %r3349, %r3346;
	neg.s32 	%r3351, %r3350;
	setp.lt.s32 	%p598, %r1039, 0;
	selp.b32 	%r4750, %r3351, %r3350, %p598;
	xor.b32  	%r3352, %r3347, %r1039;
	shr.s32 	%r3353, %r3347, 31;
	xor.b32  	%r3354, %r3353, %r3347;
	xor.b32  	%r3355, %r3353, %r3348;
	cvt.u64.u32 	%rd1489, %r3354;
	shl.b64 	%rd1490, %rd1489, 32;
	cvt.u64.u32 	%rd1491, %r3355;
	or.b64  	%rd1492, %rd1490, %rd1491;
	cvt.rn.f64.s64 	%fd149, %rd1492;
	mul.f64 	%fd150, %fd149, 0d3BF921FB54442D19;
	cvt.rn.f32.f64 	%f2380, %fd150;
	neg.f32 	%f2381, %f2380;
	setp.lt.s32 	%p599, %r3352, 0;
	selp.f32 	%f3511, %f2381, %f2380, %p599;
	bra.uni 	$L__BB0_601;
$L__BB0_600:
	mov.f32 	%f2382, 0f00000000;
	mul.rn.f32 	%f3511, %f520, %f2382;
	mov.b32 	%r4750, 0;
$L__BB0_601:
	mul.rn.f32 	%f2383, %f3511, %f3511;
	and.b32  	%r3357, %r4750, 1;
	setp.eq.b32 	%p600, %r3357, 1;
	selp.f32 	%f2384, 0f3F800000, %f3511, %p600;
	fma.rn.f32 	%f2385, %f2383, %f2384, 0f00000000;
	fma.rn.f32 	%f2386, %f2383, 0f37CBAC00, 0fBAB607ED;
	selp.f32 	%f2387, %f2386, 0fB94D4153, %p600;
	selp.f32 	%f2388, 0f3D2AAABB, 0f3C0885E4, %p600;
	fma.rn.f32 	%f2389, %f2387, %f2383, %f2388;
	selp.f32 	%f2390, 0fBEFFFFFF, 0fBE2AAAA8, %p600;
	fma.rn.f32 	%f2391, %f2389, %f2383, %f2390;
	fma.rn.f32 	%f2392, %f2391, %f2385, %f2384;
	and.b32  	%r3358, %r4750, 2;
	setp.eq.s32 	%p601, %r3358, 0;
	mov.f32 	%f2393, 0f00000000;
	sub.f32 	%f2394, %f2393, %f2392;
	selp.f32 	%f2395, %f2392, %f2394, %p601;
	add.f32 	%f526, %f519, %f2395;
	add.f32 	%f527, %f526, 0f42980000;
	mul.f32 	%f2396, %f527, 0f3F22F983;
	cvt.rni.s32.f32 	%r4754, %f2396;
	cvt.rn.f32.s32 	%f2397, %r4754;
	fma.rn.f32 	%f2398, %f2397, 0fBFC90FDA, %f527;
	fma.rn.f32 	%f2399, %f2397, 0fB3A22168, %f2398;
	fma.rn.f32 	%f3512, %f2397, 0fA7C234C5, %f2399;
	abs.f32 	%f529, %f527;
	setp.ltu.f32 	%p602, %f529, 0f47CE4780;
	@%p602 bra 	$L__BB0_609;
	setp.eq.f32 	%p603, %f529, 0f7F800000;
	@%p603 bra 	$L__BB0_608;
	mov.b32 	%r1053, %f527;
	shl.b32 	%r3360, %r1053, 8;
	or.b32  	%r1054, %r3360, -2147483648;
	mov.b64 	%rd2139, 0;
	mov.b32 	%r4751, 0;
	mov.u64 	%rd2137, __cudart_i2opi_f;
	mov.u64 	%rd2138, %rd1;
$L__BB0_604:
	.pragma "nounroll";
	ld.global.nc.u32 	%r3361, [%rd2137];
	mad.wide.u32 	%rd1495, %r3361, %r1054, %rd2139;
	shr.u64 	%rd2139, %rd1495, 32;
	st.local.u32 	[%rd2138], %rd1495;
	add.s32 	%r4751, %r4751, 1;
	add.s64 	%rd2138, %rd2138, 4;
	add.s64 	%rd2137, %rd2137, 4;
	setp.ne.s32 	%p604, %r4751, 6;
	@%p604 bra 	$L__BB0_604;
	shr.u32 	%r3362, %r1053, 23;
	st.local.u32 	[%rd1+24], %rd2139;
	and.b32  	%r1057, %r3362, 31;
	and.b32  	%r3363, %r3362, 224;
	add.s32 	%r3364, %r3363, -128;
	shr.u32 	%r3365, %r3364, 5;
	mul.wide.u32 	%rd1496, %r3365, 4;
	sub.s64 	%rd533, %rd1, %rd1496;
	ld.local.u32 	%r4752, [%rd533+24];
	ld.local.u32 	%r4753, [%rd533+20];
	setp.eq.s32 	%p605, %r1057, 0;
	@%p605 bra 	$L__BB0_607;
	shf.l.wrap.b32 	%r4752, %r4753, %r4752, %r1057;
	ld.local.u32 	%r3366, [%rd533+16];
	shf.l.wrap.b32 	%r4753, %r3366, %r4753, %r1057;
$L__BB0_607:
	shr.u32 	%r3367, %r4752, 30;
	shf.l.wrap.b32 	%r3368, %r4753, %r4752, 2;
	shl.b32 	%r3369, %r4753, 2;
	shr.u32 	%r3370, %r3368, 31;
	add.s32 	%r3371, %r3370, %r3367;
	neg.s32 	%r3372, %r3371;
	setp.lt.s32 	%p606, %r1053, 0;
	selp.b32 	%r4754, %r3372, %r3371, %p606;
	xor.b32  	%r3373, %r3368, %r1053;
	shr.s32 	%r3374, %r3368, 31;
	xor.b32  	%r3375, %r3374, %r3368;
	xor.b32  	%r3376, %r3374, %r3369;
	cvt.u64.u32 	%rd1497, %r3375;
	shl.b64 	%rd1498, %rd1497, 32;
	cvt.u64.u32 	%rd1499, %r3376;
	or.b64  	%rd1500, %rd1498, %rd1499;
	cvt.rn.f64.s64 	%fd151, %rd1500;
	mul.f64 	%fd152, %fd151, 0d3BF921FB54442D19;
	cvt.rn.f32.f64 	%f2400, %fd152;
	neg.f32 	%f2401, %f2400;
	setp.lt.s32 	%p607, %r3373, 0;
	selp.f32 	%f3512, %f2401, %f2400, %p607;
	bra.uni 	$L__BB0_609;
$L__BB0_608:
	mov.f32 	%f2402, 0f00000000;
	mul.rn.f32 	%f3512, %f527, %f2402;
	mov.b32 	%r4754, 0;
$L__BB0_609:
	mul.rn.f32 	%f2403, %f3512, %f3512;
	and.b32  	%r3378, %r4754, 1;
	setp.eq.b32 	%p608, %r3378, 1;
	selp.f32 	%f2404, 0f3F800000, %f3512, %p608;
	fma.rn.f32 	%f2405, %f2403, %f2404, 0f00000000;
	fma.rn.f32 	%f2406, %f2403, 0f37CBAC00, 0fBAB607ED;
	selp.f32 	%f2407, %f2406, 0fB94D4153, %p608;
	selp.f32 	%f2408, 0f3D2AAABB, 0f3C0885E4, %p608;
	fma.rn.f32 	%f2409, %f2407, %f2403, %f2408;
	selp.f32 	%f2410, 0fBEFFFFFF, 0fBE2AAAA8, %p608;
	fma.rn.f32 	%f2411, %f2409, %f2403, %f2410;
	fma.rn.f32 	%f2412, %f2411, %f2405, %f2404;
	and.b32  	%r3379, %r4754, 2;
	setp.eq.s32 	%p609, %r3379, 0;
	mov.f32 	%f2413, 0f00000000;
	sub.f32 	%f2414, %f2413, %f2412;
	selp.f32 	%f2415, %f2412, %f2414, %p609;
	add.f32 	%f533, %f526, %f2415;
	add.f32 	%f534, %f533, 0f429A0000;
	mul.f32 	%f2416, %f534, 0f3F22F983;
	cvt.rni.s32.f32 	%r4758, %f2416;
	cvt.rn.f32.s32 	%f2417, %r4758;
	fma.rn.f32 	%f2418, %f2417, 0fBFC90FDA, %f534;
	fma.rn.f32 	%f2419, %f2417, 0fB3A22168, %f2418;
	fma.rn.f32 	%f3513, %f2417, 0fA7C234C5, %f2419;
	abs.f32 	%f536, %f534;
	setp.ltu.f32 	%p610, %f536, 0f47CE4780;
	@%p610 bra 	$L__BB0_617;
	setp.eq.f32 	%p611, %f536, 0f7F800000;
	@%p611 bra 	$L__BB0_616;
	mov.b32 	%r1067, %f534;
	shl.b32 	%r3381, %r1067, 8;
	or.b32  	%r1068, %r3381, -2147483648;
	mov.b64 	%rd2142, 0;
	mov.b32 	%r4755, 0;
	mov.u64 	%rd2140, __cudart_i2opi_f;
	mov.u64 	%rd2141, %rd1;
$L__BB0_612:
	.pragma "nounroll";
	ld.global.nc.u32 	%r3382, [%rd2140];
	mad.wide.u32 	%rd1503, %r3382, %r1068, %rd2142;
	shr.u64 	%rd2142, %rd1503, 32;
	st.local.u32 	[%rd2141], %rd1503;
	add.s32 	%r4755, %r4755, 1;
	add.s64 	%rd2141, %rd2141, 4;
	add.s64 	%rd2140, %rd2140, 4;
	setp.ne.s32 	%p612, %r4755, 6;
	@%p612 bra 	$L__BB0_612;
	shr.u32 	%r3383, %r1067, 23;
	st.local.u32 	[%rd1+24], %rd2142;
	and.b32  	%r1071, %r3383, 31;
	and.b32  	%r3384, %r3383, 224;
	add.s32 	%r3385, %r3384, -128;
	shr.u32 	%r3386, %r3385, 5;
	mul.wide.u32 	%rd1504, %r3386, 4;
	sub.s64 	%rd540, %rd1, %rd1504;
	ld.local.u32 	%r4756, [%rd540+24];
	ld.local.u32 	%r4757, [%rd540+20];
	setp.eq.s32 	%p613, %r1071, 0;
	@%p613 bra 	$L__BB0_615;
	shf.l.wrap.b32 	%r4756, %r4757, %r4756, %r1071;
	ld.local.u32 	%r3387, [%rd540+16];
	shf.l.wrap.b32 	%r4757, %r3387, %r4757, %r1071;
$L__BB0_615:
	shr.u32 	%r3388, %r4756, 30;
	shf.l.wrap.b32 	%r3389, %r4757, %r4756, 2;
	shl.b32 	%r3390, %r4757, 2;
	shr.u32 	%r3391, %r3389, 31;
	add.s32 	%r3392, %r3391, %r3388;
	neg.s32 	%r3393, %r3392;
	setp.lt.s32 	%p614, %r1067, 0;
	selp.b32 	%r4758, %r3393, %r3392, %p614;
	xor.b32  	%r3394, %r3389, %r1067;
	shr.s32 	%r3395, %r3389, 31;
	xor.b32  	%r3396, %r3395, %r3389;
	xor.b32  	%r3397, %r3395, %r3390;
	cvt.u64.u32 	%rd1505, %r3396;
	shl.b64 	%rd1506, %rd1505, 32;
	cvt.u64.u32 	%rd1507, %r3397;
	or.b64  	%rd1508, %rd1506, %rd1507;
	cvt.rn.f64.s64 	%fd153, %rd1508;
	mul.f64 	%fd154, %fd153, 0d3BF921FB54442D19;
	cvt.rn.f32.f64 	%f2420, %fd154;
	neg.f32 	%f2421, %f2420;
	setp.lt.s32 	%p615, %r3394, 0;
	selp.f32 	%f3513, %f2421, %f2420, %p615;
	bra.uni 	$L__BB0_617;
$L__BB0_616:
	mov.f32 	%f2422, 0f00000000;
	mul.rn.f32 	%f3513, %f534, %f2422;
	mov.b32 	%r4758, 0;
$L__BB0_617:
	mul.rn.f32 	%f2423, %f3513, %f3513;
	and.b32  	%r3399, %r4758, 1;
	setp.eq.b32 	%p616, %r3399, 1;
	selp.f32 	%f2424, 0f3F800000, %f3513, %p616;
	fma.rn.f32 	%f2425, %f2423, %f2424, 0f00000000;
	fma.rn.f32 	%f2426, %f2423, 0f37CBAC00, 0fBAB607ED;
	selp.f32 	%f2427, %f2426, 0fB94D4153, %p616;
	selp.f32 	%f2428, 0f3D2AAABB, 0f3C0885E4, %p616;
	fma.rn.f32 	%f2429, %f2427, %f2423, %f2428;
	selp.f32 	%f2430, 0fBEFFFFFF, 0fBE2AAAA8, %p616;
	fma.rn.f32 	%f2431, %f2429, %f2423, %f2430;
	fma.rn.f32 	%f2432, %f2431, %f2425, %f2424;
	and.b32  	%r3400, %r4758, 2;
	setp.eq.s32 	%p617, %r3400, 0;
	mov.f32 	%f2433, 0f00000000;
	sub.f32 	%f2434, %f2433, %f2432;
	selp.f32 	%f2435, %f2432, %f2434, %p617;
	add.f32 	%f540, %f533, %f2435;
	add.f32 	%f541, %f540, 0f429C0000;
	mul.f32 	%f2436, %f541, 0f3F22F983;
	cvt.rni.s32.f32 	%r4762, %f2436;
	cvt.rn.f32.s32 	%f2437, %r4762;
	fma.rn.f32 	%f2438, %f2437, 0fBFC90FDA, %f541;
	fma.rn.f32 	%f2439, %f2437, 0fB3A22168, %f2438;
	fma.rn.f32 	%f3514, %f2437, 0fA7C234C5, %f2439;
	abs.f32 	%f543, %f541;
	setp.ltu.f32 	%p618, %f543, 0f47CE4780;
	@%p618 bra 	$L__BB0_625;
	setp.eq.f32 	%p619, %f543, 0f7F800000;
	@%p619 bra 	$L__BB0_624;
	mov.b32 	%r1081, %f541;
	shl.b32 	%r3402, %r1081, 8;
	or.b32  	%r1082, %r3402, -2147483648;
	mov.b64 	%rd2145, 0;
	mov.b32 	%r4759, 0;
	mov.u64 	%rd2143, __cudart_i2opi_f;
	mov.u64 	%rd2144, %rd1;
$L__BB0_620:
	.pragma "nounroll";
	ld.global.nc.u32 	%r3403, [%rd2143];
	mad.wide.u32 	%rd1511, %r3403, %r1082, %rd2145;
	shr.u64 	%rd2145, %rd1511, 32;
	st.local.u32 	[%rd2144], %rd1511;
	add.s32 	%r4759, %r4759, 1;
	add.s64 	%rd2144, %rd2144, 4;
	add.s64 	%rd2143, %rd2143, 4;
	setp.ne.s32 	%p620, %r4759, 6;
	@%p620 bra 	$L__BB0_620;
	shr.u32 	%r3404, %r1081, 23;
	st.local.u32 	[%rd1+24], %rd2145;
	and.b32  	%r1085, %r3404, 31;
	and.b32  	%r3405, %r3404, 224;
	add.s32 	%r3406, %r3405, -128;
	shr.u32 	%r3407, %r3406, 5;
	mul.wide.u32 	%rd1512, %r3407, 4;
	sub.s64 	%rd547, %rd1, %rd1512;
	ld.local.u32 	%r4760, [%rd547+24];
	ld.local.u32 	%r4761, [%rd547+20];
	setp.eq.s32 	%p621, %r1085, 0;
	@%p621 bra 	$L__BB0_623;
	shf.l.wrap.b32 	%r4760, %r4761, %r4760, %r1085;
	ld.local.u32 	%r3408, [%rd547+16];
	shf.l.wrap.b32 	%r4761, %r3408, %r4761, %r1085;
$L__BB0_623:
	shr.u32 	%r3409, %r4760, 30;
	shf.l.wrap.b32 	%r3410, %r4761, %r4760, 2;
	shl.b32 	%r3411, %r4761, 2;
	shr.u32 	%r3412, %r3410, 31;
	add.s32 	%r3413, %r3412, %r3409;
	neg.s32 	%r3414, %r3413;
	setp.lt.s32 	%p622, %r1081, 0;
	selp.b32 	%r4762, %r3414, %r3413, %p622;
	xor.b32  	%r3415, %r3410, %r1081;
	shr.s32 	%r3416, %r3410, 31;
	xor.b32  	%r3417, %r3416, %r3410;
	xor.b32  	%r3418, %r3416, %r3411;
	cvt.u64.u32 	%rd1513, %r3417;
	shl.b64 	%rd1514, %rd1513, 32;
	cvt.u64.u32 	%rd1515, %r3418;
	or.b64  	%rd1516, %rd1514, %rd1515;
	cvt.rn.f64.s64 	%fd155, %rd1516;
	mul.f64 	%fd156, %fd155, 0d3BF921FB54442D19;
	cvt.rn.f32.f64 	%f2440, %fd156;
	neg.f32 	%f2441, %f2440;
	setp.lt.s32 	%p623, %r3415, 0;
	selp.f32 	%f3514, %f2441, %f2440, %p623;
	bra.uni 	$L__BB0_625;
$L__BB0_624:
	mov.f32 	%f2442, 0f00000000;
	mul.rn.f32 	%f3514, %f541, %f2442;
	mov.b32 	%r4762, 0;
$L__BB0_625:
	mul.rn.f32 	%f2443, %f3514, %f3514;
	and.b32  	%r3420, %r4762, 1;
	setp.eq.b32 	%p624, %r3420, 1;
	selp.f32 	%f2444, 0f3F800000, %f3514, %p624;
	fma.rn.f32 	%f2445, %f2443, %f2444, 0f00000000;
	fma.rn.f32 	%f2446, %f2443, 0f37CBAC00, 0fBAB607ED;
	selp.f32 	%f2447, %f2446, 0fB94D4153, %p624;
	selp.f32 	%f2448, 0f3D2AAABB, 0f3C0885E4, %p624;
	fma.rn.f32 	%f2449, %f2447, %f2443, %f2448;
	selp.f32 	%f2450, 0fBEFFFFFF, 0fBE2AAAA8, %p624;
	fma.rn.f32 	%f2451, %f2449, %f2443, %f2450;
	fma.rn.f32 	%f2452, %f2451, %f2445, %f2444;
	and.b32  	%r3421, %r4762, 2;
	setp.eq.s32 	%p625, %r3421, 0;
	mov.f32 	%f2453, 0f00000000;
	sub.f32 	%f2454, %f2453, %f2452;
	selp.f32 	%f2455, %f2452, %f2454, %p625;
	add.f32 	%f547, %f540, %f2455;
	add.f32 	%f548, %f547, 0f429E0000;
	mul.f32 	%f2456, %f548, 0f3F22F983;
	cvt.rni.s32.f32 	%r4766, %f2456;
	cvt.rn.f32.s32 	%f2457, %r4766;
	fma.rn.f32 	%f2458, %f2457, 0fBFC90FDA, %f548;
	fma.rn.f32 	%f2459, %f2457, 0fB3A22168, %f2458;
	fma.rn.f32 	%f3515, %f2457, 0fA7C234C5, %f2459;
	abs.f32 	%f550, %f548;
	setp.ltu.f32 	%p626, %f550, 0f47CE4780;
	@%p626 bra 	$L__BB0_633;
	setp.eq.f32 	%p627, %f550, 0f7F800000;
	@%p627 bra 	$L__BB0_632;
	mov.b32 	%r1095, %f548;
	shl.b32 	%r3423, %r1095, 8;
	or.b32  	%r1096, %r3423, -2147483648;
	mov.b64 	%rd2148, 0;
	mov.b32 	%r4763, 0;
	mov.u64 	%rd2146, __cudart_i2opi_f;
	mov.u64 	%rd2147, %rd1;
$L__BB0_628:
	.pragma "nounroll";
	ld.global.nc.u32 	%r3424, [%rd2146];
	mad.wide.u32 	%rd1519, %r3424, %r1096, %rd2148;
	shr.u64 	%rd2148, %rd1519, 32;
	st.local.u32 	[%rd2147], %rd1519;
	add.s32 	%r4763, %r4763, 1;
	add.s64 	%rd2147, %rd2147, 4;
	add.s64 	%rd2146, %rd2146, 4;
	setp.ne.s32 	%p628, %r4763, 6;
	@%p628 bra 	$L__BB0_628;
	shr.u32 	%r3425, %r1095, 23;
	st.local.u32 	[%rd1+24], %rd2148;
	and.b32  	%r1099, %r3425, 31;
	and.b32  	%r3426, %r3425, 224;
	add.s32 	%r3427, %r3426, -128;
	shr.u32 	%r3428, %r3427, 5;
	mul.wide.u32 	%rd1520, %r3428, 4;
	sub.s64 	%rd554, %rd1, %rd1520;
	ld.local.u32 	%r4764, [%rd554+24];
	ld.local.u32 	%r4765, [%rd554+20];
	setp.eq.s32 	%p629, %r1099, 0;
	@%p629 bra 	$L__BB0_631;
	shf.l.wrap.b32 	%r4764, %r4765, %r4764, %r1099;
	ld.local.u32 	%r3429, [%rd554+16];
	shf.l.wrap.b32 	%r4765, %r3429, %r4765, %r1099;
$L__BB0_631:
	shr.u32 	%r3430, %r4764, 30;
	shf.l.wrap.b32 	%r3431, %r4765, %r4764, 2;
	shl.b32 	%r3432, %r4765, 2;
	shr.u32 	%r3433, %r3431, 31;
	add.s32 	%r3434, %r3433, %r3430;
	neg.s32 	%r3435, %r3434;
	setp.lt.s32 	%p630, %r1095, 0;
	selp.b32 	%r4766, %r3435, %r3434, %p630;
	xor.b32  	%r3436, %r3431, %r1095;
	shr.s32 	%r3437, %r3431, 31;
	xor.b32  	%r3438, %r3437, %r3431;
	xor.b32  	%r3439, %r3437, %r3432;
	cvt.u64.u32 	%rd1521, %r3438;
	shl.b64 	%rd1522, %rd1521, 32;
	cvt.u64.u32 	%rd1523, %r3439;
	or.b64  	%rd1524, %rd1522, %rd1523;
	cvt.rn.f64.s64 	%fd157, %rd1524;
	mul.f64 	%fd158, %fd157, 0d3BF921FB54442D19;
	cvt.rn.f32.f64 	%f2460, %fd158;
	neg.f32 	%f2461, %f2460;
	setp.lt.s32 	%p631, %r3436, 0;
	selp.f32 	%f3515, %f2461, %f2460, %p631;
	bra.uni 	$L__BB0_633;
$L__BB0_632:
	mov.f32 	%f2462, 0f00000000;
	mul.rn.f32 	%f3515, %f548, %f2462;
	mov.b32 	%r4766, 0;
$L__BB0_633:
	mul.rn.f32 	%f2463, %f3515, %f3515;
	and.b32  	%r3441, %r4766, 1;
	setp.eq.b32 	%p632, %r3441, 1;
	selp.f32 	%f2464, 0f3F800000, %f3515, %p632;
	fma.rn.f32 	%f2465, %f2463, %f2464, 0f00000000;
	fma.rn.f32 	%f2466, %f2463, 0f37CBAC00, 0fBAB607ED;
	selp.f32 	%f2467, %f2466, 0fB94D4153, %p632;
	selp.f32 	%f2468, 0f3D2AAABB, 0f3C0885E4, %p632;
	fma.rn.f32 	%f2469, %f2467, %f2463, %f2468;
	selp.f32 	%f2470, 0fBEFFFFFF, 0fBE2AAAA8, %p632;
	fma.rn.f32 	%f2471, %f2469, %f2463, %f2470;
	fma.rn.f32 	%f2472, %f2471, %f2465, %f2464;
	and.b32  	%r3442, %r4766, 2;
	setp.eq.s32 	%p633, %r3442, 0;
	mov.f32 	%f2473, 0f00000000;
	sub.f32 	%f2474, %f2473, %f2472;
	selp.f32 	%f2475, %f2472, %f2474, %p633;
	add.f32 	%f554, %f547, %f2475;
	add.f32 	%f555, %f554, 0f42A00000;
	mul.f32 	%f2476, %f555, 0f3F22F983;
	cvt.rni.s32.f32 	%r4770, %f2476;
	cvt.rn.f32.s32 	%f2477, %r4770;
	fma.rn.f32 	%f2478, %f2477, 0fBFC90FDA, %f555;
	fma.rn.f32 	%f2479, %f2477, 0fB3A22168, %f2478;
	fma.rn.f32 	%f3516, %f2477, 0fA7C234C5, %f2479;
	abs.f32 	%f557, %f555;
	setp.ltu.f32 	%p634, %f557, 0f47CE4780;
	@%p634 bra 	$L__BB0_641;
	setp.eq.f32 	%p635, %f557, 0f7F800000;
	@%p635 bra 	$L__BB0_640;
	mov.b32 	%r1109, %f555;
	shl.b32 	%r3444, %r1109, 8;
	or.b32  	%r1110, %r3444, -2147483648;
	mov.b64 	%rd2151, 0;
	mov.b32 	%r4767, 0;
	mov.u64 	%rd2149, __cudart_i2opi_f;
	mov.u64 	%rd2150, %rd1;
$L__BB0_636:
	.pragma "nounroll";
	ld.global.nc.u32 	%r3445, [%rd2149];
	mad.wide.u32 	%rd1527, %r3445, %r1110, %rd2151;
	shr.u64 	%rd2151, %rd1527, 32;
	st.local.u32 	[%rd2150], %rd1527;
	add.s32 	%r4767, %r4767, 1;
	add.s64 	%rd2150, %rd2150, 4;
	add.s64 	%rd2149, %rd2149, 4;
	setp.ne.s32 	%p636, %r4767, 6;
	@%p636 bra 	$L__BB0_636;
	shr.u32 	%r3446, %r1109, 23;
	st.local.u32 	[%rd1+24], %rd2151;
	and.b32  	%r1113, %r3446, 31;
	and.b32  	%r3447, %r3446, 224;
	add.s32 	%r3448, %r3447, -128;
	shr.u32 	%r3449, %r3448, 5;
	mul.wide.u32 	%rd1528, %r3449, 4;
	sub.s64 	%rd561, %rd1, %rd1528;
	ld.local.u32 	%r4768, [%rd561+24];
	ld.local.u32 	%r4769, [%rd561+20];
	setp.eq.s32 	%p637, %r1113, 0;
	@%p637 bra 	$L__BB0_639;
	shf.l.wrap.b32 	%r4768, %r4769, %r4768, %r1113;
	ld.local.u32 	%r3450, [%rd561+16];
	shf.l.wrap.b32 	%r4769, %r3450, %r4769, %r1113;
$L__BB0_639:
	shr.u32 	%r3451, %r4768, 30;
	shf.l.wrap.b32 	%r3452, %r4769, %r4768, 2;
	shl.b32 	%r3453, %r4769, 2;
	shr.u32 	%r3454, %r3452, 31;
	add.s32 	%r3455, %r3454, %r3451;
	neg.s32 	%r3456, %r3455;
	setp.lt.s32 	%p638, %r1109, 0;
	selp.b32 	%r4770, %r3456, %r3455, %p638;
	xor.b32  	%r3457, %r3452, %r1109;
	shr.s32 	%r3458, %r3452, 31;
	xor.b32  	%r3459, %r3458, %r3452;
	xor.b32  	%r3460, %r3458, %r3453;
	cvt.u64.u32 	%rd1529, %r3459;
	shl.b64 	%rd1530, %rd1529, 32;
	cvt.u64.u32 	%rd1531, %r3460;
	or.b64  	%rd1532, %rd1530, %rd1531;
	cvt.rn.f64.s64 	%fd159, %rd1532;
	mul.f64 	%fd160, %fd159, 0d3BF921FB54442D19;
	cvt.rn.f32.f64 	%f2480, %fd160;
	neg.f32 	%f2481, %f2480;
	setp.lt.s32 	%p639, %r3457, 0;
	selp.f32 	%f3516, %f2481, %f2480, %p639;
	bra.uni 	$L__BB0_641;
$L__BB0_640:
	mov.f32 	%f2482, 0f00000000;
	mul.rn.f32 	%f3516, %f555, %f2482;
	mov.b32 	%r4770, 0;
$L__BB0_641:
	mul.rn.f32 	%f2483, %f3516, %f3516;
	and.b32  	%r3462, %r4770, 1;
	setp.eq.b32 	%p640, %r3462, 1;
	selp.f32 	%f2484, 0f3F800000, %f3516, %p640;
	fma.rn.f32 	%f2485, %f2483, %f2484, 0f00000000;
	fma.rn.f32 	%f2486, %f2483, 0f37CBAC00, 0fBAB607ED;
	selp.f32 	%f2487, %f2486, 0fB94D4153, %p640;
	selp.f32 	%f2488, 0f3D2AAABB, 0f3C0885E4, %p640;
	fma.rn.f32 	%f2489, %f2487, %f2483, %f2488;
	selp.f32 	%f2490, 0fBEFFFFFF, 0fBE2AAAA8, %p640;
	fma.rn.f32 	%f2491, %f2489, %f2483, %f2490;
	fma.rn.f32 	%f2492, %f2491, %f2485, %f2484;
	and.b32  	%r3463, %r4770, 2;
	setp.eq.s32 	%p641, %r3463, 0;
	mov.f32 	%f2493, 0f00000000;
	sub.f32 	%f2494, %f2493, %f2492;
	selp.f32 	%f2495, %f2492, %f2494, %p641;
	add.f32 	%f561, %f554, %f2495;
	add.f32 	%f562, %f561, 0f42A20000;
	mul.f32 	%f2496, %f562, 0f3F22F983;
	cvt.rni.s32.f32 	%r4774, %f2496;
	cvt.rn.f32.s32 	%f2497, %r4774;
	fma.rn.f32 	%f2498, %f2497, 0fBFC90FDA, %f562;
	fma.rn.f32 	%f2499, %f2497, 0fB3A22168, %f2498;
	fma.rn.f32 	%f3517, %f2497, 0fA7C234C5, %f2499;
	abs.f32 	%f564, %f562;
	setp.ltu.f32 	%p642, %f564, 0f47CE4780;
	@%p642 bra 	$L__BB0_649;
	setp.eq.f32 	%p643, %f564, 0f7F800000;
	@%p643 bra 	$L__BB0_648;
	mov.b32 	%r1123, %f562;
	shl.b32 	%r3465, %r1123, 8;
	or.b32  	%r1124, %r3465, -2147483648;
	mov.b64 	%rd2154, 0;
	mov.b32 	%r4771, 0;
	mov.u64 	%rd2152, __cudart_i2opi_f;
	mov.u64 	%rd2153, %rd1;
$L__BB0_644:
	.pragma "nounroll";
	ld.global.nc.u32 	%r3466, [%rd2152];
	mad.wide.u32 	%rd1535, %r3466, %r1124, %rd2154;
	shr.u64 	%rd2154, %rd1535, 32;
	st.local.u32 	[%rd2153], %rd1535;
	add.s32 	%r4771, %r4771, 1;
	add.s64 	%rd2153, %rd2153, 4;
	add.s64 	%rd2152, %rd2152, 4;
	setp.ne.s32 	%p644, %r4771, 6;
	@%p644 bra 	$L__BB0_644;
	shr.u32 	%r3467, %r1123, 23;
	st.local.u32 	[%rd1+24], %rd2154;
	and.b32  	%r1127, %r3467, 31;
	and.b32  	%r3468, %r3467, 224;
	add.s32 	%r3469, %r3468, -128;
	shr.u32 	%r3470, %r3469, 5;
	mul.wide.u32 	%rd1536, %r3470, 4;
	sub.s64 	%rd568, %rd1, %rd1536;
	ld.local.u32 	%r4772, [%rd568+24];
	ld.local.u32 	%r4773, [%rd568+20];
	setp.eq.s32 	%p645, %r1127, 0;
	@%p645 bra 	$L__BB0_647;
	shf.l.wrap.b32 	%r4772, %r4773, %r4772, %r1127;
	ld.local.u32 	%r3471, [%rd568+16];
	shf.l.wrap.b32 	%r4773, %r3471, %r4773, %r1127;
$L__BB0_647:
	shr.u32 	%r3472, %r4772, 30;
	shf.l.wrap.b32 	%r3473, %r4773, %r4772, 2;
	shl.b32 	%r3474, %r4773, 2;
	shr.u32 	%r3475, %r3473, 31;
	add.s32 	%r3476, %r3475, %r3472;
	neg.s32 	%r3477, %r3476;
	setp.lt.s32 	%p646, %r1123, 0;
	selp.b32 	%r4774, %r3477, %r3476, %p646;
	xor.b32  	%r3478, %r3473, %r1123;
	shr.s32 	%r3479, %r3473, 31;
	xor.b32  	%r3480, %r3479, %r3473;
	xor.b32  	%r3481, %r3479, %r3474;
	cvt.u64.u32 	%rd1537, %r3480;
	shl.b64 	%rd1538, %rd1537, 32;
	cvt.u64.u32 	%rd1539, %r3481;
	or.b64  	%rd1540, %rd1538, %rd1539;
	cvt.rn.f64.s64 	%fd161, %rd1540;
	mul.f64 	%fd162, %fd161, 0d3BF921FB54442D19;
	cvt.rn.f32.f64 	%f2500, %fd162;
	neg.f32 	%f2501, %f2500;
	setp.lt.s32 	%p647, %r3478, 0;
	selp.f32 	%f3517, %f2501, %f2500, %p647;
	bra.uni 	$L__BB0_649;
$L__BB0_648:
	mov.f32 	%f2502, 0f00000000;
	mul.rn.f32 	%f3517, %f562, %f2502;
	mov.b32 	%r4774, 0;
$L__BB0_649:
	mul.rn.f32 	%f2503, %f3517, %f3517;
	and.b32  	%r3483, %r4774, 1;
	setp.eq.b32 	%p648, %r3483, 1;
	selp.f32 	%f2504, 0f3F800000, %f3517, %p648;
	fma.rn.f32 	%f2505, %f2503, %f2504, 0f00000000;
	fma.rn.f32 	%f2506, %f2503, 0f37CBAC00, 0fBAB607ED;
	selp.f32 	%f2507, %f2506, 0fB94D4153, %p648;
	selp.f32 	%f2508, 0f3D2AAABB, 0f3C0885E4, %p648;
	fma.rn.f32 	%f2509, %f2507, %f2503, %f2508;
	selp.f32 	%f2510, 0fBEFFFFFF, 0fBE2AAAA8, %p648;
	fma.rn.f32 	%f2511, %f2509, %f2503, %f2510;
	fma.rn.f32 	%f2512, %f2511, %f2505, %f2504;
	and.b32  	%r3484, %r4774, 2;
	setp.eq.s32 	%p649, %r3484, 0;
	mov.f32 	%f2513, 0f00000000;
	sub.f32 	%f2514, %f2513, %f2512;
	selp.f32 	%f2515, %f2512, %f2514, %p649;
	add.f32 	%f568, %f561, %f2515;
	add.f32 	%f569, %f568, 0f42A40000;
	mul.f32 	%f2516, %f569, 0f3F22F983;
	cvt.rni.s32.f32 	%r4778, %f2516;
	cvt.rn.f32.s32 	%f2517, %r4778;
	fma.rn.f32 	%f2518, %f2517, 0fBFC90FDA, %f569;
	fma.rn.f32 	%f2519, %f2517, 0fB3A22168, %f2518;
	fma.rn.f32 	%f3518, %f2517, 0fA7C234C5, %f2519;
	abs.f32 	%f571, %f569;
	setp.ltu.f32 	%p650, %f571, 0f47CE4780;
	@%p650 bra 	$L__BB0_657;
	setp.eq.f32 	%p651, %f571, 0f7F800000;
	@%p651 bra 	$L__BB0_656;
	mov.b32 	%r1137, %f569;
	shl.b32 	%r3486, %r1137, 8;
	or.b32  	%r1138, %r3486, -2147483648;
	mov.b64 	%rd2157, 0;
	mov.b32 	%r4775, 0;
	mov.u64 	%rd2155, __cudart_i2opi_f;
	mov.u64 	%rd2156, %rd1;
$L__BB0_652:
	.pragma "nounroll";
	ld.global.nc.u32 	%r3487, [%rd2155];
	mad.wide.u32 	%rd1543, %r3487, %r1138, %rd2157;
	shr.u64 	%rd2157, %rd1543, 32;
	st.local.u32 	[%rd2156], %rd1543;
	add.s32 	%r4775, %r4775, 1;
	add.s64 	%rd2156, %rd2156, 4;
	add.s64 	%rd2155, %rd2155, 4;
	setp.ne.s32 	%p652, %r4775, 6;
	@%p652 bra 	$L__BB0_652;
	shr.u32 	%r3488, %r1137, 23;
	st.local.u32 	[%rd1+24], %rd2157;
	and.b32  	%r1141, %r3488, 31;
	and.b32  	%r3489, %r3488, 224;
	add.s32 	%r3490, %r3489, -128;
	shr.u32 	%r3491, %r3490, 5;
	mul.wide.u32 	%rd1544, %r3491, 4;
	sub.s64 	%rd575, %rd1, %rd1544;
	ld.local.u32 	%r4776, [%rd575+24];
	ld.local.u32 	%r4777, [%rd575+20];
	setp.eq.s32 	%p653, %r1141, 0;
	@%p653 bra 	$L__BB0_655;
	shf.l.wrap.b32 	%r4776, %r4777, %r4776, %r1141;
	ld.local.u32 	%r3492, [%rd575+16];
	shf.l.wrap.b32 	%r4777, %r3492, %r4777, %r1141;
$L__BB0_655:
	shr.u32 	%r3493, %r4776, 30;
	shf.l.wrap.b32 	%r3494, %r4777, %r4776, 2;
	shl.b32 	%r3495, %r4777, 2;
	shr.u32 	%r3496, %r3494, 31;
	add.s32 	%r3497, %r3496, %r3493;
	neg.s32 	%r3498, %r3497;
	setp.lt.s32 	%p654, %r1137, 0;
	selp.b32 	%r4778, %r3498, %r3497, %p654;
	xor.b32  	%r3499, %r3494, %r1137;
	shr.s32 	%r3500, %r3494, 31;
	xor.b32  	%r3501, %r3500, %r3494;
	xor.b32  	%r3502, %r3500, %r3495;
	cvt.u64.u32 	%rd1545, %r3501;
	shl.b64 	%rd1546, %rd1545, 32;
	cvt.u64.u32 	%rd1547, %r3502;
	or.b64  	%rd1548, %rd1546, %rd1547;
	cvt.rn.f64.s64 	%fd163, %rd1548;
	mul.f64 	%fd164, %fd163, 0d3BF921FB54442D19;
	cvt.rn.f32.f64 	%f2520, %fd164;
	neg.f32 	%f2521, %f2520;
	setp.lt.s32 	%p655, %r3499, 0;
	selp.f32 	%f3518, %f2521, %f2520, %p655;
	bra.uni 	$L__BB0_657;
$L__BB0_656:
	mov.f32 	%f2522, 0f00000000;
	mul.rn.f32 	%f3518, %f569, %f2522;
	mov.b32 	%r4778, 0;
$L__BB0_657:
	mul.rn.f32 	%f2523, %f3518, %f3518;
	and.b32  	%r3504, %r4778, 1;
	setp.eq.b32 	%p656, %r3504, 1;
	selp.f32 	%f2524, 0f3F800000, %f3518, %p656;
	fma.rn.f32 	%f2525, %f2523, %f2524, 0f00000000;
	fma.rn.f32 	%f2526, %f2523, 0f37CBAC00, 0fBAB607ED;
	selp.f32 	%f2527, %f2526, 0fB94D4153, %p656;
	selp.f32 	%f2528, 0f3D2AAABB, 0f3C0885E4, %p656;
	fma.rn.f32 	%f2529, %f2527, %f2523, %f2528;
	selp.f32 	%f2530, 0fBEFFFFFF, 0fBE2AAAA8, %p656;
	fma.rn.f32 	%f2531, %f2529, %f2523, %f2530;
	fma.rn.f32 	%f2532, %f2531, %f2525, %f2524;
	and.b32  	%r3505, %r4778, 2;
	setp.eq.s32 	%p657, %r3505, 0;
	mov.f32 	%f2533, 0f00000000;
	sub.f32 	%f2534, %f2533, %f2532;
	selp.f32 	%f2535, %f2532, %f2534, %p657;
	add.f32 	%f575, %f568, %f2535;
	add.f32 	%f576, %f575, 0f42A60000;
	mul.f32 	%f2536, %f576, 0f3F22F983;
	cvt.rni.s32.f32 	%r4782, %f2536;
	cvt.rn.f32.s32 	%f2537, %r4782;
	fma.rn.f32 	%f2538, %f2537, 0fBFC90FDA, %f576;
	fma.rn.f32 	%f2539, %f2537, 0fB3A22168, %f2538;
	fma.rn.f32 	%f3519, %f2537, 0fA7C234C5, %f2539;
	abs.f32 	%f578, %f576;
	setp.ltu.f32 	%p658, %f578, 0f47CE4780;
	@%p658 bra 	$L__BB0_665;
	setp.eq.f32 	%p659, %f578, 0f7F800000;
	@%p659 bra 	$L__BB0_664;
	mov.b32 	%r1151, %f576;
	shl.b32 	%r3507, %r1151, 8;
	or.b32  	%r1152, %r3507, -2147483648;
	mov.b64 	%rd2160, 0;
	mov.b32 	%r4779, 0;
	mov.u64 	%rd2158, __cudart_i2opi_f;
	mov.u64 	%rd2159, %rd1;
$L__BB0_660:
	.pragma "nounroll";
	ld.global.nc.u32 	%r3508, [%rd2158];
	mad.wide.u32 	%rd1551, %r3508, %r1152, %rd2160;
	shr.u64 	%rd2160, %rd1551, 32;
	st.local.u32 	[%rd2159], %rd1551;
	add.s32 	%r4779, %r4779, 1;
	add.s64 	%rd2159, %rd2159, 4;
	add.s64 	%rd2158, %rd2158, 4;
	setp.ne.s32 	%p660, %r4779, 6;
	@%p660 bra 	$L__BB0_660;
	shr.u32 	%r3509, %r1151, 23;
	st.local.u32 	[%rd1+24], %rd2160;
	and.b32  	%r1155, %r3509, 31;
	and.b32  	%r3510, %r3509, 224;
	add.s32 	%r3511, %r3510, -128;
	shr.u32 	%r3512, %r3511, 5;
	mul.wide.u32 	%rd1552, %r3512, 4;
	sub.s64 	%rd582, %rd1, %rd1552;
	ld.local.u32 	%r4780, [%rd582+24];
	ld.local.u32 	%r4781, [%rd582+20];
	setp.eq.s32 	%p661, %r1155, 0;
	@%p661 bra 	$L__BB0_663;
	shf.l.wrap.b32 	%r4780, %r4781, %r4780, %r1155;
	ld.local.u32 	%r3513, [%rd582+16];
	shf.l.wrap.b32 	%r4781, %r3513, %r4781, %r1155;
$L__BB0_663:
	shr.u32 	%r3514, %r4780, 30;
	shf.l.wrap.b32 	%r3515, %r4781, %r4780, 2;
	shl.b32 	%r3516, %r4781, 2;
	shr.u32 	%r3517, %r3515, 31;
	add.s32 	%r3518, %r3517, %r3514;
	neg.s32 	%r3519, %r3518;
	setp.lt.s32 	%p662, %r1151, 0;
	selp.b32 	%r4782, %r3519, %r3518, %p662;
	xor.b32  	%r3520, %r3515, %r1151;
	shr.s32 	%r3521, %r3515, 31;
	xor.b32  	%r3522, %r3521, %r3515;
	xor.b32  	%r3523, %r3521, %r3516;
	cvt.u64.u32 	%rd1553, %r3522;
	shl.b64 	%rd1554, %rd1553, 32;
	cvt.u64.u32 	%rd1555, %r3523;
	or.b64  	%rd1556, %rd1554, %rd1555;
	cvt.rn.f64.s64 	%fd165, %rd1556;
	mul.f64 	%fd166, %fd165, 0d3BF921FB54442D19;
	cvt.rn.f32.f64 	%f2540, %fd166;
	neg.f32 	%f2541, %f2540;
	setp.lt.s32 	%p663, %r3520, 0;
	selp.f32 	%f3519, %f2541, %f2540, %p663;
	bra.uni 	$L__BB0_665;
$L__BB0_664:
	mov.f32 	%f2542, 0f00000000;
	mul.rn.f32 	%f3519, %f576, %f2542;
	mov.b32 	%r4782, 0;
$L__BB0_665:
	mul.rn.f32 	%f2543, %f3519, %f3519;
	and.b32  	%r3525, %r4782, 1;
	setp.eq.b32 	%p664, %r3525, 1;
	selp.f32 	%f2544, 0f3F800000, %f3519, %p664;
	fma.rn.f32 	%f2545, %f2543, %f2544, 0f00000000;
	fma.rn.f32 	%f2546, %f2543, 0f37CBAC00, 0fBAB607ED;
	selp.f32 	%f2547, %f2546, 0fB94D4153, %p664;
	selp.f32 	%f2548, 0f3D2AAABB, 0f3C0885E4, %p664;
	fma.rn.f32 	%f2549, %f2547, %f2543, %f2548;
	selp.f32 	%f2550, 0fBEFFFFFF, 0fBE2AAAA8, %p664;
	fma.rn.f32 	%f2551, %f2549, %f2543, %f2550;
	fma.rn.f32 	%f2552, %f2551, %f2545, %f2544;
	and.b32  	%r3526, %r4782, 2;
	setp.eq.s32 	%p665, %r3526, 0;
	mov.f32 	%f2553, 0f00000000;
	sub.f32 	%f2554, %f2553, %f2552;
	selp.f32 	%f2555, %f2552, %f2554, %p665;
	add.f32 	%f582, %f575, %f2555;
	add.f32 	%f583, %f582, 0f42A80000;
	mul.f32 	%f2556, %f583, 0f3F22F983;
	cvt.rni.s32.f32 	%r4786, %f2556;
	cvt.rn.f32.s32 	%f2557, %r4786;
	fma.rn.f32 	%f2558, %f2557, 0fBFC90FDA, %f583;
	fma.rn.f32 	%f2559, %f2557, 0fB3A22168, %f2558;
	fma.rn.f32 	%f3520, %f2557, 0fA7C234C5, %f2559;
	abs.f32 	%f585, %f583;
	setp.ltu.f32 	%p666, %f585, 0f47CE4780;
	@%p666 bra 	$L__BB0_673;
	setp.eq.f32 	%p667, %f585, 0f7F800000;
	@%p667 bra 	$L__BB0_672;
	mov.b32 	%r1165, %f583;
	shl.b32 	%r3528, %r1165, 8;
	or.b32  	%r1166, %r3528, -2147483648;
	mov.b64 	%rd2163, 0;
	mov.b32 	%r4783, 0;
	mov.u64 	%rd2161, __cudart_i2opi_f;
	mov.u64 	%rd2162, %rd1;
$L__BB0_668:
	.pragma "nounroll";
	ld.global.nc.u32 	%r3529, [%rd2161];
	mad.wide.u32 	%rd1559, %r3529, %r1166, %rd2163;
	shr.u64 	%rd2163, %rd1559, 32;
	st.local.u32 	[%rd2162], %rd1559;
	add.s32 	%r4783, %r4783, 1;
	add.s64 	%rd2162, %rd2162, 4;
	add.s64 	%rd2161, %rd2161, 4;
	setp.ne.s32 	%p668, %r4783, 6;
	@%p668 bra 	$L__BB0_668;
	shr.u32 	%r3530, %r1165, 23;
	st.local.u32 	[%rd1+24], %rd2163;
	and.b32  	%r1169, %r3530, 31;
	and.b32  	%r3531, %r3530, 224;
	add.s32 	%r3532, %r3531, -128;
	shr.u32 	%r3533, %r3532, 5;
	mul.wide.u32 	%rd1560, %r3533, 4;
	sub.s64 	%rd589, %rd1, %rd1560;
	ld.local.u32 	%r4784, [%rd589+24];
	ld.local.u32 	%r4785, [%rd589+20];
	setp.eq.s32 	%p669, %r1169, 0;
	@%p669 bra 	$L__BB0_671;
	shf.l.wrap.b32 	%r4784, %r4785, %r4784, %r1169;
	ld.local.u32 	%r3534, [%rd589+16];
	shf.l.wrap.b32 	%r4785, %r3534, %r4785, %r1169;
$L__BB0_671:
	shr.u32 	%r3535, %r4784, 30;
	shf.l.wrap.b32 	%r3536, %r4785, %r4784, 2;
	shl.b32 	%r3537, %r4785, 2;
	shr.u32 	%r3538, %r3536, 31;
	add.s32 	%r3539, %r3538, %r3535;
	neg.s32 	%r3540, %r3539;
	setp.lt.s32 	%p670, %r1165, 0;
	selp.b32 	%r4786, %r3540, %r3539, %p670;
	xor.b32  	%r3541, %r3536, %r1165;
	shr.s32 	%r3542, %r3536, 31;
	xor.b32  	%r3543, %r3542, %r3536;
	xor.b32  	%r3544, %r3542, %r3537;
	cvt.u64.u32 	%rd1561, %r3543;
	shl.b64 	%rd1562, %rd1561, 32;
	cvt.u64.u32 	%rd1563, %r3544;
	or.b64  	%rd1564, %rd1562, %rd1563;
	cvt.rn.f64.s64 	%fd167, %rd1564;
	mul.f64 	%fd168, %fd167, 0d3BF921FB54442D19;
	cvt.rn.f32.f64 	%f2560, %fd168;
	neg.f32 	%f2561, %f2560;
	setp.lt.s32 	%p671, %r3541, 0;
	selp.f32 	%f3520, %f2561, %f2560, %p671;
	bra.uni 	$L__BB0_673;
$L__BB0_672:
	mov.f32 	%f2562, 0f00000000;
	mul.rn.f32 	%f3520, %f583, %f2562;
	mov.b32 	%r4786, 0;
$L__BB0_673:
	mul.rn.f32 	%f2563, %f3520, %f3520;
	and.b32  	%r3546, %r4786, 1;
	setp.eq.b32 	%p672, %r3546, 1;
	selp.f32 	%f2564, 0f3F800000, %f3520, %p672;
	fma.rn.f32 	%f2565, %f2563, %f2564, 0f00000000;
	fma.rn.f32 	%f2566, %f2563, 0f37CBAC00, 0fBAB607ED;
	selp.f32 	%f2567, %f2566, 0fB94D4153, %p672;
	selp.f32 	%f2568, 0f3D2AAABB, 0f3C0885E4, %p672;
	fma.rn.f32 	%f2569, %f2567, %f2563, %f2568;
	selp.f32 	%f2570, 0fBEFFFFFF, 0fBE2AAAA8, %p672;
	fma.rn.f32 	%f2571, %f2569, %f2563, %f2570;
	fma.rn.f32 	%f2572, %f2571, %f2565, %f2564;
	and.b32  	%r3547, %r4786, 2;
	setp.eq.s32 	%p673, %r3547, 0;
	mov.f32 	%f2573, 0f00000000;
	sub.f32 	%f2574, %f2573, %f2572;
	selp.f32 	%f2575, %f2572, %f2574, %p673;
	add.f32 	%f589, %f582, %f2575;
	add.f32 	%f590, %f589, 0f42AA0000;
	mul.f32 	%f2576, %f590, 0f3F22F983;
	cvt.rni.s32.f32 	%r4790, %f2576;
	cvt.rn.f32.s32 	%f2577, %r4790;
	fma.rn.f32 	%f2578, %f2577, 0fBFC90FDA, %f590;
	fma.rn.f32 	%f2579, %f2577, 0fB3A22168, %f2578;
	fma.rn.f32 	%f3521, %f2577, 0fA7C234C5, %f2579;
	abs.f32 	%f592, %f590;
	setp.ltu.f32 	%p674, %f592, 0f47CE4780;
	@%p674 bra 	$L__BB0_681;
	setp.eq.f32 	%p675, %f592, 0f7F800000;
	@%p675 bra 	$L__BB0_680;
	mov.b32 	%r1179, %f590;
	shl.b32 	%r3549, %r1179, 8;
	or.b32  	%r1180, %r3549, -2147483648;
	mov.b64 	%rd2166, 0;
	mov.b32 	%r4787, 0;
	mov.u64 	%rd2164, __cudart_i2opi_f;
	mov.u64 	%rd2165, %rd1;
$L__BB0_676:
	.pragma "nounroll";
	ld.global.nc.u32 	%r3550, [%rd2164];
	mad.wide.u32 	%rd1567, %r3550, %r1180, %rd2166;
	shr.u64 	%rd2166, %rd1567, 32;
	st.local.u32 	[%rd2165], %rd1567;
	add.s32 	%r4787, %r4787, 1;
	add.s64 	%rd2165, %rd2165, 4;
	add.s64 	%rd2164, %rd2164, 4;
	setp.ne.s32 	%p676, %r4787, 6;
	@%p676 bra 	$L__BB0_676;
	shr.u32 	%r3551, %r1179, 23;
	st.local.u32 	[%rd1+24], %rd2166;
	and.b32  	%r1183, %r3551, 31;
	and.b32  	%r3552, %r3551, 224;
	add.s32 	%r3553, %r3552, -128;
	shr.u32 	%r3554, %r3553, 5;
	mul.wide.u32 	%rd1568, %r3554, 4;
	sub.s64 	%rd596, %rd1, %rd1568;
	ld.local.u32 	%r4788, [%rd596+24];
	ld.local.u32 	%r4789, [%rd596+20];
	setp.eq.s32 	%p677, %r1183, 0;
	@%p677 bra 	$L__BB0_679;
	shf.l.wrap.b32 	%r4788, %r4789, %r4788, %r1183;
	ld.local.u32 	%r3555, [%rd596+16];
	shf.l.wrap.b32 	%r4789, %r3555, %r4789, %r1183;
$L__BB0_679:
	shr.u32 	%r3556, %r4788, 30;
	shf.l.wrap.b32 	%r3557, %r4789, %r4788, 2;
	shl.b32 	%r3558, %r4789, 2;
	shr.u32 	%r3559, %r3557, 31;
	add.s32 	%r3560, %r3559, %r3556;
	neg.s32 	%r3561, %r3560;
	setp.lt.s32 	%p678, %r1179, 0;
	selp.b32 	%r4790, %r3561, %r3560, %p678;
	xor.b32  	%r3562, %r3557, %r1179;
	shr.s32 	%r3563, %r3557, 31;
	xor.b32  	%r3564, %r3563, %r3557;
	xor.b32  	%r3565, %r3563, %r3558;
	cvt.u64.u32 	%rd1569, %r3564;
	shl.b64 	%rd1570, %rd1569, 32;
	cvt.u64.u32 	%rd1571, %r3565;
	or.b64  	%rd1572, %rd1570, %rd1571;
	cvt.rn.f64.s64 	%fd169, %rd1572;
	mul.f64 	%fd170, %fd169, 0d3BF921FB54442D19;
	cvt.rn.f32.f64 	%f2580, %fd170;
	neg.f32 	%f2581, %f2580;
	setp.lt.s32 	%p679, %r3562, 0;
	selp.f32 	%f3521, %f2581, %f2580, %p679;
	bra.uni 	$L__BB0_681;
$L__BB0_680:
	mov.f32 	%f2582, 0f00000000;
	mul.rn.f32 	%f3521, %f590, %f2582;
	mov.b32 	%r4790, 0;
$L__BB0_681:
	mul.rn.f32 	%f2583, %f3521, %f3521;
	and.b32  	%r3567, %r4790, 1;
	setp.eq.b32 	%p680, %r3567, 1;
	selp.f32 	%f2584, 0f3F800000, %f3521, %p680;
	fma.rn.f32 	%f2585, %f2583, %f2584, 0f00000000;
	fma.rn.f32 	%f2586, %f2583, 0f37CBAC00, 0fBAB607ED;
	selp.f32 	%f2587, %f2586, 0fB94D4153, %p680;
	selp.f32 	%f2588, 0f3D2AAABB, 0f3C0885E4, %p680;
	fma.rn.f32 	%f2589, %f2587, %f2583, %f2588;
	selp.f32 	%f2590, 0fBEFFFFFF, 0fBE2AAAA8, %p680;
	fma.rn.f32 	%f2591, %f2589, %f2583, %f2590;
	fma.rn.f32 	%f2592, %f2591, %f2585, %f2584;
	and.b32  	%r3568, %r4790, 2;
	setp.eq.s32 	%p681, %r3568, 0;
	mov.f32 	%f2593, 0f00000000;
	sub.f32 	%f2594, %f2593, %f2592;
	selp.f32 	%f2595, %f2592, %f2594, %p681;
	add.f32 	%f596, %f589, %f2595;
	add.f32 	%f597, %f596, 0f42AC0000;
	mul.f32 	%f2596, %f597, 0f3F22F983;
	cvt.rni.s32.f32 	%r4794, %f2596;
	cvt.rn.f32.s32 	%f2597, %r4794;
	fma.rn.f32 	%f2598, %f2597, 0fBFC90FDA, %f597;
	fma.rn.f32 	%f2599, %f2597, 0fB3A22168, %f2598;
	fma.rn.f32 	%f3522, %f2597, 0fA7C234C5, %f2599;
	abs.f32 	%f599, %f597;
	setp.ltu.f32 	%p682, %f599, 0f47CE4780;
	@%p682 bra 	$L__BB0_689;
	setp.eq.f32 	%p683, %f599, 0f7F800000;
	@%p683 bra 	$L__BB0_688;
	mov.b32 	%r1193, %f597;
	shl.b32 	%r3570, %r1193, 8;
	or.b32  	%r1194, %r3570, -2147483648;
	mov.b64 	%rd2169, 0;
	mov.b32 	%r4791, 0;
	mov.u64 	%rd2167, __cudart_i2opi_f;
	mov.u64 	%rd2168, %rd1;
$L__BB0_684:
	.pragma "nounroll";
	ld.global.nc.u32 	%r3571, [%rd2167];
	mad.wide.u32 	%rd1575, %r3571, %r1194, %rd2169;
	shr.u64 	%rd2169, %rd1575, 32;
	st.local.u32 	[%rd2168], %rd1575;
	add.s32 	%r4791, %r4791, 1;
	add.s64 	%rd2168, %rd2168, 4;
	add.s64 	%rd2167, %rd2167, 4;
	setp.ne.s32 	%p684, %r4791, 6;
	@%p684 bra 	$L__BB0_684;
	shr.u32 	%r3572, %r1193, 23;
	st.local.u32 	[%rd1+24], %rd2169;
	and.b32  	%r1197, %r3572, 31;
	and.b32  	%r3573, %r3572, 224;
	add.s32 	%r3574, %r3573, -128;
	shr.u32 	%r3575, %r3574, 5;
	mul.wide.u32 	%rd1576, %r3575, 4;
	sub.s64 	%rd603, %rd1, %rd1576;
	ld.local.u32 	%r4792, [%rd603+24];
	ld.local.u32 	%r4793, [%rd603+20];
	setp.eq.s32 	%p685, %r1197, 0;
	@%p685 bra 	$L__BB0_687;
	shf.l.wrap.b32 	%r4792, %r4793, %r4792, %r1197;
	ld.local.u32 	%r3576, [%rd603+16];
	shf.l.wrap.b32 	%r4793, %r3576, %r4793, %r1197;
$L__BB0_687:
	shr.u32 	%r3577, %r4792, 30;
	shf.l.wrap.b32 	%r3578, %r4793, %r4792, 2;
	shl.b32 	%r3579, %r4793, 2;
	shr.u32 	%r3580, %r3578, 31;
	add.s32 	%r3581, %r3580, %r3577;
	neg.s32 	%r3582, %r3581;
	setp.lt.s32 	%p686, %r1193, 0;
	selp.b32 	%r4794, %r3582, %r3581, %p686;
	xor.b32  	%r3583, %r3578, %r1193;
	shr.s32 	%r3584, %r3578, 31;
	xor.b32  	%r3585, %r3584, %r3578;
	xor.b32  	%r3586, %r3584, %r3579;
	cvt.u64.u32 	%rd1577, %r3585;
	shl.b64 	%rd1578, %rd1577, 32;
	cvt.u64.u32 	%rd1579, %r3586;
	or.b64  	%rd1580, %rd1578, %rd1579;
	cvt.rn.f64.s64 	%fd171, %rd1580;
	mul.f64 	%fd172, %fd171, 0d3BF921FB54442D19;
	cvt.rn.f32.f64 	%f2600, %fd172;
	neg.f32 	%f2601, %f2600;
	setp.lt.s32 	%p687, %r3583, 0;
	selp.f32 	%f3522, %f2601, %f2600, %p687;
	bra.uni 	$L__BB0_689;
$L__BB0_688:
	mov.f32 	%f2602, 0f00000000;
	mul.rn.f32 	%f3522, %f597, %f2602;
	mov.b32 	%r4794, 0;
$L__BB0_689:
	mul.rn.f32 	%f2603, %f3522, %f3522;
	and.b32  	%r3588, %r4794, 1;
	setp.eq.b32 	%p688, %r3588, 1;
	selp.f32 	%f2604, 0f3F800000, %f3522, %p688;
	fma.rn.f32 	%f2605, %f2603, %f2604, 0f00000000;
	fma.rn.f32 	%f2606, %f2603, 0f37CBAC00, 0fBAB607ED;
	selp.f32 	%f2607, %f2606, 0fB94D4153, %p688;
	selp.f32 	%f2608, 0f3D2AAABB, 0f3C0885E4, %p688;
	fma.rn.f32 	%f2609, %f2607, %f2603, %f2608;
	selp.f32 	%f2610, 0fBEFFFFFF, 0fBE2AAAA8, %p688;
	fma.rn.f32 	%f2611, %f2609, %f2603, %f2610;
	fma.rn.f32 	%f2612, %f2611, %f2605, %f2604;
	and.b32  	%r3589, %r4794, 2;
	setp.eq.s32 	%p689, %r3589, 0;
	mov.f32 	%f2613, 0f00000000;
	sub.f32 	%f2614, %f2613, %f2612;
	selp.f32 	%f2615, %f2612, %f2614, %p689;
	add.f32 	%f603, %f596, %f2615;
	add.f32 	%f604, %f603, 0f42AE0000;
	mul.f32 	%f2616, %f604, 0f3F22F983;
	cvt.rni.s32.f32 	%r4798, %f2616;
	cvt.rn.f32.s32 	%f2617, %r4798;
	fma.rn.f32 	%f2618, %f2617, 0fBFC90FDA, %f604;
	fma.rn.f32 	%f2619, %f2617, 0fB3A22168, %f2618;
	fma.rn.f32 	%f3523, %f2617, 0fA7C234C5, %f2619;
	abs.f32 	%f606, %f604;
	setp.ltu.f32 	%p690, %f606, 0f47CE4780;
	@%p690 bra 	$L__BB0_697;
	setp.eq.f32 	%p691, %f606, 0f7F800000;
	@%p691 bra 	$L__BB0_696;
	mov.b32 	%r1207, %f604;
	shl.b32 	%r3591, %r1207, 8;
	or.b32  	%r1208, %r3591, -2147483648;
	mov.b64 	%rd2172, 0;
	mov.b32 	%r4795, 0;
	mov.u64 	%rd2170, __cudart_i2opi_f;
	mov.u64 	%rd2171, %rd1;
$L__BB0_692:
	.pragma "nounroll";
	ld.global.nc.u32 	%r3592, [%rd2170];
	mad.wide.u32 	%rd1583, %r3592, %r1208, %rd2172;
	shr.u64 	%rd2172, %rd1583, 32;
	st.local.u32 	[%rd2171], %rd1583;
	add.s32 	%r4795, %r4795, 1;
	add.s64 	%rd2171, %rd2171, 4;
	add.s64 	%rd2170, %rd2170, 4;
	setp.ne.s32 	%p692, %r4795, 6;
	@%p692 bra 	$L__BB0_692;
	shr.u32 	%r3593, %r1207, 23;
	st.local.u32 	[%rd1+24], %rd2172;
	and.b32  	%r1211, %r3593, 31;
	and.b32  	%r3594, %r3593, 224;
	add.s32 	%r3595, %r3594, -128;
	shr.u32 	%r3596, %r3595, 5;
	mul.wide.u32 	%rd1584, %r3596, 4;
	sub.s64 	%rd610, %rd1, %rd1584;
	ld.local.u32 	%r4796, [%rd610+24];
	ld.local.u32 	%r4797, [%rd610+20];
	setp.eq.s32 	%p693, %r1211, 0;
	@%p693 bra 	$L__BB0_695;
	shf.l.wrap.b32 	%r4796, %r4797, %r4796, %r1211;
	ld.local.u32 	%r3597, [%rd610+16];
	shf.l.wrap.b32 	%r4797, %r3597, %r4797, %r1211;
$L__BB0_695:
	shr.u32 	%r3598, %r4796, 30;
	shf.l.wrap.b32 	%r3599, %r4797, %r4796, 2;
	shl.b32 	%r3600, %r4797, 2;
	shr.u32 	%r3601, %r3599, 31;
	add.s32 	%r3602, %r3601, %r3598;
	neg.s32 	%r3603, %r3602;
	setp.lt.s32 	%p694, %r1207, 0;
	selp.b32 	%r4798, %r3603, %r3602, %p694;
	xor.b32  	%r3604, %r3599, %r1207;
	shr.s32 	%r3605, %r3599, 31;
	xor.b32  	%r3606, %r3605, %r3599;
	xor.b32  	%r3607, %r3605, %r3600;
	cvt.u64.u32 	%rd1585, %r3606;
	shl.b64 	%rd1586, %rd1585, 32;
	cvt.u64.u32 	%rd1587, %r3607;
	or.b64  	%rd1588, %rd1586, %rd1587;
	cvt.rn.f64.s64 	%fd173, %rd1588;
	mul.f64 	%fd174, %fd173, 0d3BF921FB54442D19;
	cvt.rn.f32.f64 	%f2620, %fd174;
	neg.f32 	%f2621, %f2620;
	setp.lt.s32 	%p695, %r3604, 0;
	selp.f32 	%f3523, %f2621, %f2620, %p695;
	bra.uni 	$L__BB0_697;
$L__BB0_696:
	mov.f32 	%f2622, 0f00000000;
	mul.rn.f32 	%f3523, %f604, %f2622;
	mov.b32 	%r4798, 0;
$L__BB0_697:
	mul.rn.f32 	%f2623, %f3523, %f3523;
	and.b32  	%r3609, %r4798, 1;
	setp.eq.b32 	%p696, %r3609, 1;
	selp.f32 	%f2624, 0f3F800000, %f3523, %p696;
	fma.rn.f32 	%f2625, %f2623, %f2624, 0f00000000;
	fma.rn.f32 	%f2626, %f2623, 0f37CBAC00, 0fBAB607ED;
	selp.f32 	%f2627, %f2626, 0fB94D4153, %p696;
	selp.f32 	%f2628, 0f3D2AAABB, 0f3C0885E4, %p696;
	fma.rn.f32 	%f2629, %f2627, %f2623, %f2628;
	selp.f32 	%f2630, 0fBEFFFFFF, 0fBE2AAAA8, %p696;
	fma.rn.f32 	%f2631, %f2629, %f2623, %f2630;
	fma.rn.f32 	%f2632, %f2631, %f2625, %f2624;
	and.b32  	%r3610, %r4798, 2;
	setp.eq.s32 	%p697, %r3610, 0;
	mov.f32 	%f2633, 0f00000000;
	sub.f32 	%f2634, %f2633, %f2632;
	selp.f32 	%f2635, %f2632, %f2634, %p697;
	add.f32 	%f610, %f603, %f2635;
	add.f32 	%f611, %f610, 0f42B00000;
	mul.f32 	%f2636, %f611, 0f3F22F983;
	cvt.rni.s32.f32 	%r4802, %f2636;
	cvt.rn.f32.s32 	%f2637, %r4802;
	fma.rn.f32 	%f2638, %f2637, 0fBFC90FDA, %f611;
	fma.rn.f32 	%f2639, %f2637, 0fB3A22168, %f2638;
	fma.rn.f32 	%f3524, %f2637, 0fA7C234C5, %f2639;
	abs.f32 	%f613, %f611;
	setp.ltu.f32 	%p698, %f613, 0f47CE4780;
	@%p698 bra 	$L__BB0_705;
	setp.eq.f32 	%p699, %f613, 0f7F800000;
	@%p699 bra 	$L__BB0_704;
	mov.b32 	%r1221, %f611;
	shl.b32 	%r3612, %r1221, 8;
	or.b32  	%r1222, %r3612, -2147483648;
	mov.b64 	%rd2175, 0;
	mov.b32 	%r4799, 0;
	mov.u64 	%rd2173, __cudart_i2opi_f;
	mov.u64 	%rd2174, %rd1;
$L__BB0_700:
	.pragma "nounroll";
	ld.global.nc.u32 	%r3613, [%rd2173];
	mad.wide.u32 	%rd1591, %r3613, %r1222, %rd2175;
	shr.u64 	%rd2175, %rd1591, 32;
	st.local.u32 	[%rd2174], %rd1591;
	add.s32 	%r4799, %r4799, 1;
	add.s64 	%rd2174, %rd2174, 4;
	add.s64 	%rd2173, %rd2173, 4;
	setp.ne.s32 	%p700, %r4799, 6;
	@%p700 bra 	$L__BB0_700;
	shr.u32 	%r3614, %r1221, 23;
	st.local.u32 	[%rd1+24], %rd2175;
	and.b32  	%r1225, %r3614, 31;
	and.b32  	%r3615, %r3614, 224;
	add.s32 	%r3616, %r3615, -128;
	shr.u32 	%r3617, %r3616, 5;
	mul.wide.u32 	%rd1592, %r3617, 4;
	sub.s64 	%rd617, %rd1, %rd1592;
	ld.local.u32 	%r4800, [%rd617+24];
	ld.local.u32 	%r4801, [%rd617+20];
	setp.eq.s32 	%p701, %r1225, 0;
	@%p701 bra 	$L__BB0_703;
	shf.l.wrap.b32 	%r4800, %r4801, %r4800, %r1225;
	ld.local.u32 	%r3618, [%rd617+16];
	shf.l.wrap.b32 	%r4801, %r3618, %r4801, %r1225;
$L__BB0_703:
	shr.u32 	%r3619, %r4800, 30;
	shf.l.wrap.b32 	%r3620, %r4801, %r4800, 2;
	shl.b32 	%r3621, %r4801, 2;
	shr.u32 	%r3622, %r3620, 31;
	add.s32 	%r3623, %r3622, %r3619;
	neg.s32 	%r3624, %r3623;
	setp.lt.s32 	%p702, %r1221, 0;
	selp.b32 	%r4802, %r3624, %r3623, %p702;
	xor.b32  	%r3625, %r3620, %r1221;
	shr.s32 	%r3626, %r3620, 31;
	xor.b32  	%r3627, %r3626, %r3620;
	xor.b32  	%r3628, %r3626, %r3621;
	cvt.u64.u32 	%rd1593, %r3627;
	shl.b64 	%rd1594, %rd1593, 32;
	cvt.u64.u32 	%rd1595, %r3628;
	or.b64  	%rd1596, %rd1594, %rd1595;
	cvt.rn.f64.s64 	%fd175, %rd1596;
	mul.f64 	%fd176, %fd175, 0d3BF921FB54442D19;
	cvt.rn.f32.f64 	%f2640, %fd176;
	neg.f32 	%f2641, %f2640;
	setp.lt.s32 	%p703, %r3625, 0;
	selp.f32 	%f3524, %f2641, %f2640, %p703;
	bra.uni 	$L__BB0_705;
$L__BB0_704:
	mov.f32 	%f2642, 0f00000000;
	mul.rn.f32 	%f3524, %f611, %f2642;
	mov.b32 	%r4802, 0;
$L__BB0_705:
	mul.rn.f32 	%f2643, %f3524, %f3524;
	and.b32  	%r3630, %r4802, 1;
	setp.eq.b32 	%p704, %r3630, 1;
	selp.f32 	%f2644, 0f3F800000, %f3524, %p704;
	fma.rn.f32 	%f2645, %f2643, %f2644, 0f00000000;
	fma.rn.f32 	%f2646, %f2643, 0f37CBAC00, 0fBAB607ED;
	selp.f32 	%f2647, %f2646, 0fB94D4153, %p704;
	selp.f32 	%f2648, 0f3D2AAABB, 0f3C0885E4, %p704;
	fma.rn.f32 	%f2649, %f2647, %f2643, %f2648;
	selp.f32 	%f2650, 0fBEFFFFFF, 0fBE2AAAA8, %p704;
	fma.rn.f32 	%f2651, %f2649, %f2643, %f2650;
	fma.rn.f32 	%f2652, %f2651, %f2645, %f2644;
	and.b32  	%r3631, %r4802, 2;
	setp.eq.s32 	%p705, %r3631, 0;
	mov.f32 	%f2653, 0f00000000;
	sub.f32 	%f2654, %f2653, %f2652;
	selp.f32 	%f2655, %f2652, %f2654, %p705;
	add.f32 	%f617, %f610, %f2655;
	add.f32 	%f618, %f617, 0f42B20000;
	mul.f32 	%f2656, %f618, 0f3F22F983;
	cvt.rni.s32.f32 	%r4806, %f2656;
	cvt.rn.f32.s32 	%f2657, %r4806;
	fma.rn.f32 	%f2658, %f2657, 0fBFC90FDA, %f618;
	fma.rn.f32 	%f2659, %f2657, 0fB3A22168, %f2658;
	fma.rn.f32 	%f3525, %f2657, 0fA7C234C5, %f2659;
	abs.f32 	%f620, %f618;
	setp.ltu.f32 	%p706, %f620, 0f47CE4780;
	@%p706 bra 	$L__BB0_713;
	setp.eq.f32 	%p707, %f620, 0f7F800000;
	@%p707 bra 	$L__BB0_712;
	mov.b32 	%r1235, %f618;
	shl.b32 	%r3633, %r1235, 8;
	or.b32  	%r1236, %r3633, -2147483648;
	mov.b64 	%rd2178, 0;
	mov.b32 	%r4803, 0;
	mov.u64 	%rd2176, __cudart_i2opi_f;
	mov.u64 	%rd2177, %rd1;
$L__BB0_708:
	.pragma "nounroll";
	ld.global.nc.u32 	%r3634, [%rd2176];
	mad.wide.u32 	%rd1599, %r3634, %r1236, %rd2178;
	shr.u64 	%rd2178, %rd1599, 32;
	st.local.u32 	[%rd2177], %rd1599;
	add.s32 	%r4803, %r4803, 1;
	add.s64 	%rd2177, %rd2177, 4;
	add.s64 	%rd2176, %rd2176, 4;
	setp.ne.s32 	%p708, %r4803, 6;
	@%p708 bra 	$L__BB0_708;
	shr.u32 	%r3635, %r1235, 23;
	st.local.u32 	[%rd1+24], %rd2178;
	and.b32  	%r1239, %r3635, 31;
	and.b32  	%r3636, %r3635, 224;
	add.s32 	%r3637, %r3636, -128;
	shr.u32 	%r3638, %r3637, 5;
	mul.wide.u32 	%rd1600, %r3638, 4;
	sub.s64 	%rd624, %rd1, %rd1600;
	ld.local.u32 	%r4804, [%rd624+24];
	ld.local.u32 	%r4805, [%rd624+20];
	setp.eq.s32 	%p709, %r1239, 0;
	@%p709 bra 	$L__BB0_711;
	shf.l.wrap.b32 	%r4804, %r4805, %r4804, %r1239;
	ld.local.u32 	%r3639, [%rd624+16];
	shf.l.wrap.b32 	%r4805, %r3639, %r4805, %r1239;
$L__BB0_711:
	shr.u32 	%r3640, %r4804, 30;
	shf.l.wrap.b32 	%r3641, %r4805, %r4804, 2;
	shl.b32 	%r3642, %r4805, 2;
	shr.u32 	%r3643, %r3641, 31;
	add.s32 	%r3644, %r3643, %r3640;
	neg.s32 	%r3645, %r3644;
	setp.lt.s32 	%p710, %r1235, 0;
	selp.b32 	%r4806, %r3645, %r3644, %p710;
	xor.b32  	%r3646, %r3641, %r1235;
	shr.s32 	%r3647, %r3641, 31;
	xor.b32  	%r3648, %r3647, %r3641;
	xor.b32  	%r3649, %r3647, %r3642;
	cvt.u64.u32 	%rd1601, %r3648;
	shl.b64 	%rd1602, %rd1601, 32;
	cvt.u64.u32 	%rd1603, %r3649;
	or.b64  	%rd1604, %rd1602, %rd1603;
	cvt.rn.f64.s64 	%fd177, %rd1604;
	mul.f64 	%fd178, %fd177, 0d3BF921FB54442D19;
	cvt.rn.f32.f64 	%f2660, %fd178;
	neg.f32 	%f2661, %f2660;
	setp.lt.s32 	%p711, %r3646, 0;
	selp.f32 	%f3525, %f2661, %f2660, %p711;
	bra.uni 	$L__BB0_713;
$L__BB0_712:
	mov.f32 	%f2662, 0f00000000;
	mul.rn.f32 	%f3525, %f618, %f2662;
	mov.b32 	%r4806, 0;
$L__BB0_713:
	mul.rn.f32 	%f2663, %f3525, %f3525;
	and.b32  	%r3651, %r4806, 1;
	setp.eq.b32 	%p712, %r3651, 1;
	selp.f32 	%f2664, 0f3F800000, %f3525, %p712;
	fma.rn.f32 	%f2665, %f2663, %f2664, 0f00000000;
	fma.rn.f32 	%f2666, %f2663, 0f37CBAC00, 0fBAB607ED;
	selp.f32 	%f2667, %f2666, 0fB94D4153, %p712;
	selp.f32 	%f2668, 0f3D2AAABB, 0f3C0885E4, %p712;
	fma.rn.f32 	%f2669, %f2667, %f2663, %f2668;
	selp.f32 	%f2670, 0fBEFFFFFF, 0fBE2AAAA8, %p712;
	fma.rn.f32 	%f2671, %f2669, %f2663, %f2670;
	fma.rn.f32 	%f2672, %f2671, %f2665, %f2664;
	and.b32  	%r3652, %r4806, 2;
	setp.eq.s32 	%p713, %r3652, 0;
	mov.f32 	%f2673, 0f00000000;
	sub.f32 	%f2674, %f2673, %f2672;
	selp.f32 	%f2675, %f2672, %f2674, %p713;
	add.f32 	%f624, %f617, %f2675;
	add.f32 	%f625, %f624, 0f42B40000;
	mul.f32 	%f2676, %f625, 0f3F22F983;
	cvt.rni.s32.f32 	%r4810, %f2676;
	cvt.rn.f32.s32 	%f2677, %r4810;
	fma.rn.f32 	%f2678, %f2677, 0fBFC90FDA, %f625;
	fma.rn.f32 	%f2679, %f2677, 0fB3A22168, %f2678;
	fma.rn.f32 	%f3526, %f2677, 0fA7C234C5, %f2679;
	abs.f32 	%f627, %f625;
	setp.ltu.f32 	%p714, %f627, 0f47CE4780;
	@%p714 bra 	$L__BB0_721;
	setp.eq.f32 	%p715, %f627, 0f7F800000;
	@%p715 bra 	$L__BB0_720;
	mov.b32 	%r1249, %f625;
	shl.b32 	%r3654, %r1249, 8;
	or.b32  	%r1250, %r3654, -2147483648;
	mov.b64 	%rd2181, 0;
	mov.b32 	%r4807, 0;
	mov.u64 	%rd2179, __cudart_i2opi_f;
	mov.u64 	%rd2180, %rd1;
$L__BB0_716:
	.pragma "nounroll";
	ld.global.nc.u32 	%r3655, [%rd2179];
	mad.wide.u32 	%rd1607, %r3655, %r1250, %rd2181;
	shr.u64 	%rd2181, %rd1607, 32;
	st.local.u32 	[%rd2180], %rd1607;
	add.s32 	%r4807, %r4807, 1;
	add.s64 	%rd2180, %rd2180, 4;
	add.s64 	%rd2179, %rd2179, 4;
	setp.ne.s32 	%p716, %r4807, 6;
	@%p716 bra 	$L__BB0_716;
	shr.u32 	%r3656, %r1249, 23;
	st.local.u32 	[%rd1+24], %rd2181;
	and.b32  	%r1253, %r3656, 31;
	and.b32  	%r3657, %r3656, 224;
	add.s32 	%r3658, %r3657, -128;
	shr.u32 	%r3659, %r3658, 5;
	mul.wide.u32 	%rd1608, %r3659, 4;
	sub.s64 	%rd631, %rd1, %rd1608;
	ld.local.u32 	%r4808, [%rd631+24];
	ld.local.u32 	%r4809, [%rd631+20];
	setp.eq.s32 	%p717, %r1253, 0;
	@%p717 bra 	$L__BB0_719;
	shf.l.wrap.b32 	%r4808, %r4809, %r4808, %r1253;
	ld.local.u32 	%r3660, [%rd631+16];
	shf.l.wrap.b32 	%r4809, %r3660, %r4809, %r1253;
$L__BB0_719:
	shr.u32 	%r3661, %r4808, 30;
	shf.l.wrap.b32 	%r3662, %r4809, %r4808, 2;
	shl.b32 	%r3663, %r4809, 2;
	shr.u32 	%r3664, %r3662, 31;
	add.s32 	%r3665, %r3664, %r3661;
	neg.s32 	%r3666, %r3665;
	setp.lt.s32 	%p718, %r1249, 0;
	selp.b32 	%r4810, %r3666, %r3665, %p718;
	xor.b32  	%r3667, %r3662, %r1249;
	shr.s32 	%r3668, %r3662, 31;
	xor.b32  	%r3669, %r3668, %r3662;
	xor.b32  	%r3670, %r3668, %r3663;
	cvt.u64.u32 	%rd1609, %r3669;
	shl.b64 	%rd1610, %rd1609, 32;
	cvt.u64.u32 	%rd1611, %r3670;
	or.b64  	%rd1612, %rd1610, %rd1611;
	cvt.rn.f64.s64 	%fd179, %rd1612;
	mul.f64 	%fd180, %fd179, 0d3BF921FB54442D19;
	cvt.rn.f32.f64 	%f2680, %fd180;
	neg.f32 	%f2681, %f2680;
	setp.lt.s32 	%p719, %r3667, 0;
	selp.f32 	%f3526, %f2681, %f2680, %p719;
	bra.uni 	$L__BB0_721;
$L__BB0_720:
	mov.f32 	%f2682, 0f00000000;
	mul.rn.f32 	%f3526, %f625, %f2682;
	mov.b32 	%r4810, 0;
$L__BB0_721:
	mul.rn.f32 	%f2683, %f3526, %f3526;
	and.b32  	%r3672, %r4810, 1;
	setp.eq.b32 	%p720, %r3672, 1;
	selp.f32 	%f2684, 0f3F800000, %f3526, %p720;
	fma.rn.f32 	%f2685, %f2683, %f2684, 0f00000000;
	fma.rn.f32 	%f2686, %f2683, 0f37CBAC00, 0fBAB607ED;
	selp.f32 	%f2687, %f2686, 0fB94D4153, %p720;
	selp.f32 	%f2688, 0f3D2AAABB, 0f3C0885E4, %p720;
	fma.rn.f32 	%f2689, %f2687, %f2683, %f2688;
	selp.f32 	%f2690, 0fBEFFFFFF, 0fBE2AAAA8, %p720;
	fma.rn.f32 	%f2691, %f2689, %f2683, %f2690;
	fma.rn.f32 	%f2692, %f2691, %f2685, %f2684;
	and.b32  	%r3673, %r4810, 2;
	setp.eq.s32 	%p721, %r3673, 0;
	mov.f32 	%f2693, 0f00000000;
	sub.f32 	%f2694, %f2693, %f2692;
	selp.f32 	%f2695, %f2692, %f2694, %p721;
	add.f32 	%f631, %f624, %f2695;
	add.f32 	%f632, %f631, 0f42B60000;
	mul.f32 	%f2696, %f632, 0f3F22F983;
	cvt.rni.s32.f32 	%r4814, %f2696;
	cvt.rn.f32.s32 	%f2697, %r4814;
	fma.rn.f32 	%f2698, %f2697, 0fBFC90FDA, %f632;
	fma.rn.f32 	%f2699, %f2697, 0fB3A22168, %f2698;
	fma.rn.f32 	%f3527, %f2697, 0fA7C234C5, %f2699;
	abs.f32 	%f634, %f632;
	setp.ltu.f32 	%p722, %f634, 0f47CE4780;
	@%p722 bra 	$L__BB0_729;
	setp.eq.f32 	%p723, %f634, 0f7F800000;
	@%p723 bra 	$L__BB0_728;
	mov.b32 	%r1263, %f632;
	shl.b32 	%r3675, %r1263, 8;
	or.b32  	%r1264, %r3675, -2147483648;
	mov.b64 	%rd2184, 0;
	mov.b32 	%r4811, 0;
	mov.u64 	%rd2182, __cudart_i2opi_f;
	mov.u64 	%rd2183, %rd1;
$L__BB0_724:
	.pragma "nounroll";
	ld.global.nc.u32 	%r3676, [%rd2182];
	mad.wide.u32 	%rd1615, %r3676, %r1264, %rd2184;
	shr.u64 	%rd2184, %rd1615, 32;
	st.local.u32 	[%rd2183], %rd1615;
	add.s32 	%r4811, %r4811, 1;
	add.s64 	%rd2183, %rd2183, 4;
	add.s64 	%rd2182, %rd2182, 4;
	setp.ne.s32 	%p724, %r4811, 6;
	@%p724 bra 	$L__BB0_724;
	shr.u32 	%r3677, %r1263, 23;
	st.local.u32 	[%rd1+24], %rd2184;
	and.b32  	%r1267, %r3677, 31;
	and.b32  	%r3678, %r3677, 224;
	add.s32 	%r3679, %r3678, -128;
	shr.u32 	%r3680, %r3679, 5;
	mul.wide.u32 	%rd1616, %r3680, 4;
	sub.s64 	%rd638, %rd1, %rd1616;
	ld.local.u32 	%r4812, [%rd638+24];
	ld.local.u32 	%r4813, [%rd638+20];
	setp.eq.s32 	%p725, %r1267, 0;
	@%p725 bra 	$L__BB0_727;
	shf.l.wrap.b32 	%r4812, %r4813, %r4812, %r1267;
	ld.local.u32 	%r3681, [%rd638+16];
	shf.l.wrap.b32 	%r4813, %r3681, %r4813, %r1267;
$L__BB0_727:
	shr.u32 	%r3682, %r4812, 30;
	shf.l.wrap.b32 	%r3683, %r4813, %r4812, 2;
	shl.b32 	%r3684, %r4813, 2;
	shr.u32 	%r3685, %r3683, 31;
	add.s32 	%r3686, %r3685, %r3682;
	neg.s32 	%r3687, %r3686;
	setp.lt.s32 	%p726, %r1263, 0;
	selp.b32 	%r4814, %r3687, %r3686, %p726;
	xor.b32  	%r3688, %r3683, %r1263;
	shr.s32 	%r3689, %r3683, 31;
	xor.b32  	%r3690, %r3689, %r3683;
	xor.b32  	%r3691, %r3689, %r3684;
	cvt.u64.u32 	%rd1617, %r3690;
	shl.b64 	%rd1618, %rd1617, 32;
	cvt.u64.u32 	%rd1619, %r3691;
	or.b64  	%rd1620, %rd1618, %rd1619;
	cvt.rn.f64.s64 	%fd181, %rd1620;
	mul.f64 	%fd182, %fd181, 0d3BF921FB54442D19;
	cvt.rn.f32.f64 	%f2700, %fd182;
	neg.f32 	%f2701, %f2700;
	setp.lt.s32 	%p727, %r3688, 0;
	selp.f32 	%f3527, %f2701, %f2700, %p727;
	bra.uni 	$L__BB0_729;
$L__BB0_728:
	mov.f32 	%f2702, 0f00000000;
	mul.rn.f32 	%f3527, %f632, %f2702;
	mov.b32 	%r4814, 0;
$L__BB0_729:
	mul.rn.f32 	%f2703, %f3527, %f3527;
	and.b32  	%r3693, %r4814, 1;
	setp.eq.b32 	%p728, %r3693, 1;
	selp.f32 	%f2704, 0f3F800000, %f3527, %p728;
	fma.rn.f32 	%f2705, %f2703, %f2704, 0f00000000;
	fma.rn.f32 	%f2706, %f2703, 0f37CBAC00, 0fBAB607ED;
	selp.f32 	%f2707, %f2706, 0fB94D4153, %p728;
	selp.f32 	%f2708, 0f3D2AAABB, 0f3C0885E4, %p728;
	fma.rn.f32 	%f2709, %f2707, %f2703, %f2708;
	selp.f32 	%f2710, 0fBEFFFFFF, 0fBE2AAAA8, %p728;
	fma.rn.f32 	%f2711, %f2709, %f2703, %f2710;
	fma.rn.f32 	%f2712, %f2711, %f2705, %f2704;
	and.b32  	%r3694, %r4814, 2;
	setp.eq.s32 	%p729, %r3694, 0;
	mov.f32 	%f2713, 0f00000000;
	sub.f32 	%f2714, %f2713, %f2712;
	selp.f32 	%f2715, %f2712, %f2714, %p729;
	add.f32 	%f638, %f631, %f2715;
	add.f32 	%f639, %f638, 0f42B80000;
	mul.f32 	%f2716, %f639, 0f3F22F983;
	cvt.rni.s32.f32 	%r4818, %f2716;
	cvt.rn.f32.s32 	%f2717, %r4818;
	fma.rn.f32 	%f2718, %f2717, 0fBFC90FDA, %f639;
	fma.rn.f32 	%f2719, %f2717, 0fB3A22168, %f2718;
	fma.rn.f32 	%f3528, %f2717, 0fA7C234C5, %f2719;
	abs.f32 	%f641, %f639;
	setp.ltu.f32 	%p730, %f641, 0f47CE4780;
	@%p730 bra 	$L__BB0_737;
	setp.eq.f32 	%p731, %f641, 0f7F800000;
	@%p731 bra 	$L__BB0_736;
	mov.b32 	%r1277, %f639;
	shl.b32 	%r3696, %r1277, 8;
	or.b32  	%r1278, %r3696, -2147483648;
	mov.b64 	%rd2187, 0;
	mov.b32 	%r4815, 0;
	mov.u64 	%rd2185, __cudart_i2opi_f;
	mov.u64 	%rd2186, %rd1;
$L__BB0_732:
	.pragma "nounroll";
	ld.global.nc.u32 	%r3697, [%rd2185];
	mad.wide.u32 	%rd1623, %r3697, %r1278, %rd2187;
	shr.u64 	%rd2187, %rd1623, 32;
	st.local.u32 	[%rd2186], %rd1623;
	add.s32 	%r4815, %r4815, 1;
	add.s64 	%rd2186, %rd2186, 4;
	add.s64 	%rd2185, %rd2185, 4;
	setp.ne.s32 	%p732, %r4815, 6;
	@%p732 bra 	$L__BB0_732;
	shr.u32 	%r3698, %r1277, 23;
	st.local.u32 	[%rd1+24], %rd2187;
	and.b32  	%r1281, %r3698, 31;
	and.b32  	%r3699, %r3698, 224;
	add.s32 	%r3700, %r3699, -128;
	shr.u32 	%r3701, %r3700, 5;
	mul.wide.u32 	%rd1624, %r3701, 4;
	sub.s64 	%rd645, %rd1, %rd1624;
	ld.local.u32 	%r4816, [%rd645+24];
	ld.local.u32 	%r4817, [%rd645+20];
	setp.eq.s32 	%p733, %r1281, 0;
	@%p733 bra 	$L__BB0_735;
	shf.l.wrap.b32 	%r4816, %r4817, %r4816, %r1281;
	ld.local.u32 	%r3702, [%rd645+16];
	shf.l.wrap.b32 	%r4817, %r3702, %r4817, %r1281;
$L__BB0_735:
	shr.u32 	%r3703, %r4816, 30;
	shf.l.wrap.b32 	%r3704, %r4817, %r4816, 2;
	shl.b32 	%r3705, %r4817, 2;
	shr.u32 	%r3706, %r3704, 31;
	add.s32 	%r3707, %r3706, %r3703;
	neg.s32 	%r3708, %r3707;
	setp.lt.s32 	%p734, %r1277, 0;
	selp.b32 	%r4818, %r3708, %r3707, %p734;
	xor.b32  	%r3709, %r3704, %r1277;
	shr.s32 	%r3710, %r3704, 31;
	xor.b32  	%r3711, %r3710, %r3704;
	xor.b32  	%r3712, %r3710, %r3705;
	cvt.u64.u32 	%rd1625, %r3711;
	shl.b64 	%rd1626, %rd1625, 32;
	cvt.u64.u32 	%rd1627, %r3712;
	or.b64  	%rd1628, %rd1626, %rd1627;
	cvt.rn.f64.s64 	%fd183, %rd1628;
	mul.f64 	%fd184, %fd183, 0d3BF921FB54442D19;
	cvt.rn.f32.f64 	%f2720, %fd184;
	neg.f32 	%f2721, %f2720;
	setp.lt.s32 	%p735, %r3709, 0;
	selp.f32 	%f3528, %f2721, %f2720, %p735;
	bra.uni 	$L__BB0_737;
$L__BB0_736:
	mov.f32 	%f2722, 0f00000000;
	mul.rn.f32 	%f3528, %f639, %f2722;
	mov.b32 	%r4818, 0;
$L__BB0_737:
	mul.rn.f32 	%f2723, %f3528, %f3528;
	and.b32  	%r3714, %r4818, 1;
	setp.eq.b32 	%p736, %r3714, 1;
	selp.f32 	%f2724, 0f3F800000, %f3528, %p736;
	fma.rn.f32 	%f2725, %f2723, %f2724, 0f00000000;
	fma.rn.f32 	%f2726, %f2723, 0f37CBAC00, 0fBAB607ED;
	selp.f32 	%f2727, %f2726, 0fB94D4153, %p736;
	selp.f32 	%f2728, 0f3D2AAABB, 0f3C0885E4, %p736;
	fma.rn.f32 	%f2729, %f2727, %f2723, %f2728;
	selp.f32 	%f2730, 0fBEFFFFFF, 0fBE2AAAA8, %p736;
	fma.rn.f32 	%f2731, %f2729, %f2723, %f2730;
	fma.rn.f32 	%f2732, %f2731, %f2725, %f2724;
	and.b32  	%r3715, %r4818, 2;
	setp.eq.s32 	%p737, %r3715, 0;
	mov.f32 	%f2733, 0f00000000;
	sub.f32 	%f2734, %f2733, %f2732;
	selp.f32 	%f2735, %f2732, %f2734, %p737;
	add.f32 	%f645, %f638, %f2735;
	add.f32 	%f646, %f645, 0f42BA0000;
	mul.f32 	%f2736, %f646, 0f3F22F983;
	cvt.rni.s32.f32 	%r4822, %f2736;
	cvt.rn.f32.s32 	%f2737, %r4822;
	fma.rn.f32 	%f2738, %f2737, 0fBFC90FDA, %f646;
	fma.rn.f32 	%f2739, %f2737, 0fB3A22168, %f2738;
	fma.rn.f32 	%f3529, %f2737, 0fA7C234C5, %f2739;
	abs.f32 	%f648, %f646;
	setp.ltu.f32 	%p738, %f648, 0f47CE4780;
	@%p738 bra 	$L__BB0_745;
	setp.eq.f32 	%p739, %f648, 0f7F800000;
	@%p739 bra 	$L__BB0_744;
	mov.b32 	%r1291, %f646;
	shl.b32 	%r3717, %r1291, 8;
	or.b32  	%r1292, %r3717, -2147483648;
	mov.b64 	%rd2190, 0;
	mov.b32 	%r4819, 0;
	mov.u64 	%rd2188, __cudart_i2opi_f;
	mov.u64 	%rd2189, %rd1;
$L__BB0_740:
	.pragma "nounroll";
	ld.global.nc.u32 	%r3718, [%rd2188];
	mad.wide.u32 	%rd1631, %r3718, %r1292, %rd2190;
	shr.u64 	%rd2190, %rd1631, 32;
	st.local.u32 	[%rd2189], %rd1631;
	add.s32 	%r4819, %r4819, 1;
	add.s64 	%rd2189, %rd2189, 4;
	add.s64 	%rd2188, %rd2188, 4;
	setp.ne.s32 	%p740, %r4819, 6;
	@%p740 bra 	$L__BB0_740;
	shr.u32 	%r3719, %r1291, 23;
	st.local.u32 	[%rd1+24], %rd2190;
	and.b32  	%r1295, %r3719, 31;
	and.b32  	%r3720, %r3719, 224;
	add.s32 	%r3721, %r3720, -128;
	shr.u32 	%r3722, %r3721, 5;
	mul.wide.u32 	%rd1632, %r3722, 4;
	sub.s64 	%rd652, %rd1, %rd1632;
	ld.local.u32 	%r4820, [%rd652+24];
	ld.local.u32 	%r4821, [%rd652+20];
	setp.eq.s32 	%p741, %r1295, 0;
	@%p741 bra 	$L__BB0_743;
	shf.l.wrap.b32 	%r4820, %r4821, %r4820, %r1295;
	ld.local.u32 	%r3723, [%rd652+16];
	shf.l.wrap.b32 	%r4821, %r3723, %r4821, %r1295;
$L__BB0_743:
	shr.u32 	%r3724, %r4820, 30;
	shf.l.wrap.b32 	%r3725, %r4821, %r4820, 2;
	shl.b32 	%r3726, %r4821, 2;
	shr.u32 	%r3727, %r3725, 31;
	add.s32 	%r3728, %r3727, %r3724;
	neg.s32 	%r3729, %r3728;
	setp.lt.s32 	%p742, %r1291, 0;
	selp.b32 	%r4822, %r3729, %r3728, %p742;
	xor.b32  	%r3730, %r3725, %r1291;
	shr.s32 	%r3731, %r3725, 31;
	xor.b32  	%r3732, %r3731, %r3725;
	xor.b32  	%r3733, %r3731, %r3726;
	cvt.u64.u32 	%rd1633, %r3732;
	shl.b64 	%rd1634, %rd1633, 32;
	cvt.u64.u32 	%rd1635, %r3733;
	or.b64  	%rd1636, %rd1634, %rd1635;
	cvt.rn.f64.s64 	%fd185, %rd1636;
	mul.f64 	%fd186, %fd185, 0d3BF921FB54442D19;
	cvt.rn.f32.f64 	%f2740, %fd186;
	neg.f32 	%f2741, %f2740;
	setp.lt.s32 	%p743, %r3730, 0;
	selp.f32 	%f3529, %f2741, %f2740, %p743;
	bra.uni 	$L__BB0_745;
$L__BB0_744:
	mov.f32 	%f2742, 0f00000000;
	mul.rn.f32 	%f3529, %f646, %f2742;
	mov.b32 	%r4822, 0;
$L__BB0_745:
	mul.rn.f32 	%f2743, %f3529, %f3529;
	and.b32  	%r3735, %r4822, 1;
	setp.eq.b32 	%p744, %r3735, 1;
	selp.f32 	%f2744, 0f3F800000, %f3529, %p744;
	fma.rn.f32 	%f2745, %f2743, %f2744, 0f00000000;
	fma.rn.f32 	%f2746, %f2743, 0f37CBAC00, 0fBAB607ED;
	selp.f32 	%f2747, %f2746, 0fB94D4153, %p744;
	selp.f32 	%f2748, 0f3D2AAABB, 0f3C0885E4, %p744;
	fma.rn.f32 	%f2749, %f2747, %f2743, %f2748;
	selp.f32 	%f2750, 0fBEFFFFFF, 0fBE2AAAA8, %p744;
	fma.rn.f32 	%f2751, %f2749, %f2743, %f2750;
	fma.rn.f32 	%f2752, %f2751, %f2745, %f2744;
	and.b32  	%r3736, %r4822, 2;
	setp.eq.s32 	%p745, %r3736, 0;
	mov.f32 	%f2753, 0f00000000;
	sub.f32 	%f2754, %f2753, %f2752;
	selp.f32 	%f2755, %f2752, %f2754, %p745;
	add.f32 	%f652, %f645, %f2755;
	add.f32 	%f653, %f652, 0f42BC0000;
	mul.f32 	%f2756, %f653, 0f3F22F983;
	cvt.rni.s32.f32 	%r4826, %f2756;
	cvt.rn.f32.s32 	%f2757, %r4826;
	fma.rn.f32 	%f2758, %f2757, 0fBFC90FDA, %f653;
	fma.rn.f32 	%f2759, %f2757, 0fB3A22168, %f2758;
	fma.rn.f32 	%f3530, %f2757, 0fA7C234C5, %f2759;
	abs.f32 	%f655, %f653;
	setp.ltu.f32 	%p746, %f655, 0f47CE4780;
	@%p746 bra 	$L__BB0_753;
	setp.eq.f32 	%p747, %f655, 0f7F800000;
	@%p747 bra 	$L__BB0_752;
	mov.b32 	%r1305, %f653;
	shl.b32 	%r3738, %r1305, 8;
	or.b32  	%r1306, %r3738, -2147483648;
	mov.b64 	%rd2193, 0;
	mov.b32 	%r4823, 0;
	mov.u64 	%rd2191, __cudart_i2opi_f;
	mov.u64 	%rd2192, %rd1;
$L__BB0_748:
	.pragma "nounroll";
	ld.global.nc.u32 	%r3739, [%rd2191];
	mad.wide.u32 	%rd1639, %r3739, %r1306, %rd2193;
	shr.u64 	%rd2193, %rd1639, 32;
	st.local.u32 	[%rd2192], %rd1639;
	add.s32 	%r4823, %r4823, 1;
	add.s64 	%rd2192, %rd2192, 4;
	add.s64 	%rd2191, %rd2191, 4;
	setp.ne.s32 	%p748, %r4823, 6;
	@%p748 bra 	$L__BB0_748;
	shr.u32 	%r3740, %r1305, 23;
	st.local.u32 	[%rd1+24], %rd2193;
	and.b32  	%r1309, %r3740, 31;
	and.b32  	%r3741, %r3740, 224;
	add.s32 	%r3742, %r3741, -128;
	shr.u32 	%r3743, %r3742, 5;
	mul.wide.u32 	%rd1640, %r3743, 4;
	sub.s64 	%rd659, %rd1, %rd1640;
	ld.local.u32 	%r4824, [%rd659+24];
	ld.local.u32 	%r4825, [%rd659+20];
	setp.eq.s32 	%p749, %r1309, 0;
	@%p749 bra 	$L__BB0_751;
	shf.l.wrap.b32 	%r4824, %r4825, %r4824, %r1309;
	ld.local.u32 	%r3744, [%rd659+16];
	shf.l.wrap.b32 	%r4825, %r3744, %r4825, %r1309;
$L__BB0_751:
	shr.u32 	%r3745, %r4824, 30;
	shf.l.wrap.b32 	%r3746, %r4825, %r4824, 2;
	shl.b32 	%r3747, %r4825, 2;
	shr.u32 	%r3748, %r3746, 31;
	add.s32 	%r3749, %r3748, %r3745;
	neg.s32 	%r3750, %r3749;
	setp.lt.s32 	%p750, %r1305, 0;
	selp.b32 	%r4826, %r3750, %r3749, %p750;
	xor.b32  	%r3751, %r3746, %r1305;
	shr.s32 	%r3752, %r3746, 31;
	xor.b32  	%r3753, %r3752, %r3746;
	xor.b32  	%r3754, %r3752, %r3747;
	cvt.u64.u32 	%rd1641, %r3753;
	shl.b64 	%rd1642, %rd1641, 32;
	cvt.u64.u32 	%rd1643, %r3754;
	or.b64  	%rd1644, %rd1642, %rd1643;
	cvt.rn.f64.s64 	%fd187, %rd1644;
	mul.f64 	%fd188, %fd187, 0d3BF921FB54442D19;
	cvt.rn.f32.f64 	%f2760, %fd188;
	neg.f32 	%f2761, %f2760;
	setp.lt.s32 	%p751, %r3751, 0;
	selp.f32 	%f3530, %f2761, %f2760, %p751;
	bra.uni 	$L__BB0_753;
$L__BB0_752:
	mov.f32 	%f2762, 0f00000000;
	mul.rn.f32 	%f3530, %f653, %f2762;
	mov.b32 	%r4826, 0;
$L__BB0_753:
	mul.rn.f32 	%f2763, %f3530, %f3530;
	and.b32  	%r3756, %r4826, 1;
	setp.eq.b32 	%p752, %r3756, 1;
	selp.f32 	%f2764, 0f3F800000, %f3530, %p752;
	fma.rn.f32 	%f2765, %f2763, %f2764, 0f00000000;
	fma.rn.f32 	%f2766, %f2763, 0f37CBAC00, 0fBAB607ED;
	selp.f32 	%f2767, %f2766, 0fB94D4153, %p752;
	selp.f32 	%f2768, 0f3D2AAABB, 0f3C0885E4, %p752;
	fma.rn.f32 	%f2769, %f2767, %f2763, %f2768;
	selp.f32 	%f2770, 0fBEFFFFFF, 0fBE2AAAA8, %p752;
	fma.rn.f32 	%f2771, %f2769, %f2763, %f2770;
	fma.rn.f32 	%f2772, %f2771, %f2765, %f2764;
	and.b32  	%r3757, %r4826, 2;
	setp.eq.s32 	%p753, %r3757, 0;
	mov.f32 	%f2773, 0f00000000;
	sub.f32 	%f2774, %f2773, %f2772;
	selp.f32 	%f2775, %f2772, %f2774, %p753;
	add.f32 	%f659, %f652, %f2775;
	add.f32 	%f660, %f659, 0f42BE0000;
	mul.f32 	%f2776, %f660, 0f3F22F983;
	cvt.rni.s32.f32 	%r4830, %f2776;
	cvt.rn.f32.s32 	%f2777, %r4830;
	fma.rn.f32 	%f2778, %f2777, 0fBFC90FDA, %f660;
	fma.rn.f32 	%f2779, %f2777, 0fB3A22168, %f2778;
	fma.rn.f32 	%f3531, %f2777, 0fA7C234C5, %f2779;
	abs.f32 	%f662, %f660;
	setp.ltu.f32 	%p754, %f662, 0f47CE4780;
	@%p754 bra 	$L__BB0_761;
	setp.eq.f32 	%p755, %f662, 0f7F800000;
	@%p755 bra 	$L__BB0_760;
	mov.b32 	%r1319, %f660;
	shl.b32 	%r3759, %r1319, 8;
	or.b32  	%r1320, %r3759, -2147483648;
	mov.b64 	%rd2196, 0;
	mov.b32 	%r4827, 0;
	mov.u64 	%rd2194, __cudart_i2opi_f;
	mov.u64 	%rd2195, %rd1;
$L__BB0_756:
	.pragma "nounroll";
	ld.global.nc.u32 	%r3760, [%rd2194];
	mad.wide.u32 	%rd1647, %r3760, %r1320, %rd2196;
	shr.u64 	%rd2196, %rd1647, 32;
	st.local.u32 	[%rd2195], %rd1647;
	add.s32 	%r4827, %r4827, 1;
	add.s64 	%rd2195, %rd2195, 4;
	add.s64 	%rd2194, %rd2194, 4;
	setp.ne.s32 	%p756, %r4827, 6;
	@%p756 bra 	$L__BB0_756;
	shr.u32 	%r3761, %r1319, 23;
	st.local.u32 	[%rd1+24], %rd2196;
	and.b32  	%r1323, %r3761, 31;
	and.b32  	%r3762, %r3761, 224;
	add.s32 	%r3763, %r3762, -128;
	shr.u32 	%r3764, %r3763, 5;
	mul.wide.u32 	%rd1648, %r3764, 4;
	sub.s64 	%rd666, %rd1, %rd1648;
	ld.local.u32 	%r4828, [%rd666+24];
	ld.local.u32 	%r4829, [%rd666+20];
	setp.eq.s32 	%p757, %r1323, 0;
	@%p757 bra 	$L__BB0_759;
	shf.l.wrap.b32 	%r4828, %r4829, %r4828, %r1323;
	ld.local.u32 	%r3765, [%rd666+16];
	shf.l.wrap.b32 	%r4829, %r3765, %r4829, %r1323;
$L__BB0_759:
	shr.u32 	%r3766, %r4828, 30;
	shf.l.wrap.b32 	%r3767, %r4829, %r4828, 2;
	shl.b32 	%r3768, %r4829, 2;
	shr.u32 	%r3769, %r3767, 31;
	add.s32 	%r3770, %r3769, %r3766;
	neg.s32 	%r3771, %r3770;
	setp.lt.s32 	%p758, %r1319, 0;
	selp.b32 	%r4830, %r3771, %r3770, %p758;
	xor.b32  	%r3772, %r3767, %r1319;
	shr.s32 	%r3773, %r3767, 31;
	xor.b32  	%r3774, %r3773, %r3767;
	xor.b32  	%r3775, %r3773, %r3768;
	cvt.u64.u32 	%rd1649, %r3774;
	shl.b64 	%rd1650, %rd1649, 32;
	cvt.u64.u32 	%rd1651, %r3775;
	or.b64  	%rd1652, %rd1650, %rd1651;
	cvt.rn.f64.s64 	%fd189, %rd1652;
	mul.f64 	%fd190, %fd189, 0d3BF921FB54442D19;
	cvt.rn.f32.f64 	%f2780, %fd190;
	neg.f32 	%f2781, %f2780;
	setp.lt.s32 	%p759, %r3772, 0;
	selp.f32 	%f3531, %f2781, %f2780, %p759;
	bra.uni 	$L__BB0_761;
$L__BB0_760:
	mov.f32 	%f2782, 0f00000000;
	mul.rn.f32 	%f3531, %f660, %f2782;
	mov.b32 	%r4830, 0;
$L__BB0_761:
	mul.rn.f32 	%f2783, %f3531, %f3531;
	and.b32  	%r3777, %r4830, 1;
	setp.eq.b32 	%p760, %r3777, 1;
	selp.f32 	%f2784, 0f3F800000, %f3531, %p760;
	fma.rn.f32 	%f2785, %f2783, %f2784, 0f00000000;
	fma.rn.f32 	%f2786, %f2783, 0f37CBAC00, 0fBAB607ED;
	selp.f32 	%f2787, %f2786, 0fB94D4153, %p760;
	selp.f32 	%f2788, 0f3D2AAABB, 0f3C0885E4, %p760;
	fma.rn.f32 	%f2789, %f2787, %f2783, %f2788;
	selp.f32 	%f2790, 0fBEFFFFFF, 0fBE2AAAA8, %p760;
	fma.rn.f32 	%f2791, %f2789, %f2783, %f2790;
	fma.rn.f32 	%f2792, %f2791, %f2785, %f2784;
	and.b32  	%r3778, %r4830, 2;
	setp.eq.s32 	%p761, %r3778, 0;
	mov.f32 	%f2793, 0f00000000;
	sub.f32 	%f2794, %f2793, %f2792;
	selp.f32 	%f2795, %f2792, %f2794, %p761;
	add.f32 	%f666, %f659, %f2795;
	add.f32 	%f667, %f666, 0f42C00000;
	mul.f32 	%f2796, %f667, 0f3F22F983;
	cvt.rni.s32.f32 	%r4834, %f2796;
	cvt.rn.f32.s32 	%f2797, %r4834;
	fma.rn.f32 	%f2798, %f2797, 0fBFC90FDA, %f667;
	fma.rn.f32 	%f2799, %f2797, 0fB3A22168, %f2798;
	fma.rn.f32 	%f3532, %f2797, 0fA7C234C5, %f2799;
	abs.f32 	%f669, %f667;
	setp.ltu.f32 	%p762, %f669, 0f47CE4780;
	@%p762 bra 	$L__BB0_769;
	setp.eq.f32 	%p763, %f669, 0f7F800000;
	@%p763 bra 	$L__BB0_768;
	mov.b32 	%r1333, %f667;
	shl.b32 	%r3780, %r1333, 8;
	or.b32  	%r1334, %r3780, -2147483648;
	mov.b64 	%rd2199, 0;
	mov.b32 	%r4831, 0;
	mov.u64 	%rd2197, __cudart_i2opi_f;
	mov.u64 	%rd2198, %rd1;
$L__BB0_764:
	.pragma "nounroll";
	ld.global.nc.u32 	%r3781, [%rd2197];
	mad.wide.u32 	%rd1655, %r3781, %r1334, %rd2199;
	shr.u64 	%rd2199, %rd1655, 32;
	st.local.u32 	[%rd2198], %rd1655;
	add.s32 	%r4831, %r4831, 1;
	add.s64 	%rd2198, %rd2198, 4;
	add.s64 	%rd2197, %rd2197, 4;
	setp.ne.s32 	%p764, %r4831, 6;
	@%p764 bra 	$L__BB0_764;
	shr.u32 	%r3782, %r1333, 23;
	st.local.u32 	[%rd1+24], %rd2199;
	and.b32  	%r1337, %r3782, 31;
	and.b32  	%r3783, %r3782, 224;
	add.s32 	%r3784, %r3783, -128;
	shr.u32 	%r3785, %r3784, 5;
	mul.wide.u32 	%rd1656, %r3785, 4;
	sub.s64 	%rd673, %rd1, %rd1656;
	ld.local.u32 	%r4832, [%rd673+24];
	ld.local.u32 	%r4833, [%rd673+20];
	setp.eq.s32 	%p765, %r1337, 0;
	@%p765 bra 	$L__BB0_767;
	shf.l.wrap.b32 	%r4832, %r4833, %r4832, %r1337;
	ld.local.u32 	%r3786, [%rd673+16];
	shf.l.wrap.b32 	%r4833, %r3786, %r4833, %r1337;
$L__BB0_767:
	shr.u32 	%r3787, %r4832, 30;
	shf.l.wrap.b32 	%r3788, %r4833, %r4832, 2;
	shl.b32 	%r3789, %r4833, 2;
	shr.u32 	%r3790, %r3788, 31;
	add.s32 	%r3791, %r3790, %r3787;
	neg.s32 	%r3792, %r3791;
	setp.lt.s32 	%p766, %r1333, 0;
	selp.b32 	%r4834, %r3792, %r3791, %p766;
	xor.b32  	%r3793, %r3788, %r1333;
	shr.s32 	%r3794, %r3788, 31;
	xor.b32  	%r3795, %r3794, %r3788;
	xor.b32  	%r3796, %r3794, %r3789;
	cvt.u64.u32 	%rd1657, %r3795;
	shl.b64 	%rd1658, %rd1657, 32;
	cvt.u64.u32 	%rd1659, %r3796;
	or.b64  	%rd1660, %rd1658, %rd1659;
	cvt.rn.f64.s64 	%fd191, %rd1660;
	mul.f64 	%fd192, %fd191, 0d3BF921FB54442D19;
	cvt.rn.f32.f64 	%f2800, %fd192;
	neg.f32 	%f2801, %f2800;
	setp.lt.s32 	%p767, %r3793, 0;
	selp.f32 	%f3532, %f2801, %f2800, %p767;
	bra.uni 	$L__BB0_769;
$L__BB0_768:
	mov.f32 	%f2802, 0f00000000;
	mul.rn.f32 	%f3532, %f667, %f2802;
	mov.b32 	%r4834, 0;
$L__BB0_769:
	mul.rn.f32 	%f2803, %f3532, %f3532;
	and.b32  	%r3798, %r4834, 1;
	setp.eq.b32 	%p768, %r3798, 1;
	selp.f32 	%f2804, 0f3F800000, %f3532, %p768;
	fma.rn.f32 	%f2805, %f2803, %f2804, 0f00000000;
	fma.rn.f32 	%f2806, %f2803, 0f37CBAC00, 0fBAB607ED;
	selp.f32 	%f2807, %f2806, 0fB94D4153, %p768;
	selp.f32 	%f2808, 0f3D2AAABB, 0f3C0885E4, %p768;
	fma.rn.f32 	%f2809, %f2807, %f2803, %f2808;
	selp.f32 	%f2810, 0fBEFFFFFF, 0fBE2AAAA8, %p768;
	fma.rn.f32 	%f2811, %f2809, %f2803, %f2810;
	fma.rn.f32 	%f2812, %f2811, %f2805, %f2804;
	and.b32  	%r3799, %r4834, 2;
	setp.eq.s32 	%p769, %r3799, 0;
	mov.f32 	%f2813, 0f00000000;
	sub.f32 	%f2814, %f2813, %f2812;
	selp.f32 	%f2815, %f2812, %f2814, %p769;
	add.f32 	%f673, %f666, %f2815;
	add.f32 	%f674, %f673, 0f42C20000;
	mul.f32 	%f2816, %f674, 0f3F22F983;
	cvt.rni.s32.f32 	%r4838, %f2816;
	cvt.rn.f32.s32 	%f2817, %r4838;
	fma.rn.f32 	%f2818, %f2817, 0fBFC90FDA, %f674;
	fma.rn.f32 	%f2819, %f2817, 0fB3A22168, %f2818;
	fma.rn.f32 	%f3533, %f2817, 0fA7C234C5, %f2819;
	abs.f32 	%f676, %f674;
	setp.ltu.f32 	%p770, %f676, 0f47CE4780;
	@%p770 bra 	$L__BB0_777;
	setp.eq.f32 	%p771, %f676, 0f7F800000;
	@%p771 bra 	$L__BB0_776;
	mov.b32 	%r1347, %f674;
	shl.b32 	%r3801, %r1347, 8;
	or.b32  	%r1348, %r3801, -2147483648;
	mov.b64 	%rd2202, 0;
	mov.b32 	%r4835, 0;
	mov.u64 	%rd2200, __cudart_i2opi_f;
	mov.u64 	%rd2201, %rd1;
$L__BB0_772:
	.pragma "nounroll";
	ld.global.nc.u32 	%r3802, [%rd2200];
	mad.wide.u32 	%rd1663, %r3802, %r1348, %rd2202;
	shr.u64 	%rd2202, %rd1663, 32;
	st.local.u32 	[%rd2201], %rd1663;
	add.s32 	%r4835, %r4835, 1;
	add.s64 	%rd2201, %rd2201, 4;
	add.s64 	%rd2200, %rd2200, 4;
	setp.ne.s32 	%p772, %r4835, 6;
	@%p772 bra 	$L__BB0_772;
	shr.u32 	%r3803, %r1347, 23;
	st.local.u32 	[%rd1+24], %rd2202;
	and.b32  	%r1351, %r3803, 31;
	and.b32  	%r3804, %r3803, 224;
	add.s32 	%r3805, %r3804, -128;
	shr.u32 	%r3806, %r3805, 5;
	mul.wide.u32 	%rd1664, %r3806, 4;
	sub.s64 	%rd680, %rd1, %rd1664;
	ld.local.u32 	%r4836, [%rd680+24];
	ld.local.u32 	%r4837, [%rd680+20];
	setp.eq.s32 	%p773, %r1351, 0;
	@%p773 bra 	$L__BB0_775;
	shf.l.wrap.b32 	%r4836, %r4837, %r4836, %r1351;
	ld.local.u32 	%r3807, [%rd680+16];
	shf.l.wrap.b32 	%r4837, %r3807, %r4837, %r1351;
$L__BB0_775:
	shr.u32 	%r3808, %r4836, 30;
	shf.l.wrap.b32 	%r3809, %r4837, %r4836, 2;
	shl.b32 	%r3810, %r4837, 2;
	shr.u32 	%r3811, %r3809, 31;
	add.s32 	%r3812, %r3811, %r3808;
	neg.s32 	%r3813, %r3812;
	setp.lt.s32 	%p774, %r1347, 0;
	selp.b32 	%r4838, %r3813, %r3812, %p774;
	xor.b32  	%r3814, %r3809, %r1347;
	shr.s32 	%r3815, %r3809, 31;
	xor.b32  	%r3816, %r3815, %r3809;
	xor.b32  	%r3817, %r3815, %r3810;
	cvt.u64.u32 	%rd1665, %r3816;
	shl.b64 	%rd1666, %rd1665, 32;
	cvt.u64.u32 	%rd1667, %r3817;
	or.b64  	%rd1668, %rd1666, %rd1667;
	cvt.rn.f64.s64 	%fd193, %rd1668;
	mul.f64 	%fd194, %fd193, 0d3BF921FB54442D19;
	cvt.rn.f32.f64 	%f2820, %fd194;
	neg.f32 	%f2821, %f2820;
	setp.lt.s32 	%p775, %r3814, 0;
	selp.f32 	%f3533, %f2821, %f2820, %p775;
	bra.uni 	$L__BB0_777;
$L__BB0_776:
	mov.f32 	%f2822, 0f00000000;
	mul.rn.f32 	%f3533, %f674, %f2822;
	mov.b32 	%r4838, 0;
$L__BB0_777:
	mul.rn.f32 	%f2823, %f3533, %f3533;
	and.b32  	%r3819, %r4838, 1;
	setp.eq.b32 	%p776, %r3819, 1;
	selp.f32 	%f2824, 0f3F800000, %f3533, %p776;
	fma.rn.f32 	%f2825, %f2823, %f2824, 0f00000000;
	fma.rn.f32 	%f2826, %f2823, 0f37CBAC00, 0fBAB607ED;
	selp.f32 	%f2827, %f2826, 0fB94D4153, %p776;
	selp.f32 	%f2828, 0f3D2AAABB, 0f3C0885E4, %p776;
	fma.rn.f32 	%f2829, %f2827, %f2823, %f2828;
	selp.f32 	%f2830, 0fBEFFFFFF, 0fBE2AAAA8, %p776;
	fma.rn.f32 	%f2831, %f2829, %f2823, %f2830;
	fma.rn.f32 	%f2832, %f2831, %f2825, %f2824;
	and.b32  	%r3820, %r4838, 2;
	setp.eq.s32 	%p777, %r3820, 0;
	mov.f32 	%f2833, 0f00000000;
	sub.f32 	%f2834, %f2833, %f2832;
	selp.f32 	%f2835, %f2832, %f2834, %p777;
	add.f32 	%f680, %f673, %f2835;
	add.f32 	%f681, %f680, 0f42C40000;
	mul.f32 	%f2836, %f681, 0f3F22F983;
	cvt.rni.s32.f32 	%r4842, %f2836;
	cvt.rn.f32.s32 	%f2837, %r4842;
	fma.rn.f32 	%f2838, %f2837, 0fBFC90FDA, %f681;
	fma.rn.f32 	%f2839, %f2837, 0fB3A22168, %f2838;
	fma.rn.f32 	%f3534, %f2837, 0fA7C234C5, %f2839;
	abs.f32 	%f683, %f681;
	setp.ltu.f32 	%p778, %f683, 0f47CE4780;
	@%p778 bra 	$L__BB0_785;
	setp.eq.f32 	%p779, %f683, 0f7F800000;
	@%p779 bra 	$L__BB0_784;
	mov.b32 	%r1361, %f681;
	shl.b32 	%r3822, %r1361, 8;
	or.b32  	%r1362, %r3822, -2147483648;
	mov.b64 	%rd2205, 0;
	mov.b32 	%r4839, 0;
	mov.u64 	%rd2203, __cudart_i2opi_f;
	mov.u64 	%rd2204, %rd1;
$L__BB0_780:
	.pragma "nounroll";
	ld.global.nc.u32 	%r3823, [%rd2203];
	mad.wide.u32 	%rd1671, %r3823, %r1362, %rd2205;
	shr.u64 	%rd2205, %rd1671, 32;
	st.local.u32 	[%rd2204], %rd1671;
	add.s32 	%r4839, %r4839, 1;
	add.s64 	%rd2204, %rd2204, 4;
	add.s64 	%rd2203, %rd2203, 4;
	setp.ne.s32 	%p780, %r4839, 6;
	@%p780 bra 	$L__BB0_780;
	shr.u32 	%r3824, %r1361, 23;
	st.local.u32 	[%rd1+24], %rd2205;
	and.b32  	%r1365, %r3824, 31;
	and.b32  	%r3825, %r3824, 224;
	add.s32 	%r3826, %r3825, -128;
	shr.u32 	%r3827, %r3826, 5;
	mul.wide.u32 	%rd1672, %r3827, 4;
	sub.s64 	%rd687, %rd1, %rd1672;
	ld.local.u32 	%r4840, [%rd687+24];
	ld.local.u32 	%r4841, [%rd687+20];
	setp.eq.s32 	%p781, %r1365, 0;
	@%p781 bra 	$L__BB0_783;
	shf.l.wrap.b32 	%r4840, %r4841, %r4840, %r1365;
	ld.local.u32 	%r3828, [%rd687+16];
	shf.l.wrap.b32 	%r4841, %r3828, %r4841, %r1365;
$L__BB0_783:
	shr.u32 	%r3829, %r4840, 30;
	shf.l.wrap.b32 	%r3830, %r4841, %r4840, 2;
	shl.b32 	%r3831, %r4841, 2;
	shr.u32 	%r3832, %r3830, 31;
	add.s32 	%r3833, %r3832, %r3829;
	neg.s32 	%r3834, %r3833;
	setp.lt.s32 	%p782, %r1361, 0;
	selp.b32 	%r4842, %r3834, %r3833, %p782;
	xor.b32  	%r3835, %r3830, %r1361;
	shr.s32 	%r3836, %r3830, 31;
	xor.b32  	%r3837, %r3836, %r3830;
	xor.b32  	%r3838, %r3836, %r3831;
	cvt.u64.u32 	%rd1673, %r3837;
	shl.b64 	%rd1674, %rd1673, 32;
	cvt.u64.u32 	%rd1675, %r3838;
	or.b64  	%rd1676, %rd1674, %rd1675;
	cvt.rn.f64.s64 	%fd195, %rd1676;
	mul.f64 	%fd196, %fd195, 0d3BF921FB54442D19;
	cvt.rn.f32.f64 	%f2840, %fd196;
	neg.f32 	%f2841, %f2840;
	setp.lt.s32 	%p783, %r3835, 0;
	selp.f32 	%f3534, %f2841, %f2840, %p783;
	bra.uni 	$L__BB0_785;
$L__BB0_784:
	mov.f32 	%f2842, 0f00000000;
	mul.rn.f32 	%f3534, %f681, %f2842;
	mov.b32 	%r4842, 0;
$L__BB0_785:
	mul.rn.f32 	%f2843, %f3534, %f3534;
	and.b32  	%r3840, %r4842, 1;
	setp.eq.b32 	%p784, %r3840, 1;
	selp.f32 	%f2844, 0f3F800000, %f3534, %p784;
	fma.rn.f32 	%f2845, %f2843, %f2844, 0f00000000;
	fma.rn.f32 	%f2846, %f2843, 0f37CBAC00, 0fBAB607ED;
	selp.f32 	%f2847, %f2846, 0fB94D4153, %p784;
	selp.f32 	%f2848, 0f3D2AAABB, 0f3C0885E4, %p784;
	fma.rn.f32 	%f2849, %f2847, %f2843, %f2848;
	selp.f32 	%f2850, 0fBEFFFFFF, 0fBE2AAAA8, %p784;
	fma.rn.f32 	%f2851, %f2849, %f2843, %f2850;
	fma.rn.f32 	%f2852, %f2851, %f2845, %f2844;
	and.b32  	%r3841, %r4842, 2;
	setp.eq.s32 	%p785, %r3841, 0;
	mov.f32 	%f2853, 0f00000000;
	sub.f32 	%f2854, %f2853, %f2852;
	selp.f32 	%f2855, %f2852, %f2854, %p785;
	add.f32 	%f687, %f680, %f2855;
	add.f32 	%f688, %f687, 0f42C60000;
	mul.f32 	%f2856, %f688, 0f3F22F983;
	cvt.rni.s32.f32 	%r4846, %f2856;
	cvt.rn.f32.s32 	%f2857, %r4846;
	fma.rn.f32 	%f2858, %f2857, 0fBFC90FDA, %f688;
	fma.rn.f32 	%f2859, %f2857, 0fB3A22168, %f2858;
	fma.rn.f32 	%f3535, %f2857, 0fA7C234C5, %f2859;
	abs.f32 	%f690, %f688;
	setp.ltu.f32 	%p786, %f690, 0f47CE4780;
	@%p786 bra 	$L__BB0_793;
	setp.eq.f32 	%p787, %f690, 0f7F800000;
	@%p787 bra 	$L__BB0_792;
	mov.b32 	%r1375, %f688;
	shl.b32 	%r3843, %r1375, 8;
	or.b32  	%r1376, %r3843, -2147483648;
	mov.b64 	%rd2208, 0;
	mov.b32 	%r4843, 0;
	mov.u64 	%rd2206, __cudart_i2opi_f;
	mov.u64 	%rd2207, %rd1;
$L__BB0_788:
	.pragma "nounroll";
	ld.global.nc.u32 	%r3844, [%rd2206];
	mad.wide.u32 	%rd1679, %r3844, %r1376, %rd2208;
	shr.u64 	%rd2208, %rd1679, 32;
	st.local.u32 	[%rd2207], %rd1679;
	add.s32 	%r4843, %r4843, 1;
	add.s64 	%rd2207, %rd2207, 4;
	add.s64 	%rd2206, %rd2206, 4;
	setp.ne.s32 	%p788, %r4843, 6;
	@%p788 bra 	$L__BB0_788;
	shr.u32 	%r3845, %r1375, 23;
	st.local.u32 	[%rd1+24], %rd2208;
	and.b32  	%r1379, %r3845, 31;
	and.b32  	%r3846, %r3845, 224;
	add.s32 	%r3847, %r3846, -128;
	shr.u32 	%r3848, %r3847, 5;
	mul.wide.u32 	%rd1680, %r3848, 4;
	sub.s64 	%rd694, %rd1, %rd1680;
	ld.local.u32 	%r4844, [%rd694+24];
	ld.local.u32 	%r4845, [%rd694+20];
	setp.eq.s32 	%p789, %r1379, 0;
	@%p789 bra 	$L__BB0_791;
	shf.l.wrap.b32 	%r4844, %r4845, %r4844, %r1379;
	ld.local.u32 	%r3849, [%rd694+16];
	shf.l.wrap.b32 	%r4845, %r3849, %r4845, %r1379;
$L__BB0_791:
	shr.u32 	%r3850, %r4844, 30;
	shf.l.wrap.b32 	%r3851, %r4845, %r4844, 2;
	shl.b32 	%r3852, %r4845, 2;
	shr.u32 	%r3853, %r3851, 31;
	add.s32 	%r3854, %r3853, %r3850;
	neg.s32 	%r3855, %r3854;
	setp.lt.s32 	%p790, %r1375, 0;
	selp.b32 	%r4846, %r3855, %r3854, %p790;
	xor.b32  	%r3856, %r3851, %r1375;
	shr.s32 	%r3857, %r3851, 31;
	xor.b32  	%r3858, %r3857, %r3851;
	xor.b32  	%r3859, %r3857, %r3852;
	cvt.u64.u32 	%rd1681, %r3858;
	shl.b64 	%rd1682, %rd1681, 32;
	cvt.u64.u32 	%rd1683, %r3859;
	or.b64  	%rd1684, %rd1682, %rd1683;
	cvt.rn.f64.s64 	%fd197, %rd1684;
	mul.f64 	%fd198, %fd197, 0d3BF921FB54442D19;
	cvt.rn.f32.f64 	%f2860, %fd198;
	neg.f32 	%f2861, %f2860;
	setp.lt.s32 	%p791, %r3856, 0;
	selp.f32 	%f3535, %f2861, %f2860, %p791;
	bra.uni 	$L__BB0_793;
$L__BB0_792:
	mov.f32 	%f2862, 0f00000000;
	mul.rn.f32 	%f3535, %f688, %f2862;
	mov.b32 	%r4846, 0;
$L__BB0_793:
	mul.rn.f32 	%f2863, %f3535, %f3535;
	and.b32  	%r3861, %r4846, 1;
	setp.eq.b32 	%p792, %r3861, 1;
	selp.f32 	%f2864, 0f3F800000, %f3535, %p792;
	fma.rn.f32 	%f2865, %f2863, %f2864, 0f00000000;
	fma.rn.f32 	%f2866, %f2863, 0f37CBAC00, 0fBAB607ED;
	selp.f32 	%f2867, %f2866, 0fB94D4153, %p792;
	selp.f32 	%f2868, 0f3D2AAABB, 0f3C0885E4, %p792;
	fma.rn.f32 	%f2869, %f2867, %f2863, %f2868;
	selp.f32 	%f2870, 0fBEFFFFFF, 0fBE2AAAA8, %p792;
	fma.rn.f32 	%f2871, %f2869, %f2863, %f2870;
	fma.rn.f32 	%f2872, %f2871, %f2865, %f2864;
	and.b32  	%r3862, %r4846, 2;
	setp.eq.s32 	%p793, %r3862, 0;
	mov.f32 	%f2873, 0f00000000;
	sub.f32 	%f2874, %f2873, %f2872;
	selp.f32 	%f2875, %f2872, %f2874, %p793;
	add.f32 	%f694, %f687, %f2875;
	add.f32 	%f695, %f694, 0f42C80000;
	mul.f32 	%f2876, %f695, 0f3F22F983;
	cvt.rni.s32.f32 	%r4850, %f2876;
	cvt.rn.f32.s32 	%f2877, %r4850;
	fma.rn.f32 	%f2878, %f2877, 0fBFC90FDA, %f695;
	fma.rn.f32 	%f2879, %f2877, 0fB3A22168, %f2878;
	fma.rn.f32 	%f3536, %f2877, 0fA7C234C5, %f2879;
	abs.f32 	%f697, %f695;
	setp.ltu.f32 	%p794, %f697, 0f47CE4780;
	@%p794 bra 	$L__BB0_801;
	setp.eq.f32 	%p795, %f697, 0f7F800000;
	@%p795 bra 	$L__BB0_800;
	mov.b32 	%r1389, %f695;
	shl.b32 	%r3864, %r1389, 8;
	or.b32  	%r1390, %r3864, -2147483648;
	mov.b64 	%rd2211, 0;
	mov.b32 	%r4847, 0;
	mov.u64 	%rd2209, __cudart_i2opi_f;
	mov.u64 	%rd2210, %rd1;
$L__BB0_796:
	.pragma "nounroll";
	ld.global.nc.u32 	%r3865, [%rd2209];
	mad.wide.u32 	%rd1687, %r3865, %r1390, %rd2211;
	shr.u64 	%rd2211, %rd1687, 32;
	st.local.u32 	[%rd2210], %rd1687;
	add.s32 	%r4847, %r4847, 1;
	add.s64 	%rd2210, %rd2210, 4;
	add.s64 	%rd2209, %rd2209, 4;
	setp.ne.s32 	%p796, %r4847, 6;
	@%p796 bra 	$L__BB0_796;
	shr.u32 	%r3866, %r1389, 23;
	st.local.u32 	[%rd1+24], %rd2211;
	and.b32  	%r1393, %r3866, 31;
	and.b32  	%r3867, %r3866, 224;
	add.s32 	%r3868, %r3867, -128;
	shr.u32 	%r3869, %r3868, 5;
	mul.wide.u32 	%rd1688, %r3869, 4;
	sub.s64 	%rd701, %rd1, %rd1688;
	ld.local.u32 	%r4848, [%rd701+24];
	ld.local.u32 	%r4849, [%rd701+20];
	setp.eq.s32 	%p797, %r1393, 0;
	@%p797 bra 	$L__BB0_799;
	shf.l.wrap.b32 	%r4848, %r4849, %r4848, %r1393;
	ld.local.u32 	%r3870, [%rd701+16];
	shf.l.wrap.b32 	%r4849, %r3870, %r4849, %r1393;
$L__BB0_799:
	shr.u32 	%r3871, %r4848, 30;
	shf.l.wrap.b32 	%r3872, %r4849, %r4848, 2;
	shl.b32 	%r3873, %r4849, 2;
	shr.u32 	%r3874, %r3872, 31;
	add.s32 	%r3875, %r3874, %r3871;
	neg.s32 	%r3876, %r3875;
	setp.lt.s32 	%p798, %r1389, 0;
	selp.b32 	%r4850, %r3876, %r3875, %p798;
	xor.b32  	%r3877, %r3872, %r1389;
	shr.s32 	%r3878, %r3872, 31;
	xor.b32  	%r3879, %r3878, %r3872;
	xor.b32  	%r3880, %r3878, %r3873;
	cvt.u64.u32 	%rd1689, %r3879;
	shl.b64 	%rd1690, %rd1689, 32;
	cvt.u64.u32 	%rd1691, %r3880;
	or.b64  	%rd1692, %rd1690, %rd1691;
	cvt.rn.f64.s64 	%fd199, %rd1692;
	mul.f64 	%fd200, %fd199, 0d3BF921FB54442D19;
	cvt.rn.f32.f64 	%f2880, %fd200;
	neg.f32 	%f2881, %f2880;
	setp.lt.s32 	%p799, %r3877, 0;
	selp.f32 	%f3536, %f2881, %f2880, %p799;
	bra.uni 	$L__BB0_801;
$L__BB0_800:
	mov.f32 	%f2882, 0f00000000;
	mul.rn.f32 	%f3536, %f695, %f2882;
	mov.b32 	%r4850, 0;
$L__BB0_801:
	mul.rn.f32 	%f2883, %f3536, %f3536;
	and.b32  	%r3882, %r4850, 1;
	setp.eq.b32 	%p800, %r3882, 1;
	selp.f32 	%f2884, 0f3F800000, %f3536, %p800;
	fma.rn.f32 	%f2885, %f2883, %f2884, 0f00000000;
	fma.rn.f32 	%f2886, %f2883, 0f37CBAC00, 0fBAB607ED;
	selp.f32 	%f2887, %f2886, 0fB94D4153, %p800;
	selp.f32 	%f2888, 0f3D2AAABB, 0f3C0885E4, %p800;
	fma.rn.f32 	%f2889, %f2887, %f2883, %f2888;
	selp.f32 	%f2890, 0fBEFFFFFF, 0fBE2AAAA8, %p800;
	fma.rn.f32 	%f2891, %f2889, %f2883, %f2890;
	fma.rn.f32 	%f2892, %f2891, %f2885, %f2884;
	and.b32  	%r3883, %r4850, 2;
	setp.eq.s32 	%p801, %r3883, 0;
	mov.f32 	%f2893, 0f00000000;
	sub.f32 	%f2894, %f2893, %f2892;
	selp.f32 	%f2895, %f2892, %f2894, %p801;
	add.f32 	%f701, %f694, %f2895;
	add.f32 	%f702, %f701, 0f42CA0000;
	mul.f32 	%f2896, %f702, 0f3F22F983;
	cvt.rni.s32.f32 	%r4854, %f2896;
	cvt.rn.f32.s32 	%f2897, %r4854;
	fma.rn.f32 	%f2898, %f2897, 0fBFC90FDA, %f702;
	fma.rn.f32 	%f2899, %f2897, 0fB3A22168, %f2898;
	fma.rn.f32 	%f3537, %f2897, 0fA7C234C5, %f2899;
	abs.f32 	%f704, %f702;
	setp.ltu.f32 	%p802, %f704, 0f47CE4780;
	@%p802 bra 	$L__BB0_809;
	setp.eq.f32 	%p803, %f704, 0f7F800000;
	@%p803 bra 	$L__BB0_808;
	mov.b32 	%r1403, %f702;
	shl.b32 	%r3885, %r1403, 8;
	or.b32  	%r1404, %r3885, -2147483648;
	mov.b64 	%rd2214, 0;
	mov.b32 	%r4851, 0;
	mov.u64 	%rd2212, __cudart_i2opi_f;
	mov.u64 	%rd2213, %rd1;
$L__BB0_804:
	.pragma "nounroll";
	ld.global.nc.u32 	%r3886, [%rd2212];
	mad.wide.u32 	%rd1695, %r3886, %r1404, %rd2214;
	shr.u64 	%rd2214, %rd1695, 32;
	st.local.u32 	[%rd2213], %rd1695;
	add.s32 	%r4851, %r4851, 1;
	add.s64 	%rd2213, %rd2213, 4;
	add.s64 	%rd2212, %rd2212, 4;
	setp.ne.s32 	%p804, %r4851, 6;
	@%p804 bra 	$L__BB0_804;
	shr.u32 	%r3887, %r1403, 23;
	st.local.u32 	[%rd1+24], %rd2214;
	and.b32  	%r1407, %r3887, 31;
	and.b32  	%r3888, %r3887, 224;
	add.s32 	%r3889, %r3888, -128;
	shr.u32 	%r3890, %r3889, 5;
	mul.wide.u32 	%rd1696, %r3890, 4;
	sub.s64 	%rd708, %rd1, %rd1696;
	ld.local.u32 	%r4852, [%rd708+24];
	ld.local.u32 	%r4853, [%rd708+20];
	setp.eq.s32 	%p805, %r1407, 0;
	@%p805 bra 	$L__BB0_807;
	shf.l.wrap.b32 	%r4852, %r4853, %r4852, %r1407;
	ld.local.u32 	%r3891, [%rd708+16];
	shf.l.wrap.b32 	%r4853, %r3891, %r4853, %r1407;
$L__BB0_807:
	shr.u32 	%r3892, %r4852, 30;
	shf.l.wrap.b32 	%r3893, %r4853, %r4852, 2;
	shl.b32 	%r3894, %r4853, 2;
	shr.u32 	%r3895, %r3893, 31;
	add.s32 	%r3896, %r3895, %r3892;
	neg.s32 	%r3897, %r3896;
	setp.lt.s32 	%p806, %r1403, 0;
	selp.b32 	%r4854, %r3897, %r3896, %p806;
	xor.b32  	%r3898, %r3893, %r1403;
	shr.s32 	%r3899, %r3893, 31;
	xor.b32  	%r3900, %r3899, %r3893;
	xor.b32  	%r3901, %r3899, %r3894;
	cvt.u64.u32 	%rd1697, %r3900;
	shl.b64 	%rd1698, %rd1697, 32;
	cvt.u64.u32 	%rd1699, %r3901;
	or.b64  	%rd1700, %rd1698, %rd1699;
	cvt.rn.f64.s64 	%fd201, %rd1700;
	mul.f64 	%fd202, %fd201, 0d3BF921FB54442D19;
	cvt.rn.f32.f64 	%f2900, %fd202;
	neg.f32 	%f2901, %f2900;
	setp.lt.s32 	%p807, %r3898, 0;
	selp.f32 	%f3537, %f2901, %f2900, %p807;
	bra.uni 	$L__BB0_809;
$L__BB0_808:
	mov.f32 	%f2902, 0f00000000;
	mul.rn.f32 	%f3537, %f702, %f2902;
	mov.b32 	%r4854, 0;
$L__BB0_809:
	mul.rn.f32 	%f2903, %f3537, %f3537;
	and.b32  	%r3903, %r4854, 1;
	setp.eq.b32 	%p808, %r3903, 1;
	selp.f32 	%f2904, 0f3F800000, %f3537, %p808;
	fma.rn.f32 	%f2905, %f2903, %f2904, 0f00000000;
	fma.rn.f32 	%f2906, %f2903, 0f37CBAC00, 0fBAB607ED;
	selp.f32 	%f2907, %f2906, 0fB94D4153, %p808;
	selp.f32 	%f2908, 0f3D2AAABB, 0f3C0885E4, %p808;
	fma.rn.f32 	%f2909, %f2907, %f2903, %f2908;
	selp.f32 	%f2910, 0fBEFFFFFF, 0fBE2AAAA8, %p808;
	fma.rn.f32 	%f2911, %f2909, %f2903, %f2910;
	fma.rn.f32 	%f2912, %f2911, %f2905, %f2904;
	and.b32  	%r3904, %r4854, 2;
	setp.eq.s32 	%p809, %r3904, 0;
	mov.f32 	%f2913, 0f00000000;
	sub.f32 	%f2914, %f2913, %f2912;
	selp.f32 	%f2915, %f2912, %f2914, %p809;
	add.f32 	%f708, %f701, %f2915;
	add.f32 	%f709, %f708, 0f42CC0000;
	mul.f32 	%f2916, %f709, 0f3F22F983;
	cvt.rni.s32.f32 	%r4858, %f2916;
	cvt.rn.f32.s32 	%f2917, %r4858;
	fma.rn.f32 	%f2918, %f2917, 0fBFC90FDA, %f709;
	fma.rn.f32 	%f2919, %f2917, 0fB3A22168, %f2918;
	fma.rn.f32 	%f3538, %f2917, 0fA7C234C5, %f2919;
	abs.f32 	%f711, %f709;
	setp.ltu.f32 	%p810, %f711, 0f47CE4780;
	@%p810 bra 	$L__BB0_817;
	setp.eq.f32 	%p811, %f711, 0f7F800000;
	@%p811 bra 	$L__BB0_816;
	mov.b32 	%r1417, %f709;
	shl.b32 	%r3906, %r1417, 8;
	or.b32  	%r1418, %r3906, -2147483648;
	mov.b64 	%rd2217, 0;
	mov.b32 	%r4855, 0;
	mov.u64 	%rd2215, __cudart_i2opi_f;
	mov.u64 	%rd2216, %rd1;
$L__BB0_812:
	.pragma "nounroll";
	ld.global.nc.u32 	%r3907, [%rd2215];
	mad.wide.u32 	%rd1703, %r3907, %r1418, %rd2217;
	shr.u64 	%rd2217, %rd1703, 32;
	st.local.u32 	[%rd2216], %rd1703;
	add.s32 	%r4855, %r4855, 1;
	add.s64 	%rd2216, %rd2216, 4;
	add.s64 	%rd2215, %rd2215, 4;
	setp.ne.s32 	%p812, %r4855, 6;
	@%p812 bra 	$L__BB0_812;
	shr.u32 	%r3908, %r1417, 23;
	st.local.u32 	[%rd1+24], %rd2217;
	and.b32  	%r1421, %r3908, 31;
	and.b32  	%r3909, %r3908, 224;
	add.s32 	%r3910, %r3909, -128;
	shr.u32 	%r3911, %r3910, 5;
	mul.wide.u32 	%rd1704, %r3911, 4;
	sub.s64 	%rd715, %rd1, %rd1704;
	ld.local.u32 	%r4856, [%rd715+24];
	ld.local.u32 	%r4857, [%rd715+20];
	setp.eq.s32 	%p813, %r1421, 0;
	@%p813 bra 	$L__BB0_815;
	shf.l.wrap.b32 	%r4856, %r4857, %r4856, %r1421;
	ld.local.u32 	%r3912, [%rd715+16];
	shf.l.wrap.b32 	%r4857, %r3912, %r4857, %r1421;
$L__BB0_815:
	shr.u32 	%r3913, %r4856, 30;
	shf.l.wrap.b32 	%r3914, %r4857, %r4856, 2;
	shl.b32 	%r3915, %r4857, 2;
	shr.u32 	%r3916, %r3914, 31;
	add.s32 	%r3917, %r3916, %r3913;
	neg.s32 	%r3918, %r3917;
	setp.lt.s32 	%p814, %r1417, 0;
	selp.b32 	%r4858, %r3918, %r3917, %p814;
	xor.b32  	%r3919, %r3914, %r1417;
	shr.s32 	%r3920, %r3914, 31;
	xor.b32  	%r3921, %r3920, %r3914;
	xor.b32  	%r3922, %r3920, %r3915;
	cvt.u64.u32 	%rd1705, %r3921;
	shl.b64 	%rd1706, %rd1705, 32;
	cvt.u64.u32 	%rd1707, %r3922;
	or.b64  	%rd1708, %rd1706, %rd1707;
	cvt.rn.f64.s64 	%fd203, %rd1708;
	mul.f64 	%fd204, %fd203, 0d3BF921FB54442D19;
	cvt.rn.f32.f64 	%f2920, %fd204;
	neg.f32 	%f2921, %f2920;
	setp.lt.s32 	%p815, %r3919, 0;
	selp.f32 	%f3538, %f2921, %f2920, %p815;
	bra.uni 	$L__BB0_817;
$L__BB0_816:
	mov.f32 	%f2922, 0f00000000;
	mul.rn.f32 	%f3538, %f709, %f2922;
	mov.b32 	%r4858, 0;
$L__BB0_817:
	mul.rn.f32 	%f2923, %f3538, %f3538;
	and.b32  	%r3924, %r4858, 1;
	setp.eq.b32 	%p816, %r3924, 1;
	selp.f32 	%f2924, 0f3F800000, %f3538, %p816;
	fma.rn.f32 	%f2925, %f2923, %f2924, 0f00000000;
	fma.rn.f32 	%f2926, %f2923, 0f37CBAC00, 0fBAB607ED;
	selp.f32 	%f2927, %f2926, 0fB94D4153, %p816;
	selp.f32 	%f2928, 0f3D2AAABB, 0f3C0885E4, %p816;
	fma.rn.f32 	%f2929, %f2927, %f2923, %f2928;
	selp.f32 	%f2930, 0fBEFFFFFF, 0fBE2AAAA8, %p816;
	fma.rn.f32 	%f2931, %f2929, %f2923, %f2930;
	fma.rn.f32 	%f2932, %f2931, %f2925, %f2924;
	and.b32  	%r3925, %r4858, 2;
	setp.eq.s32 	%p817, %r3925, 0;
	mov.f32 	%f2933, 0f00000000;
	sub.f32 	%f2934, %f2933, %f2932;
	selp.f32 	%f2935, %f2932, %f2934, %p817;
	add.f32 	%f715, %f708, %f2935;
	add.f32 	%f716, %f715, 0f42CE0000;
	mul.f32 	%f2936, %f716, 0f3F22F983;
	cvt.rni.s32.f32 	%r4862, %f2936;
	cvt.rn.f32.s32 	%f2937, %r4862;
	fma.rn.f32 	%f2938, %f2937, 0fBFC90FDA, %f716;
	fma.rn.f32 	%f2939, %f2937, 0fB3A22168, %f2938;
	fma.rn.f32 	%f3539, %f2937, 0fA7C234C5, %f2939;
	abs.f32 	%f718, %f716;
	setp.ltu.f32 	%p818, %f718, 0f47CE4780;
	@%p818 bra 	$L__BB0_825;
	setp.eq.f32 	%p819, %f718, 0f7F800000;
	@%p819 bra 	$L__BB0_824;
	mov.b32 	%r1431, %f716;
	shl.b32 	%r3927, %r1431, 8;
	or.b32  	%r1432, %r3927, -2147483648;
	mov.b64 	%rd2220, 0;
	mov.b32 	%r4859, 0;
	mov.u64 	%rd2218, __cudart_i2opi_f;
	mov.u64 	%rd2219, %rd1;
$L__BB0_820:
	.pragma "nounroll";
	ld.global.nc.u32 	%r3928, [%rd2218];
	mad.wide.u32 	%rd1711, %r3928, %r1432, %rd2220;
	shr.u64 	%rd2220, %rd1711, 32;
	st.local.u32 	[%rd2219], %rd1711;
	add.s32 	%r4859, %r4859, 1;
	add.s64 	%rd2219, %rd2219, 4;
	add.s64 	%rd2218, %rd2218, 4;
	setp.ne.s32 	%p820, %r4859, 6;
	@%p820 bra 	$L__BB0_820;
	shr.u32 	%r3929, %r1431, 23;
	st.local.u32 	[%rd1+24], %rd2220;
	and.b32  	%r1435, %r3929, 31;
	and.b32  	%r3930, %r3929, 224;
	add.s32 	%r3931, %r3930, -128;
	shr.u32 	%r3932, %r3931, 5;
	mul.wide.u32 	%rd1712, %r3932, 4;
	sub.s64 	%rd722, %rd1, %rd1712;
	ld.local.u32 	%r4860, [%rd722+24];
	ld.local.u32 	%r4861, [%rd722+20];
	setp.eq.s32 	%p821, %r1435, 0;
	@%p821 bra 	$L__BB0_823;
	shf.l.wrap.b32 	%r4860, %r4861, %r4860, %r1435;
	ld.local.u32 	%r3933, [%rd722+16];
	shf.l.wrap.b32 	%r4861, %r3933, %r4861, %r1435;
$L__BB0_823:
	shr.u32 	%r3934, %r4860, 30;
	shf.l.wrap.b32 	%r3935, %r4861, %r4860, 2;
	shl.b32 	%r3936, %r4861, 2;
	shr.u32 	%r3937, %r3935, 31;
	add.s32 	%r3938, %r3937, %r3934;
	neg.s32 	%r3939, %r3938;
	setp.lt.s32 	%p822, %r1431, 0;
	selp.b32 	%r4862, %r3939, %r3938, %p822;
	xor.b32  	%r3940, %r3935, %r1431;
	shr.s32 	%r3941, %r3935, 31;
	xor.b32  	%r3942, %r3941, %r3935;
	xor.b32  	%r3943, %r3941, %r3936;
	cvt.u64.u32 	%rd1713, %r3942;
	shl.b64 	%rd1714, %rd1713, 32;
	cvt.u64.u32 	%rd1715, %r3943;
	or.b64  	%rd1716, %rd1714, %rd1715;
	cvt.rn.f64.s64 	%fd205, %rd1716;
	mul.f64 	%fd206, %fd205, 0d3BF921FB54442D19;
	cvt.rn.f32.f64 	%f2940, %fd206;
	neg.f32 	%f2941, %f2940;
	setp.lt.s32 	%p823, %r3940, 0;
	selp.f32 	%f3539, %f2941, %f2940, %p823;
	bra.uni 	$L__BB0_825;
$L__BB0_824:
	mov.f32 	%f2942, 0f00000000;
	mul.rn.f32 	%f3539, %f716, %f2942;
	mov.b32 	%r4862, 0;
$L__BB0_825:
	mul.rn.f32 	%f2943, %f3539, %f3539;
	and.b32  	%r3945, %r4862, 1;
	setp.eq.b32 	%p824, %r3945, 1;
	selp.f32 	%f2944, 0f3F800000, %f3539, %p824;
	fma.rn.f32 	%f2945, %f2943, %f2944, 0f00000000;
	fma.rn.f32 	%f2946, %f2943, 0f37CBAC00, 0fBAB607ED;
	selp.f32 	%f2947, %f2946, 0fB94D4153, %p824;
	selp.f32 	%f2948, 0f3D2AAABB, 0f3C0885E4, %p824;
	fma.rn.f32 	%f2949, %f2947, %f2943, %f2948;
	selp.f32 	%f2950, 0fBEFFFFFF, 0fBE2AAAA8, %p824;
	fma.rn.f32 	%f2951, %f2949, %f2943, %f2950;
	fma.rn.f32 	%f2952, %f2951, %f2945, %f2944;
	and.b32  	%r3946, %r4862, 2;
	setp.eq.s32 	%p825, %r3946, 0;
	mov.f32 	%f2953, 0f00000000;
	sub.f32 	%f2954, %f2953, %f2952;
	selp.f32 	%f2955, %f2952, %f2954, %p825;
	add.f32 	%f722, %f715, %f2955;
	add.f32 	%f723, %f722, 0f42D00000;
	mul.f32 	%f2956, %f723, 0f3F22F983;
	cvt.rni.s32.f32 	%r4866, %f2956;
	cvt.rn.f32.s32 	%f2957, %r4866;
	fma.rn.f32 	%f2958, %f2957, 0fBFC90FDA, %f723;
	fma.rn.f32 	%f2959, %f2957, 0fB3A22168, %f2958;
	fma.rn.f32 	%f3540, %f2957, 0fA7C234C5, %f2959;
	abs.f32 	%f725, %f723;
	setp.ltu.f32 	%p826, %f725, 0f47CE4780;
	@%p826 bra 	$L__BB0_833;
	setp.eq.f32 	%p827, %f725, 0f7F800000;
	@%p827 bra 	$L__BB0_832;
	mov.b32 	%r1445, %f723;
	shl.b32 	%r3948, %r1445, 8;
	or.b32  	%r1446, %r3948, -2147483648;
	mov.b64 	%rd2223, 0;
	mov.b32 	%r4863, 0;
	mov.u64 	%rd2221, __cudart_i2opi_f;
	mov.u64 	%rd2222, %rd1;
$L__BB0_828:
	.pragma "nounroll";
	ld.global.nc.u32 	%r3949, [%rd2221];
	mad.wide.u32 	%rd1719, %r3949, %r1446, %rd2223;
	shr.u64 	%rd2223, %rd1719, 32;
	st.local.u32 	[%rd2222], %rd1719;
	add.s32 	%r4863, %r4863, 1;
	add.s64 	%rd2222, %rd2222, 4;
	add.s64 	%rd2221, %rd2221, 4;
	setp.ne.s32 	%p828, %r4863, 6;
	@%p828 bra 	$L__BB0_828;
	shr.u32 	%r3950, %r1445, 23;
	st.local.u32 	[%rd1+24], %rd2223;
	and.b32  	%r1449, %r3950, 31;
	and.b32  	%r3951, %r3950, 224;
	add.s32 	%r3952, %r3951, -128;
	shr.u32 	%r3953, %r3952, 5;
	mul.wide.u32 	%rd1720, %r3953, 4;
	sub.s64 	%rd729, %rd1, %rd1720;
	ld.local.u32 	%r4864, [%rd729+24];
	ld.local.u32 	%r4865, [%rd729+20];
	setp.eq.s32 	%p829, %r1449, 0;
	@%p829 bra 	$L__BB0_831;
	shf.l.wrap.b32 	%r4864, %r4865, %r4864, %r1449;
	ld.local.u32 	%r3954, [%rd729+16];
	shf.l.wrap.b32 	%r4865, %r3954, %r4865, %r1449;
$L__BB0_831:
	shr.u32 	%r3955, %r4864, 30;
	shf.l.wrap.b32 	%r3956, %r4865, %r4864, 2;
	shl.b32 	%r3957, %r4865, 2;
	shr.u32 	%r3958, %r3956, 31;
	add.s32 	%r3959, %r3958, %r3955;
	neg.s32 	%r3960, %r3959;
	setp.lt.s32 	%p830, %r1445, 0;
	selp.b32 	%r4866, %r3960, %r3959, %p830;
	xor.b32  	%r3961, %r3956, %r1445;
	shr.s32 	%r3962, %r3956, 31;
	xor.b32  	%r3963, %r3962, %r3956;
	xor.b32  	%r3964, %r3962, %r3957;
	cvt.u64.u32 	%rd1721, %r3963;
	shl.b64 	%rd1722, %rd1721, 32;
	cvt.u64.u32 	%rd1723, %r3964;
	or.b64  	%rd1724, %rd1722, %rd1723;
	cvt.rn.f64.s64 	%fd207, %rd1724;
	mul.f64 	%fd208, %fd207, 0d3BF921FB54442D19;
	cvt.rn.f32.f64 	%f2960, %fd208;
	neg.f32 	%f2961, %f2960;
	setp.lt.s32 	%p831, %r3961, 0;
	selp.f32 	%f3540, %f2961, %f2960, %p831;
	bra.uni 	$L__BB0_833;
$L__BB0_832:
	mov.f32 	%f2962, 0f00000000;
	mul.rn.f32 	%f3540, %f723, %f2962;
	mov.b32 	%r4866, 0;
$L__BB0_833:
	mul.rn.f32 	%f2963, %f3540, %f3540;
	and.b32  	%r3966, %r4866, 1;
	setp.eq.b32 	%p832, %r3966, 1;
	selp.f32 	%f2964, 0f3F800000, %f3540, %p832;
	fma.rn.f32 	%f2965, %f2963, %f2964, 0f00000000;
	fma.rn.f32 	%f2966, %f2963, 0f37CBAC00, 0fBAB607ED;
	selp.f32 	%f2967, %f2966, 0fB94D4153, %p832;
	selp.f32 	%f2968, 0f3D2AAABB, 0f3C0885E4, %p832;
	fma.rn.f32 	%f2969, %f2967, %f2963, %f2968;
	selp.f32 	%f2970, 0fBEFFFFFF, 0fBE2AAAA8, %p832;
	fma.rn.f32 	%f2971, %f2969, %f2963, %f2970;
	fma.rn.f32 	%f2972, %f2971, %f2965, %f2964;
	and.b32  	%r3967, %r4866, 2;
	setp.eq.s32 	%p833, %r3967, 0;
	mov.f32 	%f2973, 0f00000000;
	sub.f32 	%f2974, %f2973, %f2972;
	selp.f32 	%f2975, %f2972, %f2974, %p833;
	add.f32 	%f729, %f722, %f2975;
	add.f32 	%f730, %f729, 0f42D20000;
	mul.f32 	%f2976, %f730, 0f3F22F983;
	cvt.rni.s32.f32 	%r4870, %f2976;
	cvt.rn.f32.s32 	%f2977, %r4870;
	fma.rn.f32 	%f2978, %f2977, 0fBFC90FDA, %f730;
	fma.rn.f32 	%f2979, %f2977, 0fB3A22168, %f2978;
	fma.rn.f32 	%f3541, %f2977, 0fA7C234C5, %f2979;
	abs.f32 	%f732, %f730;
	setp.ltu.f32 	%p834, %f732, 0f47CE4780;
	@%p834 bra 	$L__BB0_841;
	setp.eq.f32 	%p835, %f732, 0f7F800000;
	@%p835 bra 	$L__BB0_840;
	mov.b32 	%r1459, %f730;
	shl.b32 	%r3969, %r1459, 8;
	or.b32  	%r1460, %r3969, -2147483648;
	mov.b64 	%rd2226, 0;
	mov.b32 	%r4867, 0;
	mov.u64 	%rd2224, __cudart_i2opi_f;
	mov.u64 	%rd2225, %rd1;
$L__BB0_836:
	.pragma "nounroll";
	ld.global.nc.u32 	%r3970, [%rd2224];
	mad.wide.u32 	%rd1727, %r3970, %r1460, %rd2226;
	shr.u64 	%rd2226, %rd1727, 32;
	st.local.u32 	[%rd2225], %rd1727;
	add.s32 	%r4867, %r4867, 1;
	add.s64 	%rd2225, %rd2225, 4;
	add.s64 	%rd2224, %rd2224, 4;
	setp.ne.s32 	%p836, %r4867, 6;
	@%p836 bra 	$L__BB0_836;
	shr.u32 	%r3971, %r1459, 23;
	st.local.u32 	[%rd1+24], %rd2226;
	and.b32  	%r1463, %r3971, 31;
	and.b32  	%r3972, %r3971, 224;
	add.s32 	%r3973, %r3972, -128;
	shr.u32 	%r3974, %r3973, 5;
	mul.wide.u32 	%rd1728, %r3974, 4;
	sub.s64 	%rd736, %rd1, %rd1728;
	ld.local.u32 	%r4868, [%rd736+24];
	ld.local.u32 	%r4869, [%rd736+20];
	setp.eq.s32 	%p837, %r1463, 0;
	@%p837 bra 	$L__BB0_839;
	shf.l.wrap.b32 	%r4868, %r4869, %r4868, %r1463;
	ld.local.u32 	%r3975, [%rd736+16];
	shf.l.wrap.b32 	%r4869, %r3975, %r4869, %r1463;
$L__BB0_839:
	shr.u32 	%r3976, %r4868, 30;
	shf.l.wrap.b32 	%r3977, %r4869, %r4868, 2;
	shl.b32 	%r3978, %r4869, 2;
	shr.u32 	%r3979, %r3977, 31;
	add.s32 	%r3980, %r3979, %r3976;
	neg.s32 	%r3981, %r3980;
	setp.lt.s32 	%p838, %r1459, 0;
	selp.b32 	%r4870, %r3981, %r3980, %p838;
	xor.b32  	%r3982, %r3977, %r1459;
	shr.s32 	%r3983, %r3977, 31;
	xor.b32  	%r3984, %r3983, %r3977;
	xor.b32  	%r3985, %r3983, %r3978;
	cvt.u64.u32 	%rd1729, %r3984;
	shl.b64 	%rd1730, %rd1729, 32;
	cvt.u64.u32 	%rd1731, %r3985;
	or.b64  	%rd1732, %rd1730, %rd1731;
	cvt.rn.f64.s64 	%fd209, %rd1732;
	mul.f64 	%fd210, %fd209, 0d3BF921FB54442D19;
	cvt.rn.f32.f64 	%f2980, %fd210;
	neg.f32 	%f2981, %f2980;
	setp.lt.s32 	%p839, %r3982, 0;
	selp.f32 	%f3541, %f2981, %f2980, %p839;
	bra.uni 	$L__BB0_841;
$L__BB0_840:
	mov.f32 	%f2982, 0f00000000;
	mul.rn.f32 	%f3541, %f730, %f2982;
	mov.b32 	%r4870, 0;
$L__BB0_841:
	mul.rn.f32 	%f2983, %f3541, %f3541;
	and.b32  	%r3987, %r4870, 1;
	setp.eq.b32 	%p840, %r3987, 1;
	selp.f32 	%f2984, 0f3F800000, %f3541, %p840;
	fma.rn.f32 	%f2985, %f2983, %f2984, 0f00000000;
	fma.rn.f32 	%f2986, %f2983, 0f37CBAC00, 0fBAB607ED;
	selp.f32 	%f2987, %f2986, 0fB94D4153, %p840;
	selp.f32 	%f2988, 0f3D2AAABB, 0f3C0885E4, %p840;
	fma.rn.f32 	%f2989, %f2987, %f2983, %f2988;
	selp.f32 	%f2990, 0fBEFFFFFF, 0fBE2AAAA8, %p840;
	fma.rn.f32 	%f2991, %f2989, %f2983, %f2990;
	fma.rn.f32 	%f2992, %f2991, %f2985, %f2984;
	and.b32  	%r3988, %r4870, 2;
	setp.eq.s32 	%p841, %r3988, 0;
	mov.f32 	%f2993, 0f00000000;
	sub.f32 	%f2994, %f2993, %f2992;
	selp.f32 	%f2995, %f2992, %f2994, %p841;
	add.f32 	%f736, %f729, %f2995;
	add.f32 	%f737, %f736, 0f42D40000;
	mul.f32 	%f2996, %f737, 0f3F22F983;
	cvt.rni.s32.f32 	%r4874, %f2996;
	cvt.rn.f32.s32 	%f2997, %r4874;
	fma.rn.f32 	%f2998, %f2997, 0fBFC90FDA, %f737;
	fma.rn.f32 	%f2999, %f2997, 0fB3A22168, %f2998;
	fma.rn.f32 	%f3542, %f2997, 0fA7C234C5, %f2999;
	abs.f32 	%f739, %f737;
	setp.ltu.f32 	%p842, %f739, 0f47CE4780;
	@%p842 bra 	$L__BB0_849;
	setp.eq.f32 	%p843, %f739, 0f7F800000;
	@%p843 bra 	$L__BB0_848;
	mov.b32 	%r1473, %f737;
	shl.b32 	%r3990, %r1473, 8;
	or.b32  	%r1474, %r3990, -2147483648;
	mov.b64 	%rd2229, 0;
	mov.b32 	%r4871, 0;
	mov.u64 	%rd2227, __cudart_i2opi_f;
	mov.u64 	%rd2228, %rd1;
$L__BB0_844:
	.pragma "nounroll";
	ld.global.nc.u32 	%r3991, [%rd2227];
	mad.wide.u32 	%rd1735, %r3991, %r1474, %rd2229;
	shr.u64 	%rd2229, %rd1735, 32;
	st.local.u32 	[%rd2228], %rd1735;
	add.s32 	%r4871, %r4871, 1;
	add.s64 	%rd2228, %rd2228, 4;
	add.s64 	%rd2227, %rd2227, 4;
	setp.ne.s32 	%p844, %r4871, 6;
	@%p844 bra 	$L__BB0_844;
	shr.u32 	%r3992, %r1473, 23;
	st.local.u32 	[%rd1+24], %rd2229;
	and.b32  	%r1477, %r3992, 31;
	and.b32  	%r3993, %r3992, 224;
	add.s32 	%r3994, %r3993, -128;
	shr.u32 	%r3995, %r3994, 5;
	mul.wide.u32 	%rd1736, %r3995, 4;
	sub.s64 	%rd743, %rd1, %rd1736;
	ld.local.u32 	%r4872, [%rd743+24];
	ld.local.u32 	%r4873, [%rd743+20];
	setp.eq.s32 	%p845, %r1477, 0;
	@%p845 bra 	$L__BB0_847;
	shf.l.wrap.b32 	%r4872, %r4873, %r4872, %r1477;
	ld.local.u32 	%r3996, [%rd743+16];
	shf.l.wrap.b32 	%r4873, %r3996, %r4873, %r1477;
$L__BB0_847:
	shr.u32 	%r3997, %r4872, 30;
	shf.l.wrap.b32 	%r3998, %r4873, %r4872, 2;
	shl.b32 	%r3999, %r4873, 2;
	shr.u32 	%r4000, %r3998, 31;
	add.s32 	%r4001, %r4000, %r3997;
	neg.s32 	%r4002, %r4001;
	setp.lt.s32 	%p846, %r1473, 0;
	selp.b32 	%r4874, %r4002, %r4001, %p846;
	xor.b32  	%r4003, %r3998, %r1473;
	shr.s32 	%r4004, %r3998, 31;
	xor.b32  	%r4005, %r4004, %r3998;
	xor.b32  	%r4006, %r4004, %r3999;
	cvt.u64.u32 	%rd1737, %r4005;
	shl.b64 	%rd1738, %rd1737, 32;
	cvt.u64.u32 	%rd1739, %r4006;
	or.b64  	%rd1740, %rd1738, %rd1739;
	cvt.rn.f64.s64 	%fd211, %rd1740;
	mul.f64 	%fd212, %fd211, 0d3BF921FB54442D19;
	cvt.rn.f32.f64 	%f3000, %fd212;
	neg.f32 	%f3001, %f3000;
	setp.lt.s32 	%p847, %r4003, 0;
	selp.f32 	%f3542, %f3001, %f3000, %p847;
	bra.uni 	$L__BB0_849;
$L__BB0_848:
	mov.f32 	%f3002, 0f00000000;
	mul.rn.f32 	%f3542, %f737, %f3002;
	mov.b32 	%r4874, 0;
$L__BB0_849:
	mul.rn.f32 	%f3003, %f3542, %f3542;
	and.b32  	%r4008, %r4874, 1;
	setp.eq.b32 	%p848, %r4008, 1;
	selp.f32 	%f3004, 0f3F800000, %f3542, %p848;
	fma.rn.f32 	%f3005, %f3003, %f3004, 0f00000000;
	fma.rn.f32 	%f3006, %f3003, 0f37CBAC00, 0fBAB607ED;
	selp.f32 	%f3007, %f3006, 0fB94D4153, %p848;
	selp.f32 	%f3008, 0f3D2AAABB, 0f3C0885E4, %p848;
	fma.rn.f32 	%f3009, %f3007, %f3003, %f3008;
	selp.f32 	%f3010, 0fBEFFFFFF, 0fBE2AAAA8, %p848;
	fma.rn.f32 	%f3011, %f3009, %f3003, %f3010;
	fma.rn.f32 	%f3012, %f3011, %f3005, %f3004;
	and.b32  	%r4009, %r4874, 2;
	setp.eq.s32 	%p849, %r4009, 0;
	mov.f32 	%f3013, 0f00000000;
	sub.f32 	%f3014, %f3013, %f3012;
	selp.f32 	%f3015, %f3012, %f3014, %p849;
	add.f32 	%f743, %f736, %f3015;
	add.f32 	%f744, %f743, 0f42D60000;
	mul.f32 	%f3016, %f744, 0f3F22F983;
	cvt.rni.s32.f32 	%r4878, %f3016;
	cvt.rn.f32.s32 	%f3017, %r4878;
	fma.rn.f32 	%f3018, %f3017, 0fBFC90FDA, %f744;
	fma.rn.f32 	%f3019, %f3017, 0fB3A22168, %f3018;
	fma.rn.f32 	%f3543, %f3017, 0fA7C234C5, %f3019;
	abs.f32 	%f746, %f744;
	setp.ltu.f32 	%p850, %f746, 0f47CE4780;
	@%p850 bra 	$L__BB0_857;
	setp.eq.f32 	%p851, %f746, 0f7F800000;
	@%p851 bra 	$L__BB0_856;
	mov.b32 	%r1487, %f744;
	shl.b32 	%r4011, %r1487, 8;
	or.b32  	%r1488, %r4011, -2147483648;
	mov.b64 	%rd2232, 0;
	mov.b32 	%r4875, 0;
	mov.u64 	%rd2230, __cudart_i2opi_f;
	mov.u64 	%rd2231, %rd1;
$L__BB0_852:
	.pragma "nounroll";
	ld.global.nc.u32 	%r4012, [%rd2230];
	mad.wide.u32 	%rd1743, %r4012, %r1488, %rd2232;
	shr.u64 	%rd2232, %rd1743, 32;
	st.local.u32 	[%rd2231], %rd1743;
	add.s32 	%r4875, %r4875, 1;
	add.s64 	%rd2231, %rd2231, 4;
	add.s64 	%rd2230, %rd2230, 4;
	setp.ne.s32 	%p852, %r4875, 6;
	@%p852 bra 	$L__BB0_852;
	shr.u32 	%r4013, %r1487, 23;
	st.local.u32 	[%rd1+24], %rd2232;
	and.b32  	%r1491, %r4013, 31;
	and.b32  	%r4014, %r4013, 224;
	add.s32 	%r4015, %r4014, -128;
	shr.u32 	%r4016, %r4015, 5;
	mul.wide.u32 	%rd1744, %r4016, 4;
	sub.s64 	%rd750, %rd1, %rd1744;
	ld.local.u32 	%r4876, [%rd750+24];
	ld.local.u32 	%r4877, [%rd750+20];
	setp.eq.s32 	%p853, %r1491, 0;
	@%p853 bra 	$L__BB0_855;
	shf.l.wrap.b32 	%r4876, %r4877, %r4876, %r1491;
	ld.local.u32 	%r4017, [%rd750+16];
	shf.l.wrap.b32 	%r4877, %r4017, %r4877, %r1491;
$L__BB0_855:
	shr.u32 	%r4018, %r4876, 30;
	shf.l.wrap.b32 	%r4019, %r4877, %r4876, 2;
	shl.b32 	%r4020, %r4877, 2;
	shr.u32 	%r4021, %r4019, 31;
	add.s32 	%r4022, %r4021, %r4018;
	neg.s32 	%r4023, %r4022;
	setp.lt.s32 	%p854, %r1487, 0;
	selp.b32 	%r4878, %r4023, %r4022, %p854;
	xor.b32  	%r4024, %r4019, %r1487;
	shr.s32 	%r4025, %r4019, 31;
	xor.b32  	%r4026, %r4025, %r4019;
	xor.b32  	%r4027, %r4025, %r4020;
	cvt.u64.u32 	%rd1745, %r4026;
	shl.b64 	%rd1746, %rd1745, 32;
	cvt.u64.u32 	%rd1747, %r4027;
	or.b64  	%rd1748, %rd1746, %rd1747;
	cvt.rn.f64.s64 	%fd213, %rd1748;
	mul.f64 	%fd214, %fd213, 0d3BF921FB54442D19;
	cvt.rn.f32.f64 	%f3020, %fd214;
	neg.f32 	%f3021, %f3020;
	setp.lt.s32 	%p855, %r4024, 0;
	selp.f32 	%f3543, %f3021, %f3020, %p855;
	bra.uni 	$L__BB0_857;
$L__BB0_856:
	mov.f32 	%f3022, 0f00000000;
	mul.rn.f32 	%f3543, %f744, %f3022;
	mov.b32 	%r4878, 0;
$L__BB0_857:
	mul.rn.f32 	%f3023, %f3543, %f3543;
	and.b32  	%r4029, %r4878, 1;
	setp.eq.b32 	%p856, %r4029, 1;
	selp.f32 	%f3024, 0f3F800000, %f3543, %p856;
	fma.rn.f32 	%f3025, %f3023, %f3024, 0f00000000;
	fma.rn.f32 	%f3026, %f3023, 0f37CBAC00, 0fBAB607ED;
	selp.f32 	%f3027, %f3026, 0fB94D4153, %p856;
	selp.f32 	%f3028, 0f3D2AAABB, 0f3C0885E4, %p856;
	fma.rn.f32 	%f3029, %f3027, %f3023, %f3028;
	selp.f32 	%f3030, 0fBEFFFFFF, 0fBE2AAAA8, %p856;
	fma.rn.f32 	%f3031, %f3029, %f3023, %f3030;
	fma.rn.f32 	%f3032, %f3031, %f3025, %f3024;
	and.b32  	%r4030, %r4878, 2;
	setp.eq.s32 	%p857, %r4030, 0;
	mov.f32 	%f3033, 0f00000000;
	sub.f32 	%f3034, %f3033, %f3032;
	selp.f32 	%f3035, %f3032, %f3034, %p857;
	add.f32 	%f750, %f743, %f3035;
	add.f32 	%f751, %f750, 0f42D80000;
	mul.f32 	%f3036, %f751, 0f3F22F983;
	cvt.rni.s32.f32 	%r4882, %f3036;
	cvt.rn.f32.s32 	%f3037, %r4882;
	fma.rn.f32 	%f3038, %f3037, 0fBFC90FDA, %f751;
	fma.rn.f32 	%f3039, %f3037, 0fB3A22168, %f3038;
	fma.rn.f32 	%f3544, %f3037, 0fA7C234C5, %f3039;
	abs.f32 	%f753, %f751;
	setp.ltu.f32 	%p858, %f753, 0f47CE4780;
	@%p858 bra 	$L__BB0_865;
	setp.eq.f32 	%p859, %f753, 0f7F800000;
	@%p859 bra 	$L__BB0_864;
	mov.b32 	%r1501, %f751;
	shl.b32 	%r4032, %r1501, 8;
	or.b32  	%r1502, %r4032, -2147483648;
	mov.b64 	%rd2235, 0;
	mov.b32 	%r4879, 0;
	mov.u64 	%rd2233, __cudart_i2opi_f;
	mov.u64 	%rd2234, %rd1;
$L__BB0_860:
	.pragma "nounroll";
	ld.global.nc.u32 	%r4033, [%rd2233];
	mad.wide.u32 	%rd1751, %r4033, %r1502, %rd2235;
	shr.u64 	%rd2235, %rd1751, 32;
	st.local.u32 	[%rd2234], %rd1751;
	add.s32 	%r4879, %r4879, 1;
	add.s64 	%rd2234, %rd2234, 4;
	add.s64 	%rd2233, %rd2233, 4;
	setp.ne.s32 	%p860, %r4879, 6;
	@%p860 bra 	$L__BB0_860;
	shr.u32 	%r4034, %r1501, 23;
	st.local.u32 	[%rd1+24], %rd2235;
	and.b32  	%r1505, %r4034, 31;
	and.b32  	%r4035, %r4034, 224;
	add.s32 	%r4036, %r4035, -128;
	shr.u32 	%r4037, %r4036, 5;
	mul.wide.u32 	%rd1752, %r4037, 4;
	sub.s64 	%rd757, %rd1, %rd1752;
	ld.local.u32 	%r4880, [%rd757+24];
	ld.local.u32 	%r4881, [%rd757+20];
	setp.eq.s32 	%p861, %r1505, 0;
	@%p861 bra 	$L__BB0_863;
	shf.l.wrap.b32 	%r4880, %r4881, %r4880, %r1505;
	ld.local.u32 	%r4038, [%rd757+16];
	shf.l.wrap.b32 	%r4881, %r4038, %r4881, %r1505;
$L__BB0_863:
	shr.u32 	%r4039, %r4880, 30;
	shf.l.wrap.b32 	%r4040, %r4881, %r4880, 2;
	shl.b32 	%r4041, %r4881, 2;
	shr.u32 	%r4042, %r4040, 31;
	add.s32 	%r4043, %r4042, %r4039;
	neg.s32 	%r4044, %r4043;
	setp.lt.s32 	%p862, %r1501, 0;
	selp.b32 	%r4882, %r4044, %r4043, %p862;
	xor.b32  	%r4045, %r4040, %r1501;
	shr.s32 	%r4046, %r4040, 31;
	xor.b32  	%r4047, %r4046, %r4040;
	xor.b32  	%r4048, %r4046, %r4041;
	cvt.u64.u32 	%rd1753, %r4047;
	shl.b64 	%rd1754, %rd1753, 32;
	cvt.u64.u32 	%rd1755, %r4048;
	or.b64  	%rd1756, %rd1754, %rd1755;
	cvt.rn.f64.s64 	%fd215, %rd1756;
	mul.f64 	%fd216, %fd215, 0d3BF921FB54442D19;
	cvt.rn.f32.f64 	%f3040, %fd216;
	neg.f32 	%f3041, %f3040;
	setp.lt.s32 	%p863, %r4045, 0;
	selp.f32 	%f3544, %f3041, %f3040, %p863;
	bra.uni 	$L__BB0_865;
$L__BB0_864:
	mov.f32 	%f3042, 0f00000000;
	mul.rn.f32 	%f3544, %f751, %f3042;
	mov.b32 	%r4882, 0;
$L__BB0_865:
	mul.rn.f32 	%f3043, %f3544, %f3544;
	and.b32  	%r4050, %r4882, 1;
	setp.eq.b32 	%p864, %r4050, 1;
	selp.f32 	%f3044, 0f3F800000, %f3544, %p864;
	fma.rn.f32 	%f3045, %f3043, %f3044, 0f00000000;
	fma.rn.f32 	%f3046, %f3043, 0f37CBAC00, 0fBAB607ED;
	selp.f32 	%f3047, %f3046, 0fB94D4153, %p864;
	selp.f32 	%f3048, 0f3D2AAABB, 0f3C0885E4, %p864;
	fma.rn.f32 	%f3049, %f3047, %f3043, %f3048;
	selp.f32 	%f3050, 0fBEFFFFFF, 0fBE2AAAA8, %p864;
	fma.rn.f32 	%f3051, %f3049, %f3043, %f3050;
	fma.rn.f32 	%f3052, %f3051, %f3045, %f3044;
	and.b32  	%r4051, %r4882, 2;
	setp.eq.s32 	%p865, %r4051, 0;
	mov.f32 	%f3053, 0f00000000;
	sub.f32 	%f3054, %f3053, %f3052;
	selp.f32 	%f3055, %f3052, %f3054, %p865;
	add.f32 	%f757, %f750, %f3055;
	add.f32 	%f758, %f757, 0f42DA0000;
	mul.f32 	%f3056, %f758, 0f3F22F983;
	cvt.rni.s32.f32 	%r4886, %f3056;
	cvt.rn.f32.s32 	%f3057, %r4886;
	fma.rn.f32 	%f3058, %f3057, 0fBFC90FDA, %f758;
	fma.rn.f32 	%f3059, %f3057, 0fB3A22168, %f3058;
	fma.rn.f32 	%f3545, %f3057, 0fA7C234C5, %f3059;
	abs.f32 	%f760, %f758;
	setp.ltu.f32 	%p866, %f760, 0f47CE4780;
	@%p866 bra 	$L__BB0_873;
	setp.eq.f32 	%p867, %f760, 0f7F800000;
	@%p867 bra 	$L__BB0_872;
	mov.b32 	%r1515, %f758;
	shl.b32 	%r4053, %r1515, 8;
	or.b32  	%r1516, %r4053, -2147483648;
	mov.b64 	%rd2238, 0;
	mov.b32 	%r4883, 0;
	mov.u64 	%rd2236, __cudart_i2opi_f;
	mov.u64 	%rd2237, %rd1;
$L__BB0_868:
	.pragma "nounroll";
	ld.global.nc.u32 	%r4054, [%rd2236];
	mad.wide.u32 	%rd1759, %r4054, %r1516, %rd2238;
	shr.u64 	%rd2238, %rd1759, 32;
	st.local.u32 	[%rd2237], %rd1759;
	add.s32 	%r4883, %r4883, 1;
	add.s64 	%rd2237, %rd2237, 4;
	add.s64 	%rd2236, %rd2236, 4;
	setp.ne.s32 	%p868, %r4883, 6;
	@%p868 bra 	$L__BB0_868;
	shr.u32 	%r4055, %r1515, 23;
	st.local.u32 	[%rd1+24], %rd2238;
	and.b32  	%r1519, %r4055, 31;
	and.b32  	%r4056, %r4055, 224;
	add.s32 	%r4057, %r4056, -128;
	shr.u32 	%r4058, %r4057, 5;
	mul.wide.u32 	%rd1760, %r4058, 4;
	sub.s64 	%rd764, %rd1, %rd1760;
	ld.local.u32 	%r4884, [%rd764+24];
	ld.local.u32 	%r4885, [%rd764+20];
	setp.eq.s32 	%p869, %r1519, 0;
	@%p869 bra 	$L__BB0_871;
	shf.l.wrap.b32 	%r4884, %r4885, %r4884, %r1519;
	ld.local.u32 	%r4059, [%rd764+16];
	shf.l.wrap.b32 	%r4885, %r4059, %r4885, %r1519;
$L__BB0_871:
	shr.u32 	%r4060, %r4884, 30;
	shf.l.wrap.b32 	%r4061, %r4885, %r4884, 2;
	shl.b32 	%r4062, %r4885, 2;
	shr.u32 	%r4063, %r4061, 31;
	add.s32 	%r4064, %r4063, %r4060;
	neg.s32 	%r4065, %r4064;
	setp.lt.s32 	%p870, %r1515, 0;
	selp.b32 	%r4886, %r4065, %r4064, %p870;
	xor.b32  	%r4066, %r4061, %r1515;
	shr.s32 	%r4067, %r4061, 31;
	xor.b32  	%r4068, %r4067, %r4061;
	xor.b32  	%r4069, %r4067, %r4062;
	cvt.u64.u32 	%rd1761, %r4068;
	shl.b64 	%rd1762, %rd1761, 32;
	cvt.u64.u32 	%rd1763, %r4069;
	or.b64  	%rd1764, %rd1762, %rd1763;
	cvt.rn.f64.s64 	%fd217, %rd1764;
	mul.f64 	%fd218, %fd217, 0d3BF921FB54442D19;
	cvt.rn.f32.f64 	%f3060, %fd218;
	neg.f32 	%f3061, %f3060;
	setp.lt.s32 	%p871, %r4066, 0;
	selp.f32 	%f3545, %f3061, %f3060, %p871;
	bra.uni 	$L__BB0_873;
$L__BB0_872:
	mov.f32 	%f3062, 0f00000000;
	mul.rn.f32 	%f3545, %f758, %f3062;
	mov.b32 	%r4886, 0;
$L__BB0_873:
	mul.rn.f32 	%f3063, %f3545, %f3545;
	and.b32  	%r4071, %r4886, 1;
	setp.eq.b32 	%p872, %r4071, 1;
	selp.f32 	%f3064, 0f3F800000, %f3545, %p872;
	fma.rn.f32 	%f3065, %f3063, %f3064, 0f00000000;
	fma.rn.f32 	%f3066, %f3063, 0f37CBAC00, 0fBAB607ED;
	selp.f32 	%f3067, %f3066, 0fB94D4153, %p872;
	selp.f32 	%f3068, 0f3D2AAABB, 0f3C0885E4, %p872;
	fma.rn.f32 	%f3069, %f3067, %f3063, %f3068;
	selp.f32 	%f3070, 0fBEFFFFFF, 0fBE2AAAA8, %p872;
	fma.rn.f32 	%f3071, %f3069, %f3063, %f3070;
	fma.rn.f32 	%f3072, %f3071, %f3065, %f3064;
	and.b32  	%r4072, %r4886, 2;
	setp.eq.s32 	%p873, %r4072, 0;
	mov.f32 	%f3073, 0f00000000;
	sub.f32 	%f3074, %f3073, %f3072;
	selp.f32 	%f3075, %f3072, %f3074, %p873;
	add.f32 	%f764, %f757, %f3075;
	add.f32 	%f765, %f764, 0f42DC0000;
	mul.f32 	%f3076, %f765, 0f3F22F983;
	cvt.rni.s32.f32 	%r4890, %f3076;
	cvt.rn.f32.s32 	%f3077, %r4890;
	fma.rn.f32 	%f3078, %f3077, 0fBFC90FDA, %f765;
	fma.rn.f32 	%f3079, %f3077, 0fB3A22168, %f3078;
	fma.rn.f32 	%f3546, %f3077, 0fA7C234C5, %f3079;
	abs.f32 	%f767, %f765;
	setp.ltu.f32 	%p874, %f767, 0f47CE4780;
	@%p874 bra 	$L__BB0_881;
	setp.eq.f32 	%p875, %f767, 0f7F800000;
	@%p875 bra 	$L__BB0_880;
	mov.b32 	%r1529, %f765;
	shl.b32 	%r4074, %r1529, 8;
	or.b32  	%r1530, %r4074, -2147483648;
	mov.b64 	%rd2241, 0;
	mov.b32 	%r4887, 0;
	mov.u64 	%rd2239, __cudart_i2opi_f;
	mov.u64 	%rd2240, %rd1;
$L__BB0_876:
	.pragma "nounroll";
	ld.global.nc.u32 	%r4075, [%rd2239];
	mad.wide.u32 	%rd1767, %r4075, %r1530, %rd2241;
	shr.u64 	%rd2241, %rd1767, 32;
	st.local.u32 	[%rd2240], %rd1767;
	add.s32 	%r4887, %r4887, 1;
	add.s64 	%rd2240, %rd2240, 4;
	add.s64 	%rd2239, %rd2239, 4;
	setp.ne.s32 	%p876, %r4887, 6;
	@%p876 bra 	$L__BB0_876;
	shr.u32 	%r4076, %r1529, 23;
	st.local.u32 	[%rd1+24], %rd2241;
	and.b32  	%r1533, %r4076, 31;
	and.b32  	%r4077, %r4076, 224;
	add.s32 	%r4078, %r4077, -128;
	shr.u32 	%r4079, %r4078, 5;
	mul.wide.u32 	%rd1768, %r4079, 4;
	sub.s64 	%rd771, %rd1, %rd1768;
	ld.local.u32 	%r4888, [%rd771+24];
	ld.local.u32 	%r4889, [%rd771+20];
	setp.eq.s32 	%p877, %r1533, 0;
	@%p877 bra 	$L__BB0_879;
	shf.l.wrap.b32 	%r4888, %r4889, %r4888, %r1533;
	ld.local.u32 	%r4080, [%rd771+16];
	shf.l.wrap.b32 	%r4889, %r4080, %r4889, %r1533;
$L__BB0_879:
	shr.u32 	%r4081, %r4888, 30;
	shf.l.wrap.b32 	%r4082, %r4889, %r4888, 2;
	shl.b32 	%r4083, %r4889, 2;
	shr.u32 	%r4084, %r4082, 31;
	add.s32 	%r4085, %r4084, %r4081;
	neg.s32 	%r4086, %r4085;
	setp.lt.s32 	%p878, %r1529, 0;
	selp.b32 	%r4890, %r4086, %r4085, %p878;
	xor.b32  	%r4087, %r4082, %r1529;
	shr.s32 	%r4088, %r4082, 31;
	xor.b32  	%r4089, %r4088, %r4082;
	xor.b32  	%r4090, %r4088, %r4083;
	cvt.u64.u32 	%rd1769, %r4089;
	shl.b64 	%rd1770, %rd1769, 32;
	cvt.u64.u32 	%rd1771, %r4090;
	or.b64  	%rd1772, %rd1770, %rd1771;
	cvt.rn.f64.s64 	%fd219, %rd1772;
	mul.f64 	%fd220, %fd219, 0d3BF921FB54442D19;
	cvt.rn.f32.f64 	%f3080, %fd220;
	neg.f32 	%f3081, %f3080;
	setp.lt.s32 	%p879, %r4087, 0;
	selp.f32 	%f3546, %f3081, %f3080, %p879;
	bra.uni 	$L__BB0_881;
$L__BB0_880:
	mov.f32 	%f3082, 0f00000000;
	mul.rn.f32 	%f3546, %f765, %f3082;
	mov.b32 	%r4890, 0;
$L__BB0_881:
	mul.rn.f32 	%f3083, %f3546, %f3546;
	and.b32  	%r4092, %r4890, 1;
	setp.eq.b32 	%p880, %r4092, 1;
	selp.f32 	%f3084, 0f3F800000, %f3546, %p880;
	fma.rn.f32 	%f3085, %f3083, %f3084, 0f00000000;
	fma.rn.f32 	%f3086, %f3083, 0f37CBAC00, 0fBAB607ED;
	selp.f32 	%f3087, %f3086, 0fB94D4153, %p880;
	selp.f32 	%f3088, 0f3D2AAABB, 0f3C0885E4, %p880;
	fma.rn.f32 	%f3089, %f3087, %f3083, %f3088;
	selp.f32 	%f3090, 0fBEFFFFFF, 0fBE2AAAA8, %p880;
	fma.rn.f32 	%f3091, %f3089, %f3083, %f3090;
	fma.rn.f32 	%f3092, %f3091, %f3085, %f3084;
	and.b32  	%r4093, %r4890, 2;
	setp.eq.s32 	%p881, %r4093, 0;
	mov.f32 	%f3093, 0f00000000;
	sub.f32 	%f3094, %f3093, %f3092;
	selp.f32 	%f3095, %f3092, %f3094, %p881;
	add.f32 	%f771, %f764, %f3095;
	add.f32 	%f772, %f771, 0f42DE0000;
	mul.f32 	%f3096, %f772, 0f3F22F983;
	cvt.rni.s32.f32 	%r4894, %f3096;
	cvt.rn.f32.s32 	%f3097, %r4894;
	fma.rn.f32 	%f3098, %f3097, 0fBFC90FDA, %f772;
	fma.rn.f32 	%f3099, %f3097, 0fB3A22168, %f3098;
	fma.rn.f32 	%f3547, %f3097, 0fA7C234C5, %f3099;
	abs.f32 	%f774, %f772;
	setp.ltu.f32 	%p882, %f774, 0f47CE4780;
	@%p882 bra 	$L__BB0_889;
	setp.eq.f32 	%p883, %f774, 0f7F800000;
	@%p883 bra 	$L__BB0_888;
	mov.b32 	%r1543, %f772;
	shl.b32 	%r4095, %r1543, 8;
	or.b32  	%r1544, %r4095, -2147483648;
	mov.b64 	%rd2244, 0;
	mov.b32 	%r4891, 0;
	mov.u64 	%rd2242, __cudart_i2opi_f;
	mov.u64 	%rd2243, %rd1;
$L__BB0_884:
	.pragma "nounroll";
	ld.global.nc.u32 	%r4096, [%rd2242];
	mad.wide.u32 	%rd1775, %r4096, %r1544, %rd2244;
	shr.u64 	%rd2244, %rd1775, 32;
	st.local.u32 	[%rd2243], %rd1775;
	add.s32 	%r4891, %r4891, 1;
	add.s64 	%rd2243, %rd2243, 4;
	add.s64 	%rd2242, %rd2242, 4;
	setp.ne.s32 	%p884, %r4891, 6;
	@%p884 bra 	$L__BB0_884;
	shr.u32 	%r4097, %r1543, 23;
	st.local.u32 	[%rd1+24], %rd2244;
	and.b32  	%r1547, %r4097, 31;
	and.b32  	%r4098, %r4097, 224;
	add.s32 	%r4099, %r4098, -128;
	shr.u32 	%r4100, %r4099, 5;
	mul.wide.u32 	%rd1776, %r4100, 4;
	sub.s64 	%rd778, %rd1, %rd1776;
	ld.local.u32 	%r4892, [%rd778+24];
	ld.local.u32 	%r4893, [%rd778+20];
	setp.eq.s32 	%p885, %r1547, 0;
	@%p885 bra 	$L__BB0_887;
	shf.l.wrap.b32 	%r4892, %r4893, %r4892, %r1547;
	ld.local.u32 	%r4101, [%rd778+16];
	shf.l.wrap.b32 	%r4893, %r4101, %r4893, %r1547;
$L__BB0_887:
	shr.u32 	%r4102, %r4892, 30;
	shf.l.wrap.b32 	%r4103, %r4893, %r4892, 2;
	shl.b32 	%r4104, %r4893, 2;
	shr.u32 	%r4105, %r4103, 31;
	add.s32 	%r4106, %r4105, %r4102;
	neg.s32 	%r4107, %r4106;
	setp.lt.s32 	%p886, %r1543, 0;
	selp.b32 	%r4894, %r4107, %r4106, %p886;
	xor.b32  	%r4108, %r4103, %r1543;
	shr.s32 	%r4109, %r4103, 31;
	xor.b32  	%r4110, %r4109, %r4103;
	xor.b32  	%r4111, %r4109, %r4104;
	cvt.u64.u32 	%rd1777, %r4110;
	shl.b64 	%rd1778, %rd1777, 32;
	cvt.u64.u32 	%rd1779, %r4111;
	or.b64  	%rd1780, %rd1778, %rd1779;
	cvt.rn.f64.s64 	%fd221, %rd1780;
	mul.f64 	%fd222, %fd221, 0d3BF921FB54442D19;
	cvt.rn.f32.f64 	%f3100, %fd222;
	neg.f32 	%f3101, %f3100;
	setp.lt.s32 	%p887, %r4108, 0;
	selp.f32 	%f3547, %f3101, %f3100, %p887;
	bra.uni 	$L__BB0_889;
$L__BB0_888:
	mov.f32 	%f3102, 0f00000000;
	mul.rn.f32 	%f3547, %f772, %f3102;
	mov.b32 	%r4894, 0;
$L__BB0_889:
	mul.rn.f32 	%f3103, %f3547, %f3547;
	and.b32  	%r4113, %r4894, 1;
	setp.eq.b32 	%p888, %r4113, 1;
	selp.f32 	%f3104, 0f3F800000, %f3547, %p888;
	fma.rn.f32 	%f3105, %f3103, %f3104, 0f00000000;
	fma.rn.f32 	%f3106, %f3103, 0f37CBAC00, 0fBAB607ED;
	selp.f32 	%f3107, %f3106, 0fB94D4153, %p888;
	selp.f32 	%f3108, 0f3D2AAABB, 0f3C0885E4, %p888;
	fma.rn.f32 	%f3109, %f3107, %f3103, %f3108;
	selp.f32 	%f3110, 0fBEFFFFFF, 0fBE2AAAA8, %p888;
	fma.rn.f32 	%f3111, %f3109, %f3103, %f3110;
	fma.rn.f32 	%f3112, %f3111, %f3105, %f3104;
	and.b32  	%r4114, %r4894, 2;
	setp.eq.s32 	%p889, %r4114, 0;
	mov.f32 	%f3113, 0f00000000;
	sub.f32 	%f3114, %f3113, %f3112;
	selp.f32 	%f3115, %f3112, %f3114, %p889;
	add.f32 	%f778, %f771, %f3115;
	add.f32 	%f779, %f778, 0f42E00000;
	mul.f32 	%f3116, %f779, 0f3F22F983;
	cvt.rni.s32.f32 	%r4898, %f3116;
	cvt.rn.f32.s32 	%f3117, %r4898;
	fma.rn.f32 	%f3118, %f3117, 0fBFC90FDA, %f779;
	fma.rn.f32 	%f3119, %f3117, 0fB3A22168, %f3118;
	fma.rn.f32 	%f3548, %f3117, 0fA7C234C5, %f3119;
	abs.f32 	%f781, %f779;
	setp.ltu.f32 	%p890, %f781, 0f47CE4780;
	@%p890 bra 	$L__BB0_897;
	setp.eq.f32 	%p891, %f781, 0f7F800000;
	@%p891 bra 	$L__BB0_896;
	mov.b32 	%r1557, %f779;
	shl.b32 	%r4116, %r1557, 8;
	or.b32  	%r1558, %r4116, -2147483648;
	mov.b64 	%rd2247, 0;
	mov.b32 	%r4895, 0;
	mov.u64 	%rd2245, __cudart_i2opi_f;
	mov.u64 	%rd2246, %rd1;
$L__BB0_892:
	.pragma "nounroll";
	ld.global.nc.u32 	%r4117, [%rd2245];
	mad.wide.u32 	%rd1783, %r4117, %r1558, %rd2247;
	shr.u64 	%rd2247, %rd1783, 32;
	st.local.u32 	[%rd2246], %rd1783;
	add.s32 	%r4895, %r4895, 1;
	add.s64 	%rd2246, %rd2246, 4;
	add.s64 	%rd2245, %rd2245, 4;
	setp.ne.s32 	%p892, %r4895, 6;
	@%p892 bra 	$L__BB0_892;
	shr.u32 	%r4118, %r1557, 23;
	st.local.u32 	[%rd1+24], %rd2247;
	and.b32  	%r1561, %r4118, 31;
	and.b32  	%r4119, %r4118, 224;
	add.s32 	%r4120, %r4119, -128;
	shr.u32 	%r4121, %r4120, 5;
	mul.wide.u32 	%rd1784, %r4121, 4;
	sub.s64 	%rd785, %rd1, %rd1784;
	ld.local.u32 	%r4896, [%rd785+24];
	ld.local.u32 	%r4897, [%rd785+20];
	setp.eq.s32 	%p893, %r1561, 0;
	@%p893 bra 	$L__BB0_895;
	shf.l.wrap.b32 	%r4896, %r4897, %r4896, %r1561;
	ld.local.u32 	%r4122, [%rd785+16];
	shf.l.wrap.b32 	%r4897, %r4122, %r4897, %r1561;
$L__BB0_895:
	shr.u32 	%r4123, %r4896, 30;
	shf.l.wrap.b32 	%r4124, %r4897, %r4896, 2;
	shl.b32 	%r4125, %r4897, 2;
	shr.u32 	%r4126, %r4124, 31;
	add.s32 	%r4127, %r4126, %r4123;
	neg.s32 	%r4128, %r4127;
	setp.lt.s32 	%p894, %r1557, 0;
	selp.b32 	%r4898, %r4128, %r4127, %p894;
	xor.b32  	%r4129, %r4124, %r1557;
	shr.s32 	%r4130, %r4124, 31;
	xor.b32  	%r4131, %r4130, %r4124;
	xor.b32  	%r4132, %r4130, %r4125;
	cvt.u64.u32 	%rd1785, %r4131;
	shl.b64 	%rd1786, %rd1785, 32;
	cvt.u64.u32 	%rd1787, %r4132;
	or.b64  	%rd1788, %rd1786, %rd1787;
	cvt.rn.f64.s64 	%fd223, %rd1788;
	mul.f64 	%fd224, %fd223, 0d3BF921FB54442D19;
	cvt.rn.f32.f64 	%f3120, %fd224;
	neg.f32 	%f3121, %f3120;
	setp.lt.s32 	%p895, %r4129, 0;
	selp.f32 	%f3548, %f3121, %f3120, %p895;
	bra.uni 	$L__BB0_897;
$L__BB0_896:
	mov.f32 	%f3122, 0f00000000;
	mul.rn.f32 	%f3548, %f779, %f3122;
	mov.b32 	%r4898, 0;
$L__BB0_897:
	mul.rn.f32 	%f3123, %f3548, %f3548;
	and.b32  	%r4134, %r4898, 1;
	setp.eq.b32 	%p896, %r4134, 1;
	selp.f32 	%f3124, 0f3F800000, %f3548, %p896;
	fma.rn.f32 	%f3125, %f3123, %f3124, 0f00000000;
	fma.rn.f32 	%f3126, %f3123, 0f37CBAC00, 0fBAB607ED;
	selp.f32 	%f3127, %f3126, 0fB94D4153, %p896;
	selp.f32 	%f3128, 0f3D2AAABB, 0f3C0885E4, %p896;
	fma.rn.f32 	%f3129, %f3127, %f3123, %f3128;
	selp.f32 	%f3130, 0fBEFFFFFF, 0fBE2AAAA8, %p896;
	fma.rn.f32 	%f3131, %f3129, %f3123, %f3130;
	fma.rn.f32 	%f3132, %f3131, %f3125, %f3124;
	and.b32  	%r4135, %r4898, 2;
	setp.eq.s32 	%p897, %r4135, 0;
	mov.f32 	%f3133, 0f00000000;
	sub.f32 	%f3134, %f3133, %f3132;
	selp.f32 	%f3135, %f3132, %f3134, %p897;
	add.f32 	%f785, %f778, %f3135;
	add.f32 	%f786, %f785, 0f42E20000;
	mul.f32 	%f3136, %f786, 0f3F22F983;
	cvt.rni.s32.f32 	%r4902, %f3136;
	cvt.rn.f32.s32 	%f3137, %r4902;
	fma.rn.f32 	%f3138, %f3137, 0fBFC90FDA, %f786;
	fma.rn.f32 	%f3139, %f3137, 0fB3A22168, %f3138;
	fma.rn.f32 	%f3549, %f3137, 0fA7C234C5, %f3139;
	abs.f32 	%f788, %f786;
	setp.ltu.f32 	%p898, %f788, 0f47CE4780;
	@%p898 bra 	$L__BB0_905;
	setp.eq.f32 	%p899, %f788, 0f7F800000;
	@%p899 bra 	$L__BB0_904;
	mov.b32 	%r1571, %f786;
	shl.b32 	%r4137, %r1571, 8;
	or.b32  	%r1572, %r4137, -2147483648;
	mov.b64 	%rd2250, 0;
	mov.b32 	%r4899, 0;
	mov.u64 	%rd2248, __cudart_i2opi_f;
	mov.u64 	%rd2249, %rd1;
$L__BB0_900:
	.pragma "nounroll";
	ld.global.nc.u32 	%r4138, [%rd2248];
	mad.wide.u32 	%rd1791, %r4138, %r1572, %rd2250;
	shr.u64 	%rd2250, %rd1791, 32;
	st.local.u32 	[%rd2249], %rd1791;
	add.s32 	%r4899, %r4899, 1;
	add.s64 	%rd2249, %rd2249, 4;
	add.s64 	%rd2248, %rd2248, 4;
	setp.ne.s32 	%p900, %r4899, 6;
	@%p900 bra 	$L__BB0_900;
	shr.u32 	%r4139, %r1571, 23;
	st.local.u32 	[%rd1+24], %rd2250;
	and.b32  	%r1575, %r4139, 31;
	and.b32  	%r4140, %r4139, 224;
	add.s32 	%r4141, %r4140, -128;
	shr.u32 	%r4142, %r4141, 5;
	mul.wide.u32 	%rd1792, %r4142, 4;
	sub.s64 	%rd792, %rd1, %rd1792;
	ld.local.u32 	%r4900, [%rd792+24];
	ld.local.u32 	%r4901, [%rd792+20];
	setp.eq.s32 	%p901, %r1575, 0;
	@%p901 bra 	$L__BB0_903;
	shf.l.wrap.b32 	%r4900, %r4901, %r4900, %r1575;
	ld.local.u32 	%r4143, [%rd792+16];
	shf.l.wrap.b32 	%r4901, %r4143, %r4901, %r1575;
$L__BB0_903:
	shr.u32 	%r4144, %r4900, 30;
	shf.l.wrap.b32 	%r4145, %r4901, %r4900, 2;
	shl.b32 	%r4146, %r4901, 2;
	shr.u32 	%r4147, %r4145, 31;
	add.s32 	%r4148, %r4147, %r4144;
	neg.s32 	%r4149, %r4148;
	setp.lt.s32 	%p902, %r1571, 0;
	selp.b32 	%r4902, %r4149, %r4148, %p902;
	xor.b32  	%r4150, %r4145, %r1571;
	shr.s32 	%r4151, %r4145, 31;
	xor.b32  	%r4152, %r4151, %r4145;
	xor.b32  	%r4153, %r4151, %r4146;
	cvt.u64.u32 	%rd1793, %r4152;
	shl.b64 	%rd1794, %rd1793, 32;
	cvt.u64.u32 	%rd1795, %r4153;
	or.b64  	%rd1796, %rd1794, %rd1795;
	cvt.rn.f64.s64 	%fd225, %rd1796;
	mul.f64 	%fd226, %fd225, 0d3BF921FB54442D19;
	cvt.rn.f32.f64 	%f3140, %fd226;
	neg.f32 	%f3141, %f3140;
	setp.lt.s32 	%p903, %r4150, 0;
	selp.f32 	%f3549, %f3141, %f3140, %p903;
	bra.uni 	$L__BB0_905;
$L__BB0_904:
	mov.f32 	%f3142, 0f00000000;
	mul.rn.f32 	%f3549, %f786, %f3142;
	mov.b32 	%r4902, 0;
$L__BB0_905:
	mul.rn.f32 	%f3143, %f3549, %f3549;
	and.b32  	%r4155, %r4902, 1;
	setp.eq.b32 	%p904, %r4155, 1;
	selp.f32 	%f3144, 0f3F800000, %f3549, %p904;
	fma.rn.f32 	%f3145, %f3143, %f3144, 0f00000000;
	fma.rn.f32 	%f3146, %f3143, 0f37CBAC00, 0fBAB607ED;
	selp.f32 	%f3147, %f3146, 0fB94D4153, %p904;
	selp.f32 	%f3148, 0f3D2AAABB, 0f3C0885E4, %p904;
	fma.rn.f32 	%f3149, %f3147, %f3143, %f3148;
	selp.f32 	%f3150, 0fBEFFFFFF, 0fBE2AAAA8, %p904;
	fma.rn.f32 	%f3151, %f3149, %f3143, %f3150;
	fma.rn.f32 	%f3152, %f3151, %f3145, %f3144;
	and.b32  	%r4156, %r4902, 2;
	setp.eq.s32 	%p905, %r4156, 0;
	mov.f32 	%f3153, 0f00000000;
	sub.f32 	%f3154, %f3153, %f3152;
	selp.f32 	%f3155, %f3152, %f3154, %p905;
	add.f32 	%f792, %f785, %f3155;
	add.f32 	%f793, %f792, 0f42E40000;
	mul.f32 	%f3156, %f793, 0f3F22F983;
	cvt.rni.s32.f32 	%r4906, %f3156;
	cvt.rn.f32.s32 	%f3157, %r4906;
	fma.rn.f32 	%f3158, %f3157, 0fBFC90FDA, %f793;
	fma.rn.f32 	%f3159, %f3157, 0fB3A22168, %f3158;
	fma.rn.f32 	%f3550, %f3157, 0fA7C234C5, %f3159;
	abs.f32 	%f795, %f793;
	setp.ltu.f32 	%p906, %f795, 0f47CE4780;
	@%p906 bra 	$L__BB0_913;
	setp.eq.f32 	%p907, %f795, 0f7F800000;
	@%p907 bra 	$L__BB0_912;
	mov.b32 	%r1585, %f793;
	shl.b32 	%r4158, %r1585, 8;
	or.b32  	%r1586, %r4158, -2147483648;
	mov.b64 	%rd2253, 0;
	mov.b32 	%r4903, 0;
	mov.u64 	%rd2251, __cudart_i2opi_f;
	mov.u64 	%rd2252, %rd1;
$L__BB0_908:
	.pragma "nounroll";
	ld.global.nc.u32 	%r4159, [%rd2251];
	mad.wide.u32 	%rd1799, %r4159, %r1586, %rd2253;
	shr.u64 	%rd2253, %rd1799, 32;
	st.local.u32 	[%rd2252], %rd1799;
	add.s32 	%r4903, %r4903, 1;
	add.s64 	%rd2252, %rd2252, 4;
	add.s64 	%rd2251, %rd2251, 4;
	setp.ne.s32 	%p908, %r4903, 6;
	@%p908 bra 	$L__BB0_908;
	shr.u32 	%r4160, %r1585, 23;
	st.local.u32 	[%rd1+24], %rd2253;
	and.b32  	%r1589, %r4160, 31;
	and.b32  	%r4161, %r4160, 224;
	add.s32 	%r4162, %r4161, -128;
	shr.u32 	%r4163, %r4162, 5;
	mul.wide.u32 	%rd1800, %r4163, 4;
	sub.s64 	%rd799, %rd1, %rd1800;
	ld.local.u32 	%r4904, [%rd799+24];
	ld.local.u32 	%r4905, [%rd799+20];
	setp.eq.s32 	%p909, %r1589, 0;
	@%p909 bra 	$L__BB0_911;
	shf.l.wrap.b32 	%r4904, %r4905, %r4904, %r1589;
	ld.local.u32 	%r4164, [%rd799+16];
	shf.l.wrap.b32 	%r4905, %r4164, %r4905, %r1589;
$L__BB0_911:
	shr.u32 	%r4165, %r4904, 30;
	shf.l.wrap.b32 	%r4166, %r4905, %r4904, 2;
	shl.b32 	%r4167, %r4905, 2;
	shr.u32 	%r4168, %r4166, 31;
	add.s32 	%r4169, %r4168, %r4165;
	neg.s32 	%r4170, %r4169;
	setp.lt.s32 	%p910, %r1585, 0;
	selp.b32 	%r4906, %r4170, %r4169, %p910;
	xor.b32  	%r4171, %r4166, %r1585;
	shr.s32 	%r4172, %r4166, 31;
	xor.b32  	%r4173, %r4172, %r4166;
	xor.b32  	%r4174, %r4172, %r4167;
	cvt.u64.u32 	%rd1801, %r4173;
	shl.b64 	%rd1802, %rd1801, 32;
	cvt.u64.u32 	%rd1803, %r4174;
	or.b64  	%rd1804, %rd1802, %rd1803;
	cvt.rn.f64.s64 	%fd227, %rd1804;
	mul.f64 	%fd228, %fd227, 0d3BF921FB54442D19;
	cvt.rn.f32.f64 	%f3160, %fd228;
	neg.f32 	%f3161, %f3160;
	setp.lt.s32 	%p911, %r4171, 0;
	selp.f32 	%f3550, %f3161, %f3160, %p911;
	bra.uni 	$L__BB0_913;
$L__BB0_912:
	mov.f32 	%f3162, 0f00000000;
	mul.rn.f32 	%f3550, %f793, %f3162;
	mov.b32 	%r4906, 0;
$L__BB0_913:
	mul.rn.f32 	%f3163, %f3550, %f3550;
	and.b32  	%r4176, %r4906, 1;
	setp.eq.b32 	%p912, %r4176, 1;
	selp.f32 	%f3164, 0f3F800000, %f3550, %p912;
	fma.rn.f32 	%f3165, %f3163, %f3164, 0f00000000;
	fma.rn.f32 	%f3166, %f3163, 0f37CBAC00, 0fBAB607ED;
	selp.f32 	%f3167, %f3166, 0fB94D4153, %p912;
	selp.f32 	%f3168, 0f3D2AAABB, 0f3C0885E4, %p912;
	fma.rn.f32 	%f3169, %f3167, %f3163, %f3168;
	selp.f32 	%f3170, 0fBEFFFFFF, 0fBE2AAAA8, %p912;
	fma.rn.f32 	%f3171, %f3169, %f3163, %f3170;
	fma.rn.f32 	%f3172, %f3171, %f3165, %f3164;
	and.b32  	%r4177, %r4906, 2;
	setp.eq.s32 	%p913, %r4177, 0;
	mov.f32 	%f3173, 0f00000000;
	sub.f32 	%f3174, %f3173, %f3172;
	selp.f32 	%f3175, %f3172, %f3174, %p913;
	add.f32 	%f799, %f792, %f3175;
	add.f32 	%f800, %f799, 0f42E60000;
	mul.f32 	%f3176, %f800, 0f3F22F983;
	cvt.rni.s32.f32 	%r4910, %f3176;
	cvt.rn.f32.s32 	%f3177, %r4910;
	fma.rn.f32 	%f3178, %f3177, 0fBFC90FDA, %f800;
	fma.rn.f32 	%f3179, %f3177, 0fB3A22168, %f3178;
	fma.rn.f32 	%f3551, %f3177, 0fA7C234C5, %f3179;
	abs.f32 	%f802, %f800;
	setp.ltu.f32 	%p914, %f802, 0f47CE4780;
	@%p914 bra 	$L__BB0_921;
	setp.eq.f32 	%p915, %f802, 0f7F800000;
	@%p915 bra 	$L__BB0_920;
	mov.b32 	%r1599, %f800;
	shl.b32 	%r4179, %r1599, 8;
	or.b32  	%r1600, %r4179, -2147483648;
	mov.b64 	%rd2256, 0;
	mov.b32 	%r4907, 0;
	mov.u64 	%rd2254, __cudart_i2opi_f;
	mov.u64 	%rd2255, %rd1;
$L__BB0_916:
	.pragma "nounroll";
	ld.global.nc.u32 	%r4180, [%rd2254];
	mad.wide.u32 	%rd1807, %r4180, %r1600, %rd2256;
	shr.u64 	%rd2256, %rd1807, 32;
	st.local.u32 	[%rd2255], %rd1807;
	add.s32 	%r4907, %r4907, 1;
	add.s64 	%rd2255, %rd2255, 4;
	add.s64 	%rd2254, %rd2254, 4;
	setp.ne.s32 	%p916, %r4907, 6;
	@%p916 bra 	$L__BB0_916;
	shr.u32 	%r4181, %r1599, 23;
	st.local.u32 	[%rd1+24], %rd2256;
	and.b32  	%r1603, %r4181, 31;
	and.b32  	%r4182, %r4181, 224;
	add.s32 	%r4183, %r4182, -128;
	shr.u32 	%r4184, %r4183, 5;
	mul.wide.u32 	%rd1808, %r4184, 4;
	sub.s64 	%rd806, %rd1, %rd1808;
	ld.local.u32 	%r4908, [%rd806+24];
	ld.local.u32 	%r4909, [%rd806+20];
	setp.eq.s32 	%p917, %r1603, 0;
	@%p917 bra 	$L__BB0_919;
	shf.l.wrap.b32 	%r4908, %r4909, %r4908, %r1603;
	ld.local.u32 	%r4185, [%rd806+16];
	shf.l.wrap.b32 	%r4909, %r4185, %r4909, %r1603;
$L__BB0_919:
	shr.u32 	%r4186, %r4908, 30;
	shf.l.wrap.b32 	%r4187, %r4909, %r4908, 2;
	shl.b32 	%r4188, %r4909, 2;
	shr.u32 	%r4189, %r4187, 31;
	add.s32 	%r4190, %r4189, %r4186;
	neg.s32 	%r4191, %r4190;
	setp.lt.s32 	%p918, %r1599, 0;
	selp.b32 	%r4910, %r4191, %r4190, %p918;
	xor.b32  	%r4192, %r4187, %r1599;
	shr.s32 	%r4193, %r4187, 31;
	xor.b32  	%r4194, %r4193, %r4187;
	xor.b32  	%r4195, %r4193, %r4188;
	cvt.u64.u32 	%rd1809, %r4194;
	shl.b64 	%rd1810, %rd1809, 32;
	cvt.u64.u32 	%rd1811, %r4195;
	or.b64  	%rd1812, %rd1810, %rd1811;
	cvt.rn.f64.s64 	%fd229, %rd1812;
	mul.f64 	%fd230, %fd229, 0d3BF921FB54442D19;
	cvt.rn.f32.f64 	%f3180, %fd230;
	neg.f32 	%f3181, %f3180;
	setp.lt.s32 	%p919, %r4192, 0;
	selp.f32 	%f3551, %f3181, %f3180, %p919;
	bra.uni 	$L__BB0_921;
$L__BB0_920:
	mov.f32 	%f3182, 0f00000000;
	mul.rn.f32 	%f3551, %f800, %f3182;
	mov.b32 	%r4910, 0;
$L__BB0_921:
	mul.rn.f32 	%f3183, %f3551, %f3551;
	and.b32  	%r4197, %r4910, 1;
	setp.eq.b32 	%p920, %r4197, 1;
	selp.f32 	%f3184, 0f3F800000, %f3551, %p920;
	fma.rn.f32 	%f3185, %f3183, %f3184, 0f00000000;
	fma.rn.f32 	%f3186, %f3183, 0f37CBAC00, 0fBAB607ED;
	selp.f32 	%f3187, %f3186, 0fB94D4153, %p920;
	selp.f32 	%f3188, 0f3D2AAABB, 0f3C0885E4, %p920;
	fma.rn.f32 	%f3189, %f3187, %f3183, %f3188;
	selp.f32 	%f3190, 0fBEFFFFFF, 0fBE2AAAA8, %p920;
	fma.rn.f32 	%f3191, %f3189, %f3183, %f3190;
	fma.rn.f32 	%f3192, %f3191, %f3185, %f3184;
	and.b32  	%r4198, %r4910, 2;
	setp.eq.s32 	%p921, %r4198, 0;
	mov.f32 	%f3193, 0f00000000;
	sub.f32 	%f3194, %f3193, %f3192;
	selp.f32 	%f3195, %f3192, %f3194, %p921;
	add.f32 	%f806, %f799, %f3195;
	add.f32 	%f807, %f806, 0f42E80000;
	mul.f32 	%f3196, %f807, 0f3F22F983;
	cvt.rni.s32.f32 	%r4914, %f3196;
	cvt.rn.f32.s32 	%f3197, %r4914;
	fma.rn.f32 	%f3198, %f3197, 0fBFC90FDA, %f807;
	fma.rn.f32 	%f3199, %f3197, 0fB3A22168, %f3198;
	fma.rn.f32 	%f3552, %f3197, 0fA7C234C5, %f3199;
	abs.f32 	%f809, %f807;
	setp.ltu.f32 	%p922, %f809, 0f47CE4780;
	@%p922 bra 	$L__BB0_929;
	setp.eq.f32 	%p923, %f809, 0f7F800000;
	@%p923 bra 	$L__BB0_928;
	mov.b32 	%r1613, %f807;
	shl.b32 	%r4200, %r1613, 8;
	or.b32  	%r1614, %r4200, -2147483648;
	mov.b64 	%rd2259, 0;
	mov.b32 	%r4911, 0;
	mov.u64 	%rd2257, __cudart_i2opi_f;
	mov.u64 	%rd2258, %rd1;
$L__BB0_924:
	.pragma "nounroll";
	ld.global.nc.u32 	%r4201, [%rd2257];
	mad.wide.u32 	%rd1815, %r4201, %r1614, %rd2259;
	shr.u64 	%rd2259, %rd1815, 32;
	st.local.u32 	[%rd2258], %rd1815;
	add.s32 	%r4911, %r4911, 1;
	add.s64 	%rd2258, %rd2258, 4;
	add.s64 	%rd2257, %rd2257, 4;
	setp.ne.s32 	%p924, %r4911, 6;
	@%p924 bra 	$L__BB0_924;
	shr.u32 	%r4202, %r1613, 23;
	st.local.u32 	[%rd1+24], %rd2259;
	and.b32  	%r1617, %r4202, 31;
	and.b32  	%r4203, %r4202, 224;
	add.s32 	%r4204, %r4203, -128;
	shr.u32 	%r4205, %r4204, 5;
	mul.wide.u32 	%rd1816, %r4205, 4;
	sub.s64 	%rd813, %rd1, %rd1816;
	ld.local.u32 	%r4912, [%rd813+24];
	ld.local.u32 	%r4913, [%rd813+20];
	setp.eq.s32 	%p925, %r1617, 0;
	@%p925 bra 	$L__BB0_927;
	shf.l.wrap.b32 	%r4912, %r4913, %r4912, %r1617;
	ld.local.u32 	%r4206, [%rd813+16];
	shf.l.wrap.b32 	%r4913, %r4206, %r4913, %r1617;
$L__BB0_927:
	shr.u32 	%r4207, %r4912, 30;
	shf.l.wrap.b32 	%r4208, %r4913, %r4912, 2;
	shl.b32 	%r4209, %r4913, 2;
	shr.u32 	%r4210, %r4208, 31;
	add.s32 	%r4211, %r4210, %r4207;
	neg.s32 	%r4212, %r4211;
	setp.lt.s32 	%p926, %r1613, 0;
	selp.b32 	%r4914, %r4212, %r4211, %p926;
	xor.b32  	%r4213, %r4208, %r1613;
	shr.s32 	%r4214, %r4208, 31;
	xor.b32  	%r4215, %r4214, %r4208;
	xor.b32  	%r4216, %r4214, %r4209;
	cvt.u64.u32 	%rd1817, %r4215;
	shl.b64 	%rd1818, %rd1817, 32;
	cvt.u64.u32 	%rd1819, %r4216;
	or.b64  	%rd1820, %rd1818, %rd1819;
	cvt.rn.f64.s64 	%fd231, %rd1820;
	mul.f64 	%fd232, %fd231, 0d3BF921FB54442D19;
	cvt.rn.f32.f64 	%f3200, %fd232;
	neg.f32 	%f3201, %f3200;
	setp.lt.s32 	%p927, %r4213, 0;
	selp.f32 	%f3552, %f3201, %f3200, %p927;
	bra.uni 	$L__BB0_929;
$L__BB0_928:
	mov.f32 	%f3202, 0f00000000;
	mul.rn.f32 	%f3552, %f807, %f3202;
	mov.b32 	%r4914, 0;
$L__BB0_929:
	mul.rn.f32 	%f3203, %f3552, %f3552;
	and.b32  	%r4218, %r4914, 1;
	setp.eq.b32 	%p928, %r4218, 1;
	selp.f32 	%f3204, 0f3F800000, %f3552, %p928;
	fma.rn.f32 	%f3205, %f3203, %f3204, 0f00000000;
	fma.rn.f32 	%f3206, %f3203, 0f37CBAC00, 0fBAB607ED;
	selp.f32 	%f3207, %f3206, 0fB94D4153, %p928;
	selp.f32 	%f3208, 0f3D2AAABB, 0f3C0885E4, %p928;
	fma.rn.f32 	%f3209, %f3207, %f3203, %f3208;
	selp.f32 	%f3210, 0fBEFFFFFF, 0fBE2AAAA8, %p928;
	fma.rn.f32 	%f3211, %f3209, %f3203, %f3210;
	fma.rn.f32 	%f3212, %f3211, %f3205, %f3204;
	and.b32  	%r4219, %r4914, 2;
	setp.eq.s32 	%p929, %r4219, 0;
	mov.f32 	%f3213, 0f00000000;
	sub.f32 	%f3214, %f3213, %f3212;
	selp.f32 	%f3215, %f3212, %f3214, %p929;
	add.f32 	%f813, %f806, %f3215;
	add.f32 	%f814, %f813, 0f42EA0000;
	mul.f32 	%f3216, %f814, 0f3F22F983;
	cvt.rni.s32.f32 	%r4918, %f3216;
	cvt.rn.f32.s32 	%f3217, %r4918;
	fma.rn.f32 	%f3218, %f3217, 0fBFC90FDA, %f814;
	fma.rn.f32 	%f3219, %f3217, 0fB3A22168, %f3218;
	fma.rn.f32 	%f3553, %f3217, 0fA7C234C5, %f3219;
	abs.f32 	%f816, %f814;
	setp.ltu.f32 	%p930, %f816, 0f47CE4780;
	@%p930 bra 	$L__BB0_937;
	setp.eq.f32 	%p931, %f816, 0f7F800000;
	@%p931 bra 	$L__BB0_936;
	mov.b32 	%r1627, %f814;
	shl.b32 	%r4221, %r1627, 8;
	or.b32  	%r1628, %r4221, -2147483648;
	mov.b64 	%rd2262, 0;
	mov.b32 	%r4915, 0;
	mov.u64 	%rd2260, __cudart_i2opi_f;
	mov.u64 	%rd2261, %rd1;
$L__BB0_932:
	.pragma "nounroll";
	ld.global.nc.u32 	%r4222, [%rd2260];
	mad.wide.u32 	%rd1823, %r4222, %r1628, %rd2262;
	shr.u64 	%rd2262, %rd1823, 32;
	st.local.u32 	[%rd2261], %rd1823;
	add.s32 	%r4915, %r4915, 1;
	add.s64 	%rd2261, %rd2261, 4;
	add.s64 	%rd2260, %rd2260, 4;
	setp.ne.s32 	%p932, %r4915, 6;
	@%p932 bra 	$L__BB0_932;
	shr.u32 	%r4223, %r1627, 23;
	st.local.u32 	[%rd1+24], %rd2262;
	and.b32  	%r1631, %r4223, 31;
	and.b32  	%r4224, %r4223, 224;
	add.s32 	%r4225, %r4224, -128;
	shr.u32 	%r4226, %r4225, 5;
	mul.wide.u32 	%rd1824, %r4226, 4;
	sub.s64 	%rd820, %rd1, %rd1824;
	ld.local.u32 	%r4916, [%rd820+24];
	ld.local.u32 	%r4917, [%rd820+20];
	setp.eq.s32 	%p933, %r1631, 0;
	@%p933 bra 	$L__BB0_935;
	shf.l.wrap.b32 	%r4916, %r4917, %r4916, %r1631;
	ld.local.u32 	%r4227, [%rd820+16];
	shf.l.wrap.b32 	%r4917, %r4227, %r4917, %r1631;
$L__BB0_935:
	shr.u32 	%r4228, %r4916, 30;
	shf.l.wrap.b32 	%r4229, %r4917, %r4916, 2;
	shl.b32 	%r4230, %r4917, 2;
	shr.u32 	%r4231, %r4229, 31;
	add.s32 	%r4232, %r4231, %r4228;
	neg.s32 	%r4233, %r4232;
	setp.lt.s32 	%p934, %r1627, 0;
	selp.b32 	%r4918, %r4233, %r4232, %p934;
	xor.b32  	%r4234, %r4229, %r1627;
	shr.s32 	%r4235, %r4229, 31;
	xor.b32  	%r4236, %r4235, %r4229;
	xor.b32  	%r4237, %r4235, %r4230;
	cvt.u64.u32 	%rd1825, %r4236;
	shl.b64 	%rd1826, %rd1825, 32;
	cvt.u64.u32 	%rd1827, %r4237;
	or.b64  	%rd1828, %rd1826, %rd1827;
	cvt.rn.f64.s64 	%fd233, %rd1828;
	mul.f64 	%fd234, %fd233, 0d3BF921FB54442D19;
	cvt.rn.f32.f64 	%f3220, %fd234;
	neg.f32 	%f3221, %f3220;
	setp.lt.s32 	%p935, %r4234, 0;
	selp.f32 	%f3553, %f3221, %f3220, %p935;
	bra.uni 	$L__BB0_937;
$L__BB0_936:
	mov.f32 	%f3222, 0f00000000;
	mul.rn.f32 	%f3553, %f814, %f3222;
	mov.b32 	%r4918, 0;
$L__BB0_937:
	mul.rn.f32 	%f3223, %f3553, %f3553;
	and.b32  	%r4239, %r4918, 1;
	setp.eq.b32 	%p936, %r4239, 1;
	selp.f32 	%f3224, 0f3F800000, %f3553, %p936;
	fma.rn.f32 	%f3225, %f3223, %f3224, 0f00000000;
	fma.rn.f32 	%f3226, %f3223, 0f37CBAC00, 0fBAB607ED;
	selp.f32 	%f3227, %f3226, 0fB94D4153, %p936;
	selp.f32 	%f3228, 0f3D2AAABB, 0f3C0885E4, %p936;
	fma.rn.f32 	%f3229, %f3227, %f3223, %f3228;
	selp.f32 	%f3230, 0fBEFFFFFF, 0fBE2AAAA8, %p936;
	fma.rn.f32 	%f3231, %f3229, %f3223, %f3230;
	fma.rn.f32 	%f3232, %f3231, %f3225, %f3224;
	and.b32  	%r4240, %r4918, 2;
	setp.eq.s32 	%p937, %r4240, 0;
	mov.f32 	%f3233, 0f00000000;
	sub.f32 	%f3234, %f3233, %f3232;
	selp.f32 	%f3235, %f3232, %f3234, %p937;
	add.f32 	%f820, %f813, %f3235;
	add.f32 	%f821, %f820, 0f42EC0000;
	mul.f32 	%f3236, %f821, 0f3F22F983;
	cvt.rni.s32.f32 	%r4922, %f3236;
	cvt.rn.f32.s32 	%f3237, %r4922;
	fma.rn.f32 	%f3238, %f3237, 0fBFC90FDA, %f821;
	fma.rn.f32 	%f3239, %f3237, 0fB3A22168, %f3238;
	fma.rn.f32 	%f3554, %f3237, 0fA7C234C5, %f3239;
	abs.f32 	%f823, %f821;
	setp.ltu.f32 	%p938, %f823, 0f47CE4780;
	@%p938 bra 	$L__BB0_945;
	setp.eq.f32 	%p939, %f823, 0f7F800000;
	@%p939 bra 	$L__BB0_944;
	mov.b32 	%r1641, %f821;
	shl.b32 	%r4242, %r1641, 8;
	or.b32  	%r1642, %r4242, -2147483648;
	mov.b64 	%rd2265, 0;
	mov.b32 	%r4919, 0;
	mov.u64 	%rd2263, __cudart_i2opi_f;
	mov.u64 	%rd2264, %rd1;
$L__BB0_940:
	.pragma "nounroll";
	ld.global.nc.u32 	%r4243, [%rd2263];
	mad.wide.u32 	%rd1831, %r4243, %r1642, %rd2265;
	shr.u64 	%rd2265, %rd1831, 32;
	st.local.u32 	[%rd2264], %rd1831;
	add.s32 	%r4919, %r4919, 1;
	add.s64 	%rd2264, %rd2264, 4;
	add.s64 	%rd2263, %rd2263, 4;
	setp.ne.s32 	%p940, %r4919, 6;
	@%p940 bra 	$L__BB0_940;
	shr.u32 	%r4244, %r1641, 23;
	st.local.u32 	[%rd1+24], %rd2265;
	and.b32  	%r1645, %r4244, 31;
	and.b32  	%r4245, %r4244, 224;
	add.s32 	%r4246, %r4245, -128;
	shr.u32 	%r4247, %r4246, 5;
	mul.wide.u32 	%rd1832, %r4247, 4;
	sub.s64 	%rd827, %rd1, %rd1832;
	ld.local.u32 	%r4920, [%rd827+24];
	ld.local.u32 	%r4921, [%rd827+20];
	setp.eq.s32 	%p941, %r1645, 0;
	@%p941 bra 	$L__BB0_943;
	shf.l.wrap.b32 	%r4920, %r4921, %r4920, %r1645;
	ld.local.u32 	%r4248, [%rd827+16];
	shf.l.wrap.b32 	%r4921, %r4248, %r4921, %r1645;
$L__BB0_943:
	shr.u32 	%r4249, %r4920, 30;
	shf.l.wrap.b32 	%r4250, %r4921, %r4920, 2;
	shl.b32 	%r4251, %r4921, 2;
	shr.u32 	%r4252, %r4250, 31;
	add.s32 	%r4253, %r4252, %r4249;
	neg.s32 	%r4254, %r4253;
	setp.lt.s32 	%p942, %r1641, 0;
	selp.b32 	%r4922, %r4254, %r4253, %p942;
	xor.b32  	%r4255, %r4250, %r1641;
	shr.s32 	%r4256, %r4250, 31;
	xor.b32  	%r4257, %r4256, %r4250;
	xor.b32  	%r4258, %r4256, %r4251;
	cvt.u64.u32 	%rd1833, %r4257;
	shl.b64 	%rd1834, %rd1833, 32;
	cvt.u64.u32 	%rd1835, %r4258;
	or.b64  	%rd1836, %rd1834, %rd1835;
	cvt.rn.f64.s64 	%fd235, %rd1836;
	mul.f64 	%fd236, %fd235, 0d3BF921FB54442D19;
	cvt.rn.f32.f64 	%f3240, %fd236;
	neg.f32 	%f3241, %f3240;
	setp.lt.s32 	%p943, %r4255, 0;
	selp.f32 	%f3554, %f3241, %f3240, %p943;
	bra.uni 	$L__BB0_945;
$L__BB0_944:
	mov.f32 	%f3242, 0f00000000;
	mul.rn.f32 	%f3554, %f821, %f3242;
	mov.b32 	%r4922, 0;
$L__BB0_945:
	mul.rn.f32 	%f3243, %f3554, %f3554;
	and.b32  	%r4260, %r4922, 1;
	setp.eq.b32 	%p944, %r4260, 1;
	selp.f32 	%f3244, 0f3F800000, %f3554, %p944;
	fma.rn.f32 	%f3245, %f3243, %f3244, 0f00000000;
	fma.rn.f32 	%f3246, %f3243, 0f37CBAC00, 0fBAB607ED;
	selp.f32 	%f3247, %f3246, 0fB94D4153, %p944;
	selp.f32 	%f3248, 0f3D2AAABB, 0f3C0885E4, %p944;
	fma.rn.f32 	%f3249, %f3247, %f3243, %f3248;
	selp.f32 	%f3250, 0fBEFFFFFF, 0fBE2AAAA8, %p944;
	fma.rn.f32 	%f3251, %f3249, %f3243, %f3250;
	fma.rn.f32 	%f3252, %f3251, %f3245, %f3244;
	and.b32  	%r4261, %r4922, 2;
	setp.eq.s32 	%p945, %r4261, 0;
	mov.f32 	%f3253, 0f00000000;
	sub.f32 	%f3254, %f3253, %f3252;
	selp.f32 	%f3255, %f3252, %f3254, %p945;
	add.f32 	%f827, %f820, %f3255;
	add.f32 	%f828, %f827, 0f42EE0000;
	mul.f32 	%f3256, %f828, 0f3F22F983;
	cvt.rni.s32.f32 	%r4926, %f3256;
	cvt.rn.f32.s32 	%f3257, %r4926;
	fma.rn.f32 	%f3258, %f3257, 0fBFC90FDA, %f828;
	fma.rn.f32 	%f3259, %f3257, 0fB3A22168, %f3258;
	fma.rn.f32 	%f3555, %f3257, 0fA7C234C5, %f3259;
	abs.f32 	%f830, %f828;
	setp.ltu.f32 	%p946, %f830, 0f47CE4780;
	@%p946 bra 	$L__BB0_953;
	setp.eq.f32 	%p947, %f830, 0f7F800000;
	@%p947 bra 	$L__BB0_952;
	mov.b32 	%r1655, %f828;
	shl.b32 	%r4263, %r1655, 8;
	or.b32  	%r1656, %r4263, -2147483648;
	mov.b64 	%rd2268, 0;
	mov.b32 	%r4923, 0;
	mov.u64 	%rd2266, __cudart_i2opi_f;
	mov.u64 	%rd2267, %rd1;
$L__BB0_948:
	.pragma "nounroll";
	ld.global.nc.u32 	%r4264, [%rd2266];
	mad.wide.u32 	%rd1839, %r4264, %r1656, %rd2268;
	shr.u64 	%rd2268, %rd1839, 32;
	st.local.u32 	[%rd2267], %rd1839;
	add.s32 	%r4923, %r4923, 1;
	add.s64 	%rd2267, %rd2267, 4;
	add.s64 	%rd2266, %rd2266, 4;
	setp.ne.s32 	%p948, %r4923, 6;
	@%p948 bra 	$L__BB0_948;
	shr.u32 	%r4265, %r1655, 23;
	st.local.u32 	[%rd1+24], %rd2268;
	and.b32  	%r1659, %r4265, 31;
	and.b32  	%r4266, %r4265, 224;
	add.s32 	%r4267, %r4266, -128;
	shr.u32 	%r4268, %r4267, 5;
	mul.wide.u32 	%rd1840, %r4268, 4;
	sub.s64 	%rd834, %rd1, %rd1840;
	ld.local.u32 	%r4924, [%rd834+24];
	ld.local.u32 	%r4925, [%rd834+20];
	setp.eq.s32 	%p949, %r1659, 0;
	@%p949 bra 	$L__BB0_951;
	shf.l.wrap.b32 	%r4924, %r4925, %r4924, %r1659;
	ld.local.u32 	%r4269, [%rd834+16];
	shf.l.wrap.b32 	%r4925, %r4269, %r4925, %r1659;
$L__BB0_951:
	shr.u32 	%r4270, %r4924, 30;
	shf.l.wrap.b32 	%r4271, %r4925, %r4924, 2;
	shl.b32 	%r4272, %r4925, 2;
	shr.u32 	%r4273, %r4271, 31;
	add.s32 	%r4274, %r4273, %r4270;
	neg.s32 	%r4275, %r4274;
	setp.lt.s32 	%p950, %r1655, 0;
	selp.b32 	%r4926, %r4275, %r4274, %p950;
	xor.b32  	%r4276, %r4271, %r1655;
	shr.s32 	%r4277, %r4271, 31;
	xor.b32  	%r4278, %r4277, %r4271;
	xor.b32  	%r4279, %r4277, %r4272;
	cvt.u64.u32 	%rd1841, %r4278;
	shl.b64 	%rd1842, %rd1841, 32;
	cvt.u64.u32 	%rd1843, %r4279;
	or.b64  	%rd1844, %rd1842, %rd1843;
	cvt.rn.f64.s64 	%fd237, %rd1844;
	mul.f64 	%fd238, %fd237, 0d3BF921FB54442D19;
	cvt.rn.f32.f64 	%f3260, %fd238;
	neg.f32 	%f3261, %f3260;
	setp.lt.s32 	%p951, %r4276, 0;
	selp.f32 	%f3555, %f3261, %f3260, %p951;
	bra.uni 	$L__BB0_953;
$L__BB0_952:
	mov.f32 	%f3262, 0f00000000;
	mul.rn.f32 	%f3555, %f828, %f3262;
	mov.b32 	%r4926, 0;
$L__BB0_953:
	mul.rn.f32 	%f3263, %f3555, %f3555;
	and.b32  	%r4281, %r4926, 1;
	setp.eq.b32 	%p952, %r4281, 1;
	selp.f32 	%f3264, 0f3F800000, %f3555, %p952;
	fma.rn.f32 	%f3265, %f3263, %f3264, 0f00000000;
	fma.rn.f32 	%f3266, %f3263, 0f37CBAC00, 0fBAB607ED;
	selp.f32 	%f3267, %f3266, 0fB94D4153, %p952;
	selp.f32 	%f3268, 0f3D2AAABB, 0f3C0885E4, %p952;
	fma.rn.f32 	%f3269, %f3267, %f3263, %f3268;
	selp.f32 	%f3270, 0fBEFFFFFF, 0fBE2AAAA8, %p952;
	fma.rn.f32 	%f3271, %f3269, %f3263, %f3270;
	fma.rn.f32 	%f3272, %f3271, %f3265, %f3264;
	and.b32  	%r4282, %r4926, 2;
	setp.eq.s32 	%p953, %r4282, 0;
	mov.f32 	%f3273, 0f00000000;
	sub.f32 	%f3274, %f3273, %f3272;
	selp.f32 	%f3275, %f3272, %f3274, %p953;
	add.f32 	%f834, %f827, %f3275;
	add.f32 	%f835, %f834, 0f42F00000;
	mul.f32 	%f3276, %f835, 0f3F22F983;
	cvt.rni.s32.f32 	%r4930, %f3276;
	cvt.rn.f32.s32 	%f3277, %r4930;
	fma.rn.f32 	%f3278, %f3277, 0fBFC90FDA, %f835;
	fma.rn.f32 	%f3279, %f3277, 0fB3A22168, %f3278;
	fma.rn.f32 	%f3556, %f3277, 0fA7C234C5, %f3279;
	abs.f32 	%f837, %f835;
	setp.ltu.f32 	%p954, %f837, 0f47CE4780;
	@%p954 bra 	$L__BB0_961;
	setp.eq.f32 	%p955, %f837, 0f7F800000;
	@%p955 bra 	$L__BB0_960;
	mov.b32 	%r1669, %f835;
	shl.b32 	%r4284, %r1669, 8;
	or.b32  	%r1670, %r4284, -2147483648;
	mov.b64 	%rd2271, 0;
	mov.b32 	%r4927, 0;
	mov.u64 	%rd2269, __cudart_i2opi_f;
	mov.u64 	%rd2270, %rd1;
$L__BB0_956:
	.pragma "nounroll";
	ld.global.nc.u32 	%r4285, [%rd2269];
	mad.wide.u32 	%rd1847, %r4285, %r1670, %rd2271;
	shr.u64 	%rd2271, %rd1847, 32;
	st.local.u32 	[%rd2270], %rd1847;
	add.s32 	%r4927, %r4927, 1;
	add.s64 	%rd2270, %rd2270, 4;
	add.s64 	%rd2269, %rd2269, 4;
	setp.ne.s32 	%p956, %r4927, 6;
	@%p956 bra 	$L__BB0_956;
	shr.u32 	%r4286, %r1669, 23;
	st.local.u32 	[%rd1+24], %rd2271;
	and.b32  	%r1673, %r4286, 31;
	and.b32  	%r4287, %r4286, 224;
	add.s32 	%r4288, %r4287, -128;
	shr.u32 	%r4289, %r4288, 5;
	mul.wide.u32 	%rd1848, %r4289, 4;
	sub.s64 	%rd841, %rd1, %rd1848;
	ld.local.u32 	%r4928, [%rd841+24];
	ld.local.u32 	%r4929, [%rd841+20];
	setp.eq.s32 	%p957, %r1673, 0;
	@%p957 bra 	$L__BB0_959;
	shf.l.wrap.b32 	%r4928, %r4929, %r4928, %r1673;
	ld.local.u32 	%r4290, [%rd841+16];
	shf.l.wrap.b32 	%r4929, %r4290, %r4929, %r1673;
$L__BB0_959:
	shr.u32 	%r4291, %r4928, 30;
	shf.l.wrap.b32 	%r4292, %r4929, %r4928, 2;
	shl.b32 	%r4293, %r4929, 2;
	shr.u32 	%r4294, %r4292, 31;
	add.s32 	%r4295, %r4294, %r4291;
	neg.s32 	%r4296, %r4295;
	setp.lt.s32 	%p958, %r1669, 0;
	selp.b32 	%r4930, %r4296, %r4295, %p958;
	xor.b32  	%r4297, %r4292, %r1669;
	shr.s32 	%r4298, %r4292, 31;
	xor.b32  	%r4299, %r4298, %r4292;
	xor.b32  	%r4300, %r4298, %r4293;
	cvt.u64.u32 	%rd1849, %r4299;
	shl.b64 	%rd1850, %rd1849, 32;
	cvt.u64.u32 	%rd1851, %r4300;
	or.b64  	%rd1852, %rd1850, %rd1851;
	cvt.rn.f64.s64 	%fd239, %rd1852;
	mul.f64 	%fd240, %fd239, 0d3BF921FB54442D19;
	cvt.rn.f32.f64 	%f3280, %fd240;
	neg.f32 	%f3281, %f3280;
	setp.lt.s32 	%p959, %r4297, 0;
	selp.f32 	%f3556, %f3281, %f3280, %p959;
	bra.uni 	$L__BB0_961;
$L__BB0_960:
	mov.f32 	%f3282, 0f00000000;
	mul.rn.f32 	%f3556, %f835, %f3282;
	mov.b32 	%r4930, 0;
$L__BB0_961:
	mul.rn.f32 	%f3283, %f3556, %f3556;
	and.b32  	%r4302, %r4930, 1;
	setp.eq.b32 	%p960, %r4302, 1;
	selp.f32 	%f3284, 0f3F800000, %f3556, %p960;
	fma.rn.f32 	%f3285, %f3283, %f3284, 0f00000000;
	fma.rn.f32 	%f3286, %f3283, 0f37CBAC00, 0fBAB607ED;
	selp.f32 	%f3287, %f3286, 0fB94D4153, %p960;
	selp.f32 	%f3288, 0f3D2AAABB, 0f3C0885E4, %p960;
	fma.rn.f32 	%f3289, %f3287, %f3283, %f3288;
	selp.f32 	%f3290, 0fBEFFFFFF, 0fBE2AAAA8, %p960;
	fma.rn.f32 	%f3291, %f3289, %f3283, %f3290;
	fma.rn.f32 	%f3292, %f3291, %f3285, %f3284;
	and.b32  	%r4303, %r4930, 2;
	setp.eq.s32 	%p961, %r4303, 0;
	mov.f32 	%f3293, 0f00000000;
	sub.f32 	%f3294, %f3293, %f3292;
	selp.f32 	%f3295, %f3292, %f3294, %p961;
	add.f32 	%f841, %f834, %f3295;
	add.f32 	%f842, %f841, 0f42F20000;
	mul.f32 	%f3296, %f842, 0f3F22F983;
	cvt.rni.s32.f32 	%r4934, %f3296;
	cvt.rn.f32.s32 	%f3297, %r4934;
	fma.rn.f32 	%f3298, %f3297, 0fBFC90FDA, %f842;
	fma.rn.f32 	%f3299, %f3297, 0fB3A22168, %f3298;
	fma.rn.f32 	%f3557, %f3297, 0fA7C234C5, %f3299;
	abs.f32 	%f844, %f842;
	setp.ltu.f32 	%p962, %f844, 0f47CE4780;
	@%p962 bra 	$L__BB0_969;
	setp.eq.f32 	%p963, %f844, 0f7F800000;
	@%p963 bra 	$L__BB0_968;
	mov.b32 	%r1683, %f842;
	shl.b32 	%r4305, %r1683, 8;
	or.b32  	%r1684, %r4305, -2147483648;
	mov.b64 	%rd2274, 0;
	mov.b32 	%r4931, 0;
	mov.u64 	%rd2272, __cudart_i2opi_f;
	mov.u64 	%rd2273, %rd1;
$L__BB0_964:
	.pragma "nounroll";
	ld.global.nc.u32 	%r4306, [%rd2272];
	mad.wide.u32 	%rd1855, %r4306, %r1684, %rd2274;
	shr.u64 	%rd2274, %rd1855, 32;
	st.local.u32 	[%rd2273], %rd1855;
	add.s32 	%r4931, %r4931, 1;
	add.s64 	%rd2273, %rd2273, 4;
	add.s64 	%rd2272, %rd2272, 4;
	setp.ne.s32 	%p964, %r4931, 6;
	@%p964 bra 	$L__BB0_964;
	shr.u32 	%r4307, %r1683, 23;
	st.local.u32 	[%rd1+24], %rd2274;
	and.b32  	%r1687, %r4307, 31;
	and.b32  	%r4308, %r4307, 224;
	add.s32 	%r4309, %r4308, -128;
	shr.u32 	%r4310, %r4309, 5;
	mul.wide.u32 	%rd1856, %r4310, 4;
	sub.s64 	%rd848, %rd1, %rd1856;
	ld.local.u32 	%r4932, [%rd848+24];
	ld.local.u32 	%r4933, [%rd848+20];
	setp.eq.s32 	%p965, %r1687, 0;
	@%p965 bra 	$L__BB0_967;
	shf.l.wrap.b32 	%r4932, %r4933, %r4932, %r1687;
	ld.local.u32 	%r4311, [%rd848+16];
	shf.l.wrap.b32 	%r4933, %r4311, %r4933, %r1687;
$L__BB0_967:
	shr.u32 	%r4312, %r4932, 30;
	shf.l.wrap.b32 	%r4313, %r4933, %r4932, 2;
	shl.b32 	%r4314, %r4933, 2;
	shr.u32 	%r4315, %r4313, 31;
	add.s32 	%r4316, %r4315, %r4312;
	neg.s32 	%r4317, %r4316;
	setp.lt.s32 	%p966, %r1683, 0;
	selp.b32 	%r4934, %r4317, %r4316, %p966;
	xor.b32  	%r4318, %r4313, %r1683;
	shr.s32 	%r4319, %r4313, 31;
	xor.b32  	%r4320, %r4319, %r4313;
	xor.b32  	%r4321, %r4319, %r4314;
	cvt.u64.u32 	%rd1857, %r4320;
	shl.b64 	%rd1858, %rd1857, 32;
	cvt.u64.u32 	%rd1859, %r4321;
	or.b64  	%rd1860, %rd1858, %rd1859;
	cvt.rn.f64.s64 	%fd241, %rd1860;
	mul.f64 	%fd242, %fd241, 0d3BF921FB54442D19;
	cvt.rn.f32.f64 	%f3300, %fd242;
	neg.f32 	%f3301, %f3300;
	setp.lt.s32 	%p967, %r4318, 0;
	selp.f32 	%f3557, %f3301, %f3300, %p967;
	bra.uni 	$L__BB0_969;
$L__BB0_968:
	mov.f32 	%f3302, 0f00000000;
	mul.rn.f32 	%f3557, %f842, %f3302;
	mov.b32 	%r4934, 0;
$L__BB0_969:
	mul.rn.f32 	%f3303, %f3557, %f3557;
	and.b32  	%r4323, %r4934, 1;
	setp.eq.b32 	%p968, %r4323, 1;
	selp.f32 	%f3304, 0f3F800000, %f3557, %p968;
	fma.rn.f32 	%f3305, %f3303, %f3304, 0f00000000;
	fma.rn.f32 	%f3306, %f3303, 0f37CBAC00, 0fBAB607ED;
	selp.f32 	%f3307, %f3306, 0fB94D4153, %p968;
	selp.f32 	%f3308, 0f3D2AAABB, 0f3C0885E4, %p968;
	fma.rn.f32 	%f3309, %f3307, %f3303, %f3308;
	selp.f32 	%f3310, 0fBEFFFFFF, 0fBE2AAAA8, %p968;
	fma.rn.f32 	%f3311, %f3309, %f3303, %f3310;
	fma.rn.f32 	%f3312, %f3311, %f3305, %f3304;
	and.b32  	%r4324, %r4934, 2;
	setp.eq.s32 	%p969, %r4324, 0;
	mov.f32 	%f3313, 0f00000000;
	sub.f32 	%f3314, %f3313, %f3312;
	selp.f32 	%f3315, %f3312, %f3314, %p969;
	add.f32 	%f848, %f841, %f3315;
	add.f32 	%f849, %f848, 0f42F40000;
	mul.f32 	%f3316, %f849, 0f3F22F983;
	cvt.rni.s32.f32 	%r4938, %f3316;
	cvt.rn.f32.s32 	%f3317, %r4938;
	fma.rn.f32 	%f3318, %f3317, 0fBFC90FDA, %f849;
	fma.rn.f32 	%f3319, %f3317, 0fB3A22168, %f3318;
	fma.rn.f32 	%f3558, %f3317, 0fA7C234C5, %f3319;
	abs.f32 	%f851, %f849;
	setp.ltu.f32 	%p970, %f851, 0f47CE4780;
	@%p970 bra 	$L__BB0_977;
	setp.eq.f32 	%p971, %f851, 0f7F800000;
	@%p971 bra 	$L__BB0_976;
	mov.b32 	%r1697, %f849;
	shl.b32 	%r4326, %r1697, 8;
	or.b32  	%r1698, %r4326, -2147483648;
	mov.b64 	%rd2277, 0;
	mov.b32 	%r4935, 0;
	mov.u64 	%rd2275, __cudart_i2opi_f;
	mov.u64 	%rd2276, %rd1;
$L__BB0_972:
	.pragma "nounroll";
	ld.global.nc.u32 	%r4327, [%rd2275];
	mad.wide.u32 	%rd1863, %r4327, %r1698, %rd2277;
	shr.u64 	%rd2277, %rd1863, 32;
	st.local.u32 	[%rd2276], %rd1863;
	add.s32 	%r4935, %r4935, 1;
	add.s64 	%rd2276, %rd2276, 4;
	add.s64 	%rd2275, %rd2275, 4;
	setp.ne.s32 	%p972, %r4935, 6;
	@%p972 bra 	$L__BB0_972;
	shr.u32 	%r4328, %r1697, 23;
	st.local.u32 	[%rd1+24], %rd2277;
	and.b32  	%r1701, %r4328, 31;
	and.b32  	%r4329, %r4328, 224;
	add.s32 	%r4330, %r4329, -128;
	shr.u32 	%r4331, %r4330, 5;
	mul.wide.u32 	%rd1864, %r4331, 4;
	sub.s64 	%rd855, %rd1, %rd1864;
	ld.local.u32 	%r4936, [%rd855+24];
	ld.local.u32 	%r4937, [%rd855+20];
	setp.eq.s32 	%p973, %r1701, 0;
	@%p973 bra 	$L__BB0_975;
	shf.l.wrap.b32 	%r4936, %r4937, %r4936, %r1701;
	ld.local.u32 	%r4332, [%rd855+16];
	shf.l.wrap.b32 	%r4937, %r4332, %r4937, %r1701;
$L__BB0_975:
	shr.u32 	%r4333, %r4936, 30;
	shf.l.wrap.b32 	%r4334, %r4937, %r4936, 2;
	shl.b32 	%r4335, %r4937, 2;
	shr.u32 	%r4336, %r4334, 31;
	add.s32 	%r4337, %r4336, %r4333;
	neg.s32 	%r4338, %r4337;
	setp.lt.s32 	%p974, %r1697, 0;
	selp.b32 	%r4938, %r4338, %r4337, %p974;
	xor.b32  	%r4339, %r4334, %r1697;
	shr.s32 	%r4340, %r4334, 31;
	xor.b32  	%r4341, %r4340, %r4334;
	xor.b32  	%r4342, %r4340, %r4335;
	cvt.u64.u32 	%rd1865, %r4341;
	shl.b64 	%rd1866, %rd1865, 32;
	cvt.u64.u32 	%rd1867, %r4342;
	or.b64  	%rd1868, %rd1866, %rd1867;
	cvt.rn.f64.s64 	%fd243, %rd1868;
	mul.f64 	%fd244, %fd243, 0d3BF921FB54442D19;
	cvt.rn.f32.f64 	%f3320, %fd244;
	neg.f32 	%f3321, %f3320;
	setp.lt.s32 	%p975, %r4339, 0;
	selp.f32 	%f3558, %f3321, %f3320, %p975;
	bra.uni 	$L__BB0_977;
$L__BB0_976:
	mov.f32 	%f3322, 0f00000000;
	mul.rn.f32 	%f3558, %f849, %f3322;
	mov.b32 	%r4938, 0;
$L__BB0_977:
	mul.rn.f32 	%f3323, %f3558, %f3558;
	and.b32  	%r4344, %r4938, 1;
	setp.eq.b32 	%p976, %r4344, 1;
	selp.f32 	%f3324, 0f3F800000, %f3558, %p976;
	fma.rn.f32 	%f3325, %f3323, %f3324, 0f00000000;
	fma.rn.f32 	%f3326, %f3323, 0f37CBAC00, 0fBAB607ED;
	selp.f32 	%f3327, %f3326, 0fB94D4153, %p976;
	selp.f32 	%f3328, 0f3D2AAABB, 0f3C0885E4, %p976;
	fma.rn.f32 	%f3329, %f3327, %f3323, %f3328;
	selp.f32 	%f3330, 0fBEFFFFFF, 0fBE2AAAA8, %p976;
	fma.rn.f32 	%f3331, %f3329, %f3323, %f3330;
	fma.rn.f32 	%f3332, %f3331, %f3325, %f3324;
	and.b32  	%r4345, %r4938, 2;
	setp.eq.s32 	%p977, %r4345, 0;
	mov.f32 	%f3333, 0f00000000;
	sub.f32 	%f3334, %f3333, %f3332;
	selp.f32 	%f3335, %f3332, %f3334, %p977;
	add.f32 	%f855, %f848, %f3335;
	add.f32 	%f856, %f855, 0f42F60000;
	mul.f32 	%f3336, %f856, 0f3F22F983;
	cvt.rni.s32.f32 	%r4942, %f3336;
	cvt.rn.f32.s32 	%f3337, %r4942;
	fma.rn.f32 	%f3338, %f3337, 0fBFC90FDA, %f856;
	fma.rn.f32 	%f3339, %f3337, 0fB3A22168, %f3338;
	fma.rn.f32 	%f3559, %f3337, 0fA7C234C5, %f3339;
	abs.f32 	%f858, %f856;
	setp.ltu.f32 	%p978, %f858, 0f47CE4780;
	@%p978 bra 	$L__BB0_985;
	setp.eq.f32 	%p979, %f858, 0f7F800000;
	@%p979 bra 	$L__BB0_984;
	mov.b32 	%r1711, %f856;
	shl.b32 	%r4347, %r1711, 8;
	or.b32  	%r1712, %r4347, -2147483648;
	mov.b64 	%rd2280, 0;
	mov.b32 	%r4939, 0;
	mov.u64 	%rd2278, __cudart_i2opi_f;
	mov.u64 	%rd2279, %rd1;
$L__BB0_980:
	.pragma "nounroll";
	ld.global.nc.u32 	%r4348, [%rd2278];
	mad.wide.u32 	%rd1871, %r4348, %r1712, %rd2280;
	shr.u64 	%rd2280, %rd1871, 32;
	st.local.u32 	[%rd2279], %rd1871;
	add.s32 	%r4939, %r4939, 1;
	add.s64 	%rd2279, %rd2279, 4;
	add.s64 	%rd2278, %rd2278, 4;
	setp.ne.s32 	%p980, %r4939, 6;
	@%p980 bra 	$L__BB0_980;
	shr.u32 	%r4349, %r1711, 23;
	st.local.u32 	[%rd1+24], %rd2280;
	and.b32  	%r1715, %r4349, 31;
	and.b32  	%r4350, %r4349, 224;
	add.s32 	%r4351, %r4350, -128;
	shr.u32 	%r4352, %r4351, 5;
	mul.wide.u32 	%rd1872, %r4352, 4;
	sub.s64 	%rd862, %rd1, %rd1872;
	ld.local.u32 	%r4940, [%rd862+24];
	ld.local.u32 	%r4941, [%rd862+20];
	setp.eq.s32 	%p981, %r1715, 0;
	@%p981 bra 	$L__BB0_983;
	shf.l.wrap.b32 	%r4940, %r4941, %r4940, %r1715;
	ld.local.u32 	%r4353, [%rd862+16];
	shf.l.wrap.b32 	%r4941, %r4353, %r4941, %r1715;
$L__BB0_983:
	shr.u32 	%r4354, %r4940, 30;
	shf.l.wrap.b32 	%r4355, %r4941, %r4940, 2;
	shl.b32 	%r4356, %r4941, 2;
	shr.u32 	%r4357, %r4355, 31;
	add.s32 	%r4358, %r4357, %r4354;
	neg.s32 	%r4359, %r4358;
	setp.lt.s32 	%p982, %r1711, 0;
	selp.b32 	%r4942, %r4359, %r4358, %p982;
	xor.b32  	%r4360, %r4355, %r1711;
	shr.s32 	%r4361, %r4355, 31;
	xor.b32  	%r4362, %r4361, %r4355;
	xor.b32  	%r4363, %r4361, %r4356;
	cvt.u64.u32 	%rd1873, %r4362;
	shl.b64 	%rd1874, %rd1873, 32;
	cvt.u64.u32 	%rd1875, %r4363;
	or.b64  	%rd1876, %rd1874, %rd1875;
	cvt.rn.f64.s64 	%fd245, %rd1876;
	mul.f64 	%fd246, %fd245, 0d3BF921FB54442D19;
	cvt.rn.f32.f64 	%f3340, %fd246;
	neg.f32 	%f3341, %f3340;
	setp.lt.s32 	%p983, %r4360, 0;
	selp.f32 	%f3559, %f3341, %f3340, %p983;
	bra.uni 	$L__BB0_985;
$L__BB0_984:
	mov.f32 	%f3342, 0f00000000;
	mul.rn.f32 	%f3559, %f856, %f3342;
	mov.b32 	%r4942, 0;
$L__BB0_985:
	mul.rn.f32 	%f3343, %f3559, %f3559;
	and.b32  	%r4365, %r4942, 1;
	setp.eq.b32 	%p984, %r4365, 1;
	selp.f32 	%f3344, 0f3F800000, %f3559, %p984;
	fma.rn.f32 	%f3345, %f3343, %f3344, 0f00000000;
	fma.rn.f32 	%f3346, %f3343, 0f37CBAC00, 0fBAB607ED;
	selp.f32 	%f3347, %f3346, 0fB94D4153, %p984;
	selp.f32 	%f3348, 0f3D2AAABB, 0f3C0885E4, %p984;
	fma.rn.f32 	%f3349, %f3347, %f3343, %f3348;
	selp.f32 	%f3350, 0fBEFFFFFF, 0fBE2AAAA8, %p984;
	fma.rn.f32 	%f3351, %f3349, %f3343, %f3350;
	fma.rn.f32 	%f3352, %f3351, %f3345, %f3344;
	and.b32  	%r4366, %r4942, 2;
	setp.eq.s32 	%p985, %r4366, 0;
	mov.f32 	%f3353, 0f00000000;
	sub.f32 	%f3354, %f3353, %f3352;
	selp.f32 	%f3355, %f3352, %f3354, %p985;
	add.f32 	%f862, %f855, %f3355;
	add.f32 	%f863, %f862, 0f42F80000;
	mul.f32 	%f3356, %f863, 0f3F22F983;
	cvt.rni.s32.f32 	%r4946, %f3356;
	cvt.rn.f32.s32 	%f3357, %r4946;
	fma.rn.f32 	%f3358, %f3357, 0fBFC90FDA, %f863;
	fma.rn.f32 	%f3359, %f3357, 0fB3A22168, %f3358;
	fma.rn.f32 	%f3560, %f3357, 0fA7C234C5, %f3359;
	abs.f32 	%f865, %f863;
	setp.ltu.f32 	%p986, %f865, 0f47CE4780;
	@%p986 bra 	$L__BB0_993;
	setp.eq.f32 	%p987, %f865, 0f7F800000;
	@%p987 bra 	$L__BB0_992;
	mov.b32 	%r1725, %f863;
	shl.b32 	%r4368, %r1725, 8;
	or.b32  	%r1726, %r4368, -2147483648;
	mov.b64 	%rd2283, 0;
	mov.b32 	%r4943, 0;
	mov.u64 	%rd2281, __cudart_i2opi_f;
	mov.u64 	%rd2282, %rd1;
$L__BB0_988:
	.pragma "nounroll";
	ld.global.nc.u32 	%r4369, [%rd2281];
	mad.wide.u32 	%rd1879, %r4369, %r1726, %rd2283;
	shr.u64 	%rd2283, %rd1879, 32;
	st.local.u32 	[%rd2282], %rd1879;
	add.s32 	%r4943, %r4943, 1;
	add.s64 	%rd2282, %rd2282, 4;
	add.s64 	%rd2281, %rd2281, 4;
	setp.ne.s32 	%p988, %r4943, 6;
	@%p988 bra 	$L__BB0_988;
	shr.u32 	%r4370, %r1725, 23;
	st.local.u32 	[%rd1+24], %rd2283;
	and.b32  	%r1729, %r4370, 31;
	and.b32  	%r4371, %r4370, 224;
	add.s32 	%r4372, %r4371, -128;
	shr.u32 	%r4373, %r4372, 5;
	mul.wide.u32 	%rd1880, %r4373, 4;
	sub.s64 	%rd869, %rd1, %rd1880;
	ld.local.u32 	%r4944, [%rd869+24];
	ld.local.u32 	%r4945, [%rd869+20];
	setp.eq.s32 	%p989, %r1729, 0;
	@%p989 bra 	$L__BB0_991;
	shf.l.wrap.b32 	%r4944, %r4945, %r4944, %r1729;
	ld.local.u32 	%r4374, [%rd869+16];
	shf.l.wrap.b32 	%r4945, %r4374, %r4945, %r1729;
$L__BB0_991:
	shr.u32 	%r4375, %r4944, 30;
	shf.l.wrap.b32 	%r4376, %r4945, %r4944, 2;
	shl.b32 	%r4377, %r4945, 2;
	shr.u32 	%r4378, %r4376, 31;
	add.s32 	%r4379, %r4378, %r4375;
	neg.s32 	%r4380, %r4379;
	setp.lt.s32 	%p990, %r1725, 0;
	selp.b32 	%r4946, %r4380, %r4379, %p990;
	xor.b32  	%r4381, %r4376, %r1725;
	shr.s32 	%r4382, %r4376, 31;
	xor.b32  	%r4383, %r4382, %r4376;
	xor.b32  	%r4384, %r4382, %r4377;
	cvt.u64.u32 	%rd1881, %r4383;
	shl.b64 	%rd1882, %rd1881, 32;
	cvt.u64.u32 	%rd1883, %r4384;
	or.b64  	%rd1884, %rd1882, %rd1883;
	cvt.rn.f64.s64 	%fd247, %rd1884;
	mul.f64 	%fd248, %fd247, 0d3BF921FB54442D19;
	cvt.rn.f32.f64 	%f3360, %fd248;
	neg.f32 	%f3361, %f3360;
	setp.lt.s32 	%p991, %r4381, 0;
	selp.f32 	%f3560, %f3361, %f3360, %p991;
	bra.uni 	$L__BB0_993;
$L__BB0_992:
	mov.f32 	%f3362, 0f00000000;
	mul.rn.f32 	%f3560, %f863, %f3362;
	mov.b32 	%r4946, 0;
$L__BB0_993:
	mul.rn.f32 	%f3363, %f3560, %f3560;
	and.b32  	%r4386, %r4946, 1;
	setp.eq.b32 	%p992, %r4386, 1;
	selp.f32 	%f3364, 0f3F800000, %f3560, %p992;
	fma.rn.f32 	%f3365, %f3363, %f3364, 0f00000000;
	fma.rn.f32 	%f3366, %f3363, 0f37CBAC00, 0fBAB607ED;
	selp.f32 	%f3367, %f3366, 0fB94D4153, %p992;
	selp.f32 	%f3368, 0f3D2AAABB, 0f3C0885E4, %p992;
	fma.rn.f32 	%f3369, %f3367, %f3363, %f3368;
	selp.f32 	%f3370, 0fBEFFFFFF, 0fBE2AAAA8, %p992;
	fma.rn.f32 	%f3371, %f3369, %f3363, %f3370;
	fma.rn.f32 	%f3372, %f3371, %f3365, %f3364;
	and.b32  	%r4387, %r4946, 2;
	setp.eq.s32 	%p993, %r4387, 0;
	mov.f32 	%f3373, 0f00000000;
	sub.f32 	%f3374, %f3373, %f3372;
	selp.f32 	%f3375, %f3372, %f3374, %p993;
	add.f32 	%f869, %f862, %f3375;
	add.f32 	%f870, %f869, 0f42FA0000;
	mul.f32 	%f3376, %f870, 0f3F22F983;
	cvt.rni.s32.f32 	%r4950, %f3376;
	cvt.rn.f32.s32 	%f3377, %r4950;
	fma.rn.f32 	%f3378, %f3377, 0fBFC90FDA, %f870;
	fma.rn.f32 	%f3379, %f3377, 0fB3A22168, %f3378;
	fma.rn.f32 	%f3561, %f3377, 0fA7C234C5, %f3379;
	abs.f32 	%f872, %f870;
	setp.ltu.f32 	%p994, %f872, 0f47CE4780;
	@%p994 bra 	$L__BB0_1001;
	setp.eq.f32 	%p995, %f872, 0f7F800000;
	@%p995 bra 	$L__BB0_1000;
	mov.b32 	%r1739, %f870;
	shl.b32 	%r4389, %r1739, 8;
	or.b32  	%r1740, %r4389, -2147483648;
	mov.b64 	%rd2286, 0;
	mov.b32 	%r4947, 0;
	mov.u64 	%rd2284, __cudart_i2opi_f;
	mov.u64 	%rd2285, %rd1;
$L__BB0_996:
	.pragma "nounroll";
	ld.global.nc.u32 	%r4390, [%rd2284];
	mad.wide.u32 	%rd1887, %r4390, %r1740, %rd2286;
	shr.u64 	%rd2286, %rd1887, 32;
	st.local.u32 	[%rd2285], %rd1887;
	add.s32 	%r4947, %r4947, 1;
	add.s64 	%rd2285, %rd2285, 4;
	add.s64 	%rd2284, %rd2284, 4;
	setp.ne.s32 	%p996, %r4947, 6;
	@%p996 bra 	$L__BB0_996;
	shr.u32 	%r4391, %r1739, 23;
	st.local.u32 	[%rd1+24], %rd2286;
	and.b32  	%r1743, %r4391, 31;
	and.b32  	%r4392, %r4391, 224;
	add.s32 	%r4393, %r4392, -128;
	shr.u32 	%r4394, %r4393, 5;
	mul.wide.u32 	%rd1888, %r4394, 4;
	sub.s64 	%rd876, %rd1, %rd1888;
	ld.local.u32 	%r4948, [%rd876+24];
	ld.local.u32 	%r4949, [%rd876+20];
	setp.eq.s32 	%p997, %r1743, 0;
	@%p997 bra 	$L__BB0_999;
	shf.l.wrap.b32 	%r4948, %r4949, %r4948, %r1743;
	ld.local.u32 	%r4395, [%rd876+16];
	shf.l.wrap.b32 	%r4949, %r4395, %r4949, %r1743;
$L__BB0_999:
	shr.u32 	%r4396, %r4948, 30;
	shf.l.wrap.b32 	%r4397, %r4949, %r4948, 2;
	shl.b32 	%r4398, %r4949, 2;
	shr.u32 	%r4399, %r4397, 31;
	add.s32 	%r4400, %r4399, %r4396;
	neg.s32 	%r4401, %r4400;
	setp.lt.s32 	%p998, %r1739, 0;
	selp.b32 	%r4950, %r4401, %r4400, %p998;
	xor.b32  	%r4402, %r4397, %r1739;
	shr.s32 	%r4403, %r4397, 31;
	xor.b32  	%r4404, %r4403, %r4397;
	xor.b32  	%r4405, %r4403, %r4398;
	cvt.u64.u32 	%rd1889, %r4404;
	shl.b64 	%rd1890, %rd1889, 32;
	cvt.u64.u32 	%rd1891, %r4405;
	or.b64  	%rd1892, %rd1890, %rd1891;
	cvt.rn.f64.s64 	%fd249, %rd1892;
	mul.f64 	%fd250, %fd249, 0d3BF921FB54442D19;
	cvt.rn.f32.f64 	%f3380, %fd250;
	neg.f32 	%f3381, %f3380;
	setp.lt.s32 	%p999, %r4402, 0;
	selp.f32 	%f3561, %f3381, %f3380, %p999;
	bra.uni 	$L__BB0_1001;
$L__BB0_1000:
	mov.f32 	%f3382, 0f00000000;
	mul.rn.f32 	%f3561, %f870, %f3382;
	mov.b32 	%r4950, 0;
$L__BB0_1001:
	mul.rn.f32 	%f3383, %f3561, %f3561;
	and.b32  	%r4407, %r4950, 1;
	setp.eq.b32 	%p1000, %r4407, 1;
	selp.f32 	%f3384, 0f3F800000, %f3561, %p1000;
	fma.rn.f32 	%f3385, %f3383, %f3384, 0f00000000;
	fma.rn.f32 	%f3386, %f3383, 0f37CBAC00, 0fBAB607ED;
	selp.f32 	%f3387, %f3386, 0fB94D4153, %p1000;
	selp.f32 	%f3388, 0f3D2AAABB, 0f3C0885E4, %p1000;
	fma.rn.f32 	%f3389, %f3387, %f3383, %f3388;
	selp.f32 	%f3390, 0fBEFFFFFF, 0fBE2AAAA8, %p1000;
	fma.rn.f32 	%f3391, %f3389, %f3383, %f3390;
	fma.rn.f32 	%f3392, %f3391, %f3385, %f3384;
	and.b32  	%r4408, %r4950, 2;
	setp.eq.s32 	%p1001, %r4408, 0;
	mov.f32 	%f3393, 0f00000000;
	sub.f32 	%f3394, %f3393, %f3392;
	selp.f32 	%f3395, %f3392, %f3394, %p1001;
	add.f32 	%f876, %f869, %f3395;
	add.f32 	%f877, %f876, 0f42FC0000;
	mul.f32 	%f3396, %f877, 0f3F22F983;
	cvt.rni.s32.f32 	%r4954, %f3396;
	cvt.rn.f32.s32 	%f3397, %r4954;
	fma.rn.f32 	%f3398, %f3397, 0fBFC90FDA, %f877;
	fma.rn.f32 	%f3399, %f3397, 0fB3A22168, %f3398;
	fma.rn.f32 	%f3562, %f3397, 0fA7C234C5, %f3399;
	abs.f32 	%f879, %f877;
	setp.ltu.f32 	%p1002, %f879, 0f47CE4780;
	@%p1002 bra 	$L__BB0_1009;
	setp.eq.f32 	%p1003, %f879, 0f7F800000;
	@%p1003 bra 	$L__BB0_1008;
	mov.b32 	%r1753, %f877;
	shl.b32 	%r4410, %r1753, 8;
	or.b32  	%r1754, %r4410, -2147483648;
	mov.b64 	%rd2289, 0;
	mov.b32 	%r4951, 0;
	mov.u64 	%rd2287, __cudart_i2opi_f;
	mov.u64 	%rd2288, %rd1;
$L__BB0_1004:
	.pragma "nounroll";
	ld.global.nc.u32 	%r4411, [%rd2287];
	mad.wide.u32 	%rd1895, %r4411, %r1754, %rd2289;
	shr.u64 	%rd2289, %rd1895, 32;
	st.local.u32 	[%rd2288], %rd1895;
	add.s32 	%r4951, %r4951, 1;
	add.s64 	%rd2288, %rd2288, 4;
	add.s64 	%rd2287, %rd2287, 4;
	setp.ne.s32 	%p1004, %r4951, 6;
	@%p1004 bra 	$L__BB0_1004;
	shr.u32 	%r4412, %r1753, 23;
	st.local.u32 	[%rd1+24], %rd2289;
	and.b32  	%r1757, %r4412, 31;
	and.b32  	%r4413, %r4412, 224;
	add.s32 	%r4414, %r4413, -128;
	shr.u32 	%r4415, %r4414, 5;
	mul.wide.u32 	%rd1896, %r4415, 4;
	sub.s64 	%rd883, %rd1, %rd1896;
	ld.local.u32 	%r4952, [%rd883+24];
	ld.local.u32 	%r4953, [%rd883+20];
	setp.eq.s32 	%p1005, %r1757, 0;
	@%p1005 bra 	$L__BB0_1007;
	shf.l.wrap.b32 	%r4952, %r4953, %r4952, %r1757;
	ld.local.u32 	%r4416, [%rd883+16];
	shf.l.wrap.b32 	%r4953, %r4416, %r4953, %r1757;
$L__BB0_1007:
	shr.u32 	%r4417, %r4952, 30;
	shf.l.wrap.b32 	%r4418, %r4953, %r4952, 2;
	shl.b32 	%r4419, %r4953, 2;
	shr.u32 	%r4420, %r4418, 31;
	add.s32 	%r4421, %r4420, %r4417;
	neg.s32 	%r4422, %r4421;
	setp.lt.s32 	%p1006, %r1753, 0;
	selp.b32 	%r4954, %r4422, %r4421, %p1006;
	xor.b32  	%r4423, %r4418, %r1753;
	shr.s32 	%r4424, %r4418, 31;
	xor.b32  	%r4425, %r4424, %r4418;
	xor.b32  	%r4426, %r4424, %r4419;
	cvt.u64.u32 	%rd1897, %r4425;
	shl.b64 	%rd1898, %rd1897, 32;
	cvt.u64.u32 	%rd1899, %r4426;
	or.b64  	%rd1900, %rd1898, %rd1899;
	cvt.rn.f64.s64 	%fd251, %rd1900;
	mul.f64 	%fd252, %fd251, 0d3BF921FB54442D19;
	cvt.rn.f32.f64 	%f3400, %fd252;
	neg.f32 	%f3401, %f3400;
	setp.lt.s32 	%p1007, %r4423, 0;
	selp.f32 	%f3562, %f3401, %f3400, %p1007;
	bra.uni 	$L__BB0_1009;
$L__BB0_1008:
	mov.f32 	%f3402, 0f00000000;
	mul.rn.f32 	%f3562, %f877, %f3402;
	mov.b32 	%r4954, 0;
$L__BB0_1009:
	mul.rn.f32 	%f3403, %f3562, %f3562;
	and.b32  	%r4428, %r4954, 1;
	setp.eq.b32 	%p1008, %r4428, 1;
	selp.f32 	%f3404, 0f3F800000, %f3562, %p1008;
	fma.rn.f32 	%f3405, %f3403, %f3404, 0f00000000;
	fma.rn.f32 	%f3406, %f3403, 0f37CBAC00, 0fBAB607ED;
	selp.f32 	%f3407, %f3406, 0fB94D4153, %p1008;
	selp.f32 	%f3408, 0f3D2AAABB, 0f3C0885E4, %p1008;
	fma.rn.f32 	%f3409, %f3407, %f3403, %f3408;
	selp.f32 	%f3410, 0fBEFFFFFF, 0fBE2AAAA8, %p1008;
	fma.rn.f32 	%f3411, %f3409, %f3403, %f3410;
	fma.rn.f32 	%f3412, %f3411, %f3405, %f3404;
	and.b32  	%r4429, %r4954, 2;
	setp.eq.s32 	%p1009, %r4429, 0;
	mov.f32 	%f3413, 0f00000000;
	sub.f32 	%f3414, %f3413, %f3412;
	selp.f32 	%f3415, %f3412, %f3414, %p1009;
	add.f32 	%f883, %f876, %f3415;
	add.f32 	%f884, %f883, 0f42FE0000;
	mul.f32 	%f3416, %f884, 0f3F22F983;
	cvt.rni.s32.f32 	%r4958, %f3416;
	cvt.rn.f32.s32 	%f3417, %r4958;
	fma.rn.f32 	%f3418, %f3417, 0fBFC90FDA, %f884;
	fma.rn.f32 	%f3419, %f3417, 0fB3A22168, %f3418;
	fma.rn.f32 	%f3563, %f3417, 0fA7C234C5, %f3419;
	abs.f32 	%f886, %f884;
	setp.ltu.f32 	%p1010, %f886, 0f47CE4780;
	@%p1010 bra 	$L__BB0_1017;
	setp.eq.f32 	%p1011, %f886, 0f7F800000;
	@%p1011 bra 	$L__BB0_1016;
	mov.b32 	%r1767, %f884;
	shl.b32 	%r4431, %r1767, 8;
	or.b32  	%r1768, %r4431, -2147483648;
	mov.b64 	%rd2292, 0;
	mov.b32 	%r4955, 0;
	mov.u64 	%rd2290, __cudart_i2opi_f;
	mov.u64 	%rd2291, %rd1;
$L__BB0_1012:
	.pragma "nounroll";
	ld.global.nc.u32 	%r4432, [%rd2290];
	mad.wide.u32 	%rd1903, %r4432, %r1768, %rd2292;
	shr.u64 	%rd2292, %rd1903, 32;
	st.local.u32 	[%rd2291], %rd1903;
	add.s32 	%r4955, %r4955, 1;
	add.s64 	%rd2291, %rd2291, 4;
	add.s64 	%rd2290, %rd2290, 4;
	setp.ne.s32 	%p1012, %r4955, 6;
	@%p1012 bra 	$L__BB0_1012;
	shr.u32 	%r4433, %r1767, 23;
	st.local.u32 	[%rd1+24], %rd2292;
	and.b32  	%r1771, %r4433, 31;
	and.b32  	%r4434, %r4433, 224;
	add.s32 	%r4435, %r4434, -128;
	shr.u32 	%r4436, %r4435, 5;
	mul.wide.u32 	%rd1904, %r4436, 4;
	sub.s64 	%rd890, %rd1, %rd1904;
	ld.local.u32 	%r4956, [%rd890+24];
	ld.local.u32 	%r4957, [%rd890+20];
	setp.eq.s32 	%p1013, %r1771, 0;
	@%p1013 bra 	$L__BB0_1015;
	shf.l.wrap.b32 	%r4956, %r4957, %r4956, %r1771;
	ld.local.u32 	%r4437, [%rd890+16];
	shf.l.wrap.b32 	%r4957, %r4437, %r4957, %r1771;
$L__BB0_1015:
	shr.u32 	%r4438, %r4956, 30;
	shf.l.wrap.b32 	%r4439, %r4957, %r4956, 2;
	shl.b32 	%r4440, %r4957, 2;
	shr.u32 	%r4441, %r4439, 31;
	add.s32 	%r4442, %r4441, %r4438;
	neg.s32 	%r4443, %r4442;
	setp.lt.s32 	%p1014, %r1767, 0;
	selp.b32 	%r4958, %r4443, %r4442, %p1014;
	xor.b32  	%r4444, %r4439, %r1767;
	shr.s32 	%r4445, %r4439, 31;
	xor.b32  	%r4446, %r4445, %r4439;
	xor.b32  	%r4447, %r4445, %r4440;
	cvt.u64.u32 	%rd1905, %r4446;
	shl.b64 	%rd1906, %rd1905, 32;
	cvt.u64.u32 	%rd1907, %r4447;
	or.b64  	%rd1908, %rd1906, %rd1907;
	cvt.rn.f64.s64 	%fd253, %rd1908;
	mul.f64 	%fd254, %fd253, 0d3BF921FB54442D19;
	cvt.rn.f32.f64 	%f3420, %fd254;
	neg.f32 	%f3421, %f3420;
	setp.lt.s32 	%p1015, %r4444, 0;
	selp.f32 	%f3563, %f3421, %f3420, %p1015;
	bra.uni 	$L__BB0_1017;
$L__BB0_1016:
	mov.f32 	%f3422, 0f00000000;
	mul.rn.f32 	%f3563, %f884, %f3422;
	mov.b32 	%r4958, 0;
$L__BB0_1017:
	mul.rn.f32 	%f3423, %f3563, %f3563;
	and.b32  	%r4449, %r4958, 1;
	setp.eq.b32 	%p1016, %r4449, 1;
	selp.f32 	%f3424, 0f3F800000, %f3563, %p1016;
	fma.rn.f32 	%f3425, %f3423, %f3424, 0f00000000;
	fma.rn.f32 	%f3426, %f3423, 0f37CBAC00, 0fBAB607ED;
	selp.f32 	%f3427, %f3426, 0fB94D4153, %p1016;
	selp.f32 	%f3428, 0f3D2AAABB, 0f3C0885E4, %p1016;
	fma.rn.f32 	%f3429, %f3427, %f3423, %f3428;
	selp.f32 	%f3430, 0fBEFFFFFF, 0fBE2AAAA8, %p1016;
	fma.rn.f32 	%f3431, %f3429, %f3423, %f3430;
	fma.rn.f32 	%f3432, %f3431, %f3425, %f3424;
	and.b32  	%r4450, %r4958, 2;
	setp.eq.s32 	%p1017, %r4450, 0;
	mov.f32 	%f3433, 0f00000000;
	sub.f32 	%f3434, %f3433, %f3432;
	selp.f32 	%f3435, %f3432, %f3434, %p1017;
	add.f32 	%f3436, %f883, %f3435;
	cvta.to.global.u64 	%rd1909, %rd891;
	mul.wide.s32 	%rd1910, %r1, 4;
	add.s64 	%rd1911, %rd1909, %rd1910;
	st.global.f32 	[%rd1911], %f3436;
$L__BB0_1018:
	ret;

}
	// .globl	_Z19kernelWithoutUnrollPfi
.visible .entry _Z19kernelWithoutUnrollPfi(
	.param .u64 .ptr .align 1 _Z19kernelWithoutUnrollPfi_param_0,
	.param .u32 _Z19kernelWithoutUnrollPfi_param_1
)
{
	.local .align 4 .b8 	__local_depot1[28];
	.reg .b64 	%SP;
	.reg .b64 	%SPL;
	.reg .pred 	%p<11>;
	.reg .b32 	%r<49>;
	.reg .b32 	%f<33>;
	.reg .b64 	%rd<25>;
	.reg .b64 	%fd<3>;

	mov.u64 	%SPL, __local_depot1;
	ld.param.u64 	%rd9, [_Z19kernelWithoutUnrollPfi_param_0];
	ld.param.u32 	%r18, [_Z19kernelWithoutUnrollPfi_param_1];
	add.u64 	%rd1, %SPL, 0;
	mov.u32 	%r19, %ctaid.x;
	mov.u32 	%r20, %ntid.x;
	mov.u32 	%r21, %tid.x;
	mad.lo.s32 	%r1, %r19, %r20, %r21;
	setp.ge.s32 	%p1, %r1, %r18;
	@%p1 bra 	$L__BB1_12;
	mov.f32 	%f31, 0f00000000;
	mov.b32 	%r44, 0;
	mov.u64 	%rd11, __cudart_i2opi_f;
$L__BB1_2:
	cvt.rn.f32.u32 	%f10, %r44;
	add.f32 	%f2, %f31, %f10;
	mul.f32 	%f11, %f2, 0f3F22F983;
	cvt.rni.s32.f32 	%r48, %f11;
	cvt.rn.f32.s32 	%f12, %r48;
	fma.rn.f32 	%f13, %f12, 0fBFC90FDA, %f2;
	fma.rn.f32 	%f14, %f12, 0fB3A22168, %f13;
	fma.rn.f32 	%f32, %f12, 0fA7C234C5, %f14;
	abs.f32 	%f4, %f2;
	setp.ltu.f32 	%p2, %f4, 0f47CE4780;
	@%p2 bra 	$L__BB1_10;
	setp.neu.f32 	%p3, %f4, 0f7F800000;
	@%p3 bra 	$L__BB1_5;
	mov.f32 	%f17, 0f00000000;
	mul.rn.f32 	%f32, %f2, %f17;
	mov.b32 	%r48, 0;
	bra.uni 	$L__BB1_10;
$L__BB1_5:
	mov.b32 	%r4, %f2;
	shl.b32 	%r24, %r4, 8;
	or.b32  	%r5, %r24, -2147483648;
	mov.b64 	%rd24, 0;
	mov.b32 	%r45, 0;
	mov.u64 	%rd22, %rd11;
	mov.u64 	%rd23, %rd1;
$L__BB1_6:
	.pragma "nounroll";
	ld.global.nc.u32 	%r25, [%rd22];
	mad.wide.u32 	%rd13, %r25, %r5, %rd24;
	shr.u64 	%rd24, %rd13, 32;
	st.local.u32 	[%rd23], %rd13;
	add.s32 	%r45, %r45, 1;
	add.s64 	%rd23, %rd23, 4;
	add.s64 	%rd22, %rd22, 4;
	setp.ne.s32 	%p4, %r45, 6;
	@%p4 bra 	$L__BB1_6;
	shr.u32 	%r26, %r4, 23;
	st.local.u32 	[%rd1+24], %rd24;
	and.b32  	%r8, %r26, 31;
	and.b32  	%r27, %r26, 224;
	add.s32 	%r28, %r27, -128;
	shr.u32 	%r29, %r28, 5;
	mul.wide.u32 	%rd14, %r29, 4;
	sub.s64 	%rd8, %rd1, %rd14;
	ld.local.u32 	%r46, [%rd8+24];
	ld.local.u32 	%r47, [%rd8+20];
	setp.eq.s32 	%p5, %r8, 0;
	@%p5 bra 	$L__BB1_9;
	shf.l.wrap.b32 	%r46, %r47, %r46, %r8;
	ld.local.u32 	%r30, [%rd8+16];
	shf.l.wrap.b32 	%r47, %r30, %r47, %r8;
$L__BB1_9:
	shr.u32 	%r31, %r46, 30;
	shf.l.wrap.b32 	%r32, %r47, %r46, 2;
	shl.b32 	%r33, %r47, 2;
	shr.u32 	%r34, %r32, 31;
	add.s32 	%r35, %r34, %r31;
	neg.s32 	%r36, %r35;
	setp.lt.s32 	%p6, %r4, 0;
	selp.b32 	%r48, %r36, %r35, %p6;
	xor.b32  	%r37, %r32, %r4;
	shr.s32 	%r38, %r32, 31;
	xor.b32  	%r39, %r38, %r32;
	xor.b32  	%r40, %r38, %r33;
	cvt.u64.u32 	%rd15, %r39;
	shl.b64 	%rd16, %rd15, 32;
	cvt.u64.u32 	%rd17, %r40;
	or.b64  	%rd18, %rd16, %rd17;
	cvt.rn.f64.s64 	%fd1, %rd18;
	mul.f64 	%fd2, %fd1, 0d3BF921FB54442D19;
	cvt.rn.f32.f64 	%f15, %fd2;
	neg.f32 	%f16, %f15;
	setp.lt.s32 	%p7, %r37, 0;
	selp.f32 	%f32, %f16, %f15, %p7;
$L__BB1_10:
	mul.rn.f32 	%f18, %f32, %f32;
	and.b32  	%r42, %r48, 1;
	setp.eq.b32 	%p8, %r42, 1;
	selp.f32 	%f19, 0f3F800000, %f32, %p8;
	fma.rn.f32 	%f20, %f18, %f19, 0f00000000;
	fma.rn.f32 	%f21, %f18, 0f37CBAC00, 0fBAB607ED;
	selp.f32 	%f22, %f21, 0fB94D4153, %p8;
	selp.f32 	%f23, 0f3D2AAABB, 0f3C0885E4, %p8;
	fma.rn.f32 	%f24, %f22, %f18, %f23;
	selp.f32 	%f25, 0fBEFFFFFF, 0fBE2AAAA8, %p8;
	fma.rn.f32 	%f26, %f24, %f18, %f25;
	fma.rn.f32 	%f27, %f26, %f20, %f19;
	and.b32  	%r43, %r48, 2;
	setp.eq.s32 	%p9, %r43, 0;
	mov.f32 	%f28, 0f00000000;
	sub.f32 	%f29, %f28, %f27;
	selp.f32 	%f30, %f27, %f29, %p9;
	add.f32 	%f31, %f31, %f30;
	add.s32 	%r44, %r44, 1;
	setp.ne.s32 	%p10, %r44, 128;
	@%p10 bra 	$L__BB1_2;
	cvta.to.global.u64 	%rd19, %rd9;
	mul.wide.s32 	%rd20, %r1, 4;
	add.s64 	%rd21, %rd19, %rd20;
	st.global.f32 	[%rd21], %f31;
$L__BB1_12:
	ret;

}


// ===== COMPILED SASS (sm_100) =====

	.target	sm_100

	.elftype	@"ET_EXEC"


//--------------------- .note.nv.tkinfo           --------------------------
	.section	.note.nv.tkinfo,"",@"SHT_NOTE"
	.sectionflags	@"SHF_NOTE_NV_TKINFO"
	.tkinfo
        /*0018*/ 	.word	0x00000002
        /*0030*/ 	.string	""
        /*0030*/ 	.string	"ptxas"
        /*0030*/ 	.string	"Cuda compilation tools, release 13.0, V13.0.88"
        /*0030*/ 	.string	"Build cuda_13.0.r13.0/compiler.36424714_0"
        /*0030*/ 	.string	"-arch sm_100 -m 64 "



//--------------------- .note.nv.cuinfo           --------------------------
	.section	.note.nv.cuinfo,"",@"SHT_NOTE"
	.sectionflags	@"SHF_NOTE_NV_CUINFO"
        /*0018*/ 	.short	0x0002
        /*001a*/ 	.short	0x0064
        /*001c*/ 	.short	0x0082
	.zero		2


//--------------------- .nv.info                  --------------------------
	.section	.nv.info,"",@"SHT_CUDA_INFO"
	.align	4


	//----- nvinfo : EIATTR_REGCOUNT
	.align		4
        /*0000*/ 	.byte	0x04, 0x2f
        /*0002*/ 	.short	(.L_2 - .L_1)
	.align		4
.L_1:
        /*0004*/ 	.word	index@(_Z16kernelWithUnrollPfi)
        /*0008*/ 	.word	0x00000018


	//----- nvinfo : EIATTR_FRAME_SIZE
	.align		4
.L_2:
        /*000c*/ 	.byte	0x04, 0x11
        /*000e*/ 	.short	(.L_4 - .L_3)
	.align		4
.L_3:
        /*0010*/ 	.word	index@(_Z16kernelWithUnrollPfi)
        /*0014*/ 	.word	0x00000000


	//----- nvinfo : EIATTR_REGCOUNT
	.align		4
.L_4:
        /*0018*/ 	.byte	0x04, 0x2f
        /*001a*/ 	.short	(.L_6 - .L_5)
	.align		4
.L_5:
        /*001c*/ 	.word	index@(_Z19kernelWithoutUnrollPfi)
        /*0020*/ 	.word	0x00000014


	//----- nvinfo : EIATTR_FRAME_SIZE
	.align		4
.L_6:
        /*0024*/ 	.byte	0x04, 0x11
        /*0026*/ 	.short	(.L_8 - .L_7)
	.align		4
.L_7:
        /*0028*/ 	.word	index@(_Z19kernelWithoutUnrollPfi)
        /*002c*/ 	.word	0x00000000


	//----- nvinfo : EIATTR_MIN_STACK_SIZE
	.align		4
.L_8:
        /*0030*/ 	.byte	0x04, 0x12
        /*0032*/ 	.short	(.L_10 - .L_9)
	.align		4
.L_9:
        /*0034*/ 	.word	index@(_Z19kernelWithoutUnrollPfi)
        /*0038*/ 	.word	0x00000000


	//----- nvinfo : EIATTR_MIN_STACK_SIZE
	.align		4
.L_10:
        /*003c*/ 	.byte	0x04, 0x12
        /*003e*/ 	.short	(.L_12 - .L_11)
	.align		4
.L_11:
        /*0040*/ 	.word	index@(_Z16kernelWithUnrollPfi)
        /*0044*/ 	.word	0x00000000
.L_12:


//--------------------- .nv.compat                --------------------------
	.section	.nv.compat,"",@"SHT_CUDA_COMPAT_INFO"
	.align	4
        /*0000*/ 	.byte	0x02, 0x09, 0x00, 0x00, 0x02, 0x02, 0x01, 0x00, 0x02, 0x05, 0x05, 0x00, 0x03, 0x07, 0x01, 0x01
        /*0010*/ 	.byte	0x02, 0x03, 0x00, 0x00, 0x02, 0x06, 0x01, 0x00, 0x04, 0x0b, 0x08, 0x00, 0x01, 0x00, 0x00, 0x00
        /*0020*/ 	.byte	0x00, 0x00, 0x00, 0x00


//--------------------- .nv.info._Z19kernelWithoutUnrollPfi --------------------------
	.section	.nv.info._Z19kernelWithoutUnrollPfi,"",@"SHT_CUDA_INFO"
	.sectionflags	@""
	.align	4


	//----- nvinfo : EIATTR_CUDA_API_VERSION
	.align		4
        /*0000*/ 	.byte	0x04, 0x37
        /*0002*/ 	.short	(.L_14 - .L_13)
.L_13:
        /*0004*/ 	.word	0x00000082


	//----- nvinfo : EIATTR_KPARAM_INFO
	.align		4
.L_14:
        /*0008*/ 	.byte	0x04, 0x17
        /*000a*/ 	.short	(.L_16 - .L_15)
.L_15:
        /*000c*/ 	.word	0x00000000
        /*0010*/ 	.short	0x0001
        /*0012*/ 	.short	0x0008
        /*0014*/ 	.byte	0x00, 0xf0, 0x11, 0x00


	//----- nvinfo : EIATTR_KPARAM_INFO
	.align		4
.L_16:
        /*0018*/ 	.byte	0x04, 0x17
        /*001a*/ 	.short	(.L_18 - .L_17)
.L_17:
        /*001c*/ 	.word	0x00000000
        /*0020*/ 	.short	0x0000
        /*0022*/ 	.short	0x0000
        /*0024*/ 	.byte	0x00, 0xf5, 0x21, 0x00


	//----- nvinfo : EIATTR_SPARSE_MMA_MASK
	.align		4
.L_18:
        /*0028*/ 	.byte	0x03, 0x50
        /*002a*/ 	.short	0x0000


	//----- nvinfo : EIATTR_MAXREG_COUNT
	.align		4
        /*002c*/ 	.byte	0x03, 0x1b
        /*002e*/ 	.short	0x00ff


	//----- nvinfo : EIATTR_MERCURY_ISA_VERSION
	.align		4
        /*0030*/ 	.byte	0x03, 0x5f
        /*0032*/ 	.short	0x0101


	//----- nvinfo : EIATTR_VRC_CTA_INIT_COUNT
	.align		4
        /*0034*/ 	.byte	0x02, 0x4a
	.zero		1
	.zero		1


	//----- nvinfo : EIATTR_EXIT_INSTR_OFFSETS
	.align		4
        /*0038*/ 	.byte	0x04, 0x1c
        /*003a*/ 	.short	(.L_20 - .L_19)


	//   ....[0]....
.L_19:
        /*003c*/ 	.word	0x00000070


	//   ....[1]....
        /*0040*/ 	.word	0x000008b0


	//----- nvinfo : EIATTR_CBANK_PARAM_SIZE
	.align		4
.L_20:
        /*0044*/ 	.byte	0x03, 0x19
        /*0046*/ 	.short	0x000c


	//----- nvinfo : EIATTR_PARAM_CBANK
	.align		4
        /*0048*/ 	.byte	0x04, 0x0a
        /*004a*/ 	.short	(.L_22 - .L_21)
	.align		4
.L_21:
        /*004c*/ 	.word	index@(.nv.constant0._Z19kernelWithoutUnrollPfi)
        /*0050*/ 	.short	0x0380
        /*0052*/ 	.short	0x000c


	//----- nvinfo : EIATTR_SW_WAR
	.align		4
.L_22:
        /*0054*/ 	.byte	0x04, 0x36
        /*0056*/ 	.short	(.L_24 - .L_23)
.L_23:
        /*0058*/ 	.word	0x00000008
.L_24:


//--------------------- .nv.info._Z16kernelWithUnrollPfi --------------------------
	.section	.nv.info._Z16kernelWithUnrollPfi,"",@"SHT_CUDA_INFO"
	.sectionflags	@""
	.align	4


	//----- nvinfo : EIATTR_CUDA_API_VERSION
	.align		4
        /*0000*/ 	.byte	0x04, 0x37
        /*0002*/ 	.short	(.L_26 - .L_25)
.L_25:
        /*0004*/ 	.word	0x00000082


	//----- nvinfo : EIATTR_KPARAM_INFO
	.align		4
.L_26:
        /*0008*/ 	.byte	0x04, 0x17
        /*000a*/ 	.short	(.L_28 - .L_27)
.L_27:
        /*000c*/ 	.word	0x00000000
        /*0010*/ 	.short	0x0001
        /*0012*/ 	.short	0x0008
        /*0014*/ 	.byte	0x00, 0xf0, 0x11, 0x00


	//----- nvinfo : EIATTR_KPARAM_INFO
	.align		4
.L_28:
        /*0018*/ 	.byte	0x04, 0x17
        /*001a*/ 	.short	(.L_30 - .L_29)
.L_29:
        /*001c*/ 	.word	0x00000000
        /*0020*/ 	.short	0x0000
        /*0022*/ 	.short	0x0000
        /*0024*/ 	.byte	0x00, 0xf5, 0x21, 0x00


	//----- nvinfo : EIATTR_SPARSE_MMA_MASK
	.align		4
.L_30:
        /*0028*/ 	.byte	0x03, 0x50
        /*002a*/ 	.short	0x0000


	//----- nvinfo : EIATTR_MAXREG_COUNT
	.align		4
        /*002c*/ 	.byte	0x03, 0x1b
        /*002e*/ 	.short	0x00ff


	//----- nvinfo : EIATTR_MERCURY_ISA_VERSION
	.align		4
        /*0030*/ 	.byte	0x03, 0x5f
        /*0032*/ 	.short	0x0101


	//----- nvinfo : EIATTR_VRC_CTA_INIT_COUNT
	.align		4
        /*0034*/ 	.byte	0x02, 0x4a
	.zero		1
	.zero		1


	//----- nvinfo : EIATTR_EXIT_INSTR_OFFSETS
	.align		4
        /*0038*/ 	.byte	0x04, 0x1c
        /*003a*/ 	.short	(.L_32 - .L_31)


	//   ....[0]....
.L_31:
        /*003c*/ 	.word	0x00000070


	//   ....[1]....
        /*0040*/ 	.word	0x0003a200


	//----- nvinfo : EIATTR_CBANK_PARAM_SIZE
	.align		4
.L_32:
        /*0044*/ 	.byte	0x03, 0x19
        /*0046*/ 	.short	0x000c


	//----- nvinfo : EIATTR_PARAM_CBANK
	.align		4
        /*0048*/ 	.byte	0x04, 0x0a
        /*004a*/ 	.short	(.L_34 - .L_33)
	.align		4
.L_33:
        /*004c*/ 	.word	index@(.nv.constant0._Z16kernelWithUnrollPfi)
        /*0050*/ 	.short	0x0380
        /*0052*/ 	.short	0x000c


	//----- nvinfo : EIATTR_SW_WAR
	.align		4
.L_34:
        /*0054*/ 	.byte	0x04, 0x36
        /*0056*/ 	.short	(.L_36 - .L_35)
.L_35:
        /*0058*/ 	.word	0x00000008
.L_36:


//--------------------- .nv.callgraph             --------------------------
	.section	.nv.callgraph,"",@"SHT_CUDA_CALLGRAPH"
	.align	4
	.sectionentsize	8
	.align		4
        /*0000*/ 	.word	0x00000000
	.align		4
        /*0004*/ 	.word	0xffffffff
	.align		4
        /*0008*/ 	.word	0x00000000
	.align		4
        /*000c*/ 	.word	0xfffffffe
	.align		4
        /*0010*/ 	.word	0x00000000
	.align		4
        /*0014*/ 	.word	0xfffffffd
	.align		4
        /*0018*/ 	.word	0x00000000
	.align		4
        /*001c*/ 	.word	0xfffffffc


//--------------------- .nv.constant4             --------------------------
	.section	.nv.constant4,"a",@progbits
	.align	8
	.align		8
.nv.constant4:
        /*0000*/ 	.dword	__cudart_i2opi_f


//--------------------- .text._Z19kernelWithoutUnrollPfi --------------------------
	.section	.text._Z19kernelWithoutUnrollPfi,"ax",@progbits
	.align	128
        .global         _Z19kernelWithoutUnrollPfi
        .type           _Z19kernelWithoutUnrollPfi,@function
        .size           _Z19kernelWithoutUnrollPfi,(.L_x_514 - _Z19kernelWithoutUnrollPfi)
        .other          _Z19kernelWithoutUnrollPfi,@"STO_CUDA_ENTRY STV_DEFAULT"
_Z19kernelWithoutUnrollPfi:
.text._Z19kernelWithoutUnrollPfi:
[----:B------:R-:W-:Y:S01]  /*0000*/  LDC R1, c[0x0][0x37c] ;  /* 0x0000df00ff017b82 */ /* 0x000fe20000000800 */
[----:B------:R-:W0:Y:S07]  /*0010*/  S2R R0, SR_TID.X ;  /* 0x0000000000007919 */ /* 0x000e2e0000002100 */
[----:B------:R-:W0:Y:S01]  /*0020*/  S2UR UR4, SR_CTAID.X ;  /* 0x00000000000479c3 */ /* 0x000e220000002500 */
[----:B------:R-:W1:Y:S07]  /*0030*/  LDCU UR5, c[0x0][0x388] ;  /* 0x00007100ff0577ac */ /* 0x000e6e0008000800 */
[----:B------:R-:W0:Y:S02]  /*0040*/  LDC R3, c[0x0][0x360] ;  /* 0x0000d800ff037b82 */ /* 0x000e240000000800 */
[----:B0-----:R-:W-:-:S05]  /*0050*/  IMAD R3, R3, UR4, R0 ;  /* 0x0000000403037c24 */ /* 0x001fca000f8e0200 */
[----:B-1----:R-:W-:-:S13]  /*0060*/  ISETP.GE.AND P0, PT, R3, UR5, PT ;  /* 0x0000000503007c0c */ /* 0x002fda000bf06270 */
[----:B------:R-:W-:Y:S05]  /*0070*/  @P0 EXIT ;  /* 0x000000000000094d */ /* 0x000fea0003800000 */
[----:B------:R-:W-:Y:S01]  /*0080*/  IMAD.MOV.U32 R2, RZ, RZ, RZ ;  /* 0x000000ffff027224 */ /* 0x000fe200078e00ff */
[----:B------:R-:W0:Y:S01]  /*0090*/  LDCU.64 UR6, c[0x0][0x358] ;  /* 0x00006b00ff0677ac */ /* 0x000e220008000a00 */
[----:B------:R-:W-:-:S05]  /*00a0*/  UMOV UR4, URZ ;  /* 0x000000ff00047c82 */ /* 0x000fca0008000000 */
.L_x_3:
[----:B------:R-:W-:-:S05]  /*00b0*/  I2FP.F32.U32 R5, UR4 ;  /* 0x0000000400057c45 */ /* 0x000fca0008201000 */
[----:B------:R-:W-:-:S04]  /*00c0*/  FADD R0, R5, R2 ;  /* 0x0000000205007221 */ /* 0x000fc80000000000 */
[C---:B------:R-:W-:Y:S01]  /*00d0*/  FMUL R5, R0.reuse, 0.63661974668502807617 ;  /* 0x3f22f98300057820 */ /* 0x040fe20000400000 */
[----:B------:R-:W-:-:S05]  /*00e0*/  FSETP.GE.AND P0, PT, |R0|, 105615, PT ;  /* 0x47ce47800000780b */ /* 0x000fca0003f06200 */
[----:B------:R-:W1:Y:S02]  /*00f0*/  F2I.NTZ R5, R5 ;  /* 0x0000000500057305 */ /* 0x000e640000203100 */
[----:B-1----:R-:W-:-:S05]  /*0100*/  I2FP.F32.S32 R7, R5 ;  /* 0x0000000500077245 */ /* 0x002fca0000201400 */
[----:B------:R-:W-:-:S04]  /*0110*/  FFMA R6, R7, -1.5707962512969970703, R0 ;  /* 0xbfc90fda07067823 */ /* 0x000fc80000000000 */
[----:B------:R-:W-:-:S04]  /*0120*/  FFMA R6, R7, -7.5497894158615963534e-08, R6 ;  /* 0xb3a2216807067823 */ /* 0x000fc80000000006 */
[----:B------:R-:W-:Y:S01]  /*0130*/  FFMA R8, R7, -5.3903029534742383927e-15, R6 ;  /* 0xa7c234c507087823 */ /* 0x000fe20000000006 */
[----:B------:R-:W-:Y:S06]  /*0140*/  @!P0 BRA `(.L_x_0) ;  /* 0x0000000400788947 */ /* 0x000fec0003800000 */
[----:B------:R-:W-:-:S13]  /*0150*/  FSETP.NEU.AND P0, PT, |R0|, +INF , PT ;  /* 0x7f8000000000780b */ /* 0x000fda0003f0d200 */
[----:B------:R-:W-:Y:S01]  /*0160*/  @!P0 FMUL R8, RZ, R0 ;  /* 0x00000000ff088220 */ /* 0x000fe20000400000 */
[----:B------:R-:W-:Y:S01]  /*0170*/  @!P0 IMAD.MOV.U32 R5, RZ, RZ, RZ ;  /* 0x000000ffff058224 */ /* 0x000fe200078e00ff */
[----:B------:R-:W-:Y:S06]  /*0180*/  @!P0 BRA `(.L_x_0) ;  /* 0x0000000400688947 */ /* 0x000fec0003800000 */
[----:B------:R-:W-:Y:S02]  /*0190*/  IMAD.SHL.U32 R6, R0, 0x100, RZ ;  /* 0x0000010000067824 */ /* 0x000fe400078e00ff */
[----:B------:R-:W-:Y:S02]  /*01a0*/  HFMA2 R15, -RZ, RZ, 0, 0 ;  /* 0x00000000ff0f7431 */ /* 0x000fe400000001ff */
[----:B------:R-:W-:Y:S01]  /*01b0*/  IMAD.MOV.U32 R5, RZ, RZ, RZ ;  /* 0x000000ffff057224 */ /* 0x000fe200078e00ff */
[----:B------:R-:W1:Y:S01]  /*01c0*/  LDCU.64 UR8, c[0x4][URZ] ;  /* 0x01000000ff0877ac */ /* 0x000e620008000a00 */
[----:B------:R-:W-:Y:S01]  /*01d0*/  IMAD.MOV.U32 R16, RZ, RZ, RZ ;  /* 0x000000ffff107224 */ /* 0x000fe200078e00ff */
[----:B------:R-:W-:Y:S01]  /*01e0*/  LOP3.LUT R17, R6, 0x80000000, RZ, 0xfc, !PT ;  /* 0x8000000006117812 */ /* 0x000fe200078efcff */
[----:B------:R-:W-:-:S06]  /*01f0*/  UMOV UR5, URZ ;  /* 0x000000ff00057c82 */ /* 0x000fcc0008000000 */
.L_x_1:
[----:B-1----:R-:W-:Y:S02]  /*0200*/  IMAD.U32 R8, RZ, RZ, UR8 ;  /* 0x00000008ff087e24 */ /* 0x002fe4000f8e00ff */
[----:B------:R-:W-:-:S05]  /*0210*/  IMAD.U32 R9, RZ, RZ, UR9 ;  /* 0x00000009ff097e24 */ /* 0x000fca000f8e00ff */
[----:B0-----:R-:W2:Y:S01]  /*0220*/  LDG.E.CONSTANT R6, desc[UR6][R8.64] ;  /* 0x0000000608067981 */ /* 0x001ea2000c1e9900 */
[----:B------:R-:W-:Y:S01]  /*0230*/  UIADD3 UR5, UPT, UPT, UR5, 0x1, URZ ;  /* 0x0000000105057890 */ /* 0x000fe2000fffe0ff */
[C---:B------:R-:W-:Y:S01]  /*0240*/  ISETP.EQ.AND P0, PT, R16.reuse, RZ, PT ;  /* 0x000000ff1000720c */ /* 0x040fe20003f02270 */
[----:B------:R-:W-:Y:S01]  /*0250*/  UIADD3 UR8, UP1, UPT, UR8, 0x4, URZ ;  /* 0x0000000408087890 */ /* 0x000fe2000ff3e0ff */
[C---:B------:R-:W-:Y:S01]  /*0260*/  ISETP.EQ.AND P1, PT, R16.reuse, 0x4, PT ;  /* 0x000000041000780c */ /* 0x040fe20003f22270 */
[----:B------:R-:W-:Y:S01]  /*0270*/  UISETP.NE.AND UP0, UPT, UR5, 0x6, UPT ;  /* 0x000000060500788c */ /* 0x000fe2000bf05270 */
[C---:B------:R-:W-:Y:S01]  /*0280*/  ISETP.EQ.AND P2, PT, R16.reuse, 0x8, PT ;  /* 0x000000081000780c */ /* 0x040fe20003f42270 */
[----:B------:R-:W-:Y:S01]  /*0290*/  UIADD3.X UR9, UPT, UPT, URZ, UR9, URZ, UP1, !UPT ;  /* 0x00000009ff097290 */ /* 0x000fe20008ffe4ff */
[C---:B------:R-:W-:Y:S02]  /*02a0*/  ISETP.EQ.AND P3, PT, R16.reuse, 0xc, PT ;  /* 0x0000000c1000780c */ /* 0x040fe40003f62270 */
[----:B------:R-:W-:-:S02]  /*02b0*/  ISETP.EQ.AND P4, PT, R16, 0x10, PT ;  /* 0x000000101000780c */ /* 0x000fc40003f82270 */
[C---:B------:R-:W-:Y:S01]  /*02c0*/  ISETP.EQ.AND P5, PT, R16.reuse, 0x14, PT ;  /* 0x000000141000780c */ /* 0x040fe20003fa2270 */
[----:B------:R-:W-:Y:S02]  /*02d0*/  VIADD R16, R16, 0x4 ;  /* 0x0000000410107836 */ /* 0x000fe40000000000 */
[----:B--2---:R-:W-:-:S03]  /*02e0*/  IMAD.WIDE.U32 R6, R6, R17, RZ ;  /* 0x0000001106067225 */ /* 0x004fc600078e00ff */
[----:B------:R-:W-:-:S04]  /*02f0*/  IADD3 R6, P6, PT, R6, R5, RZ ;  /* 0x0000000506067210 */ /* 0x000fc80007fde0ff */
[-C--:B------:R-:W-:Y:S01]  /*0300*/  @P0 MOV R4, R6.reuse ;  /* 0x0000000600040202 */ /* 0x080fe20000000f00 */
[----:B------:R-:W-:Y:S02]  /*0310*/  IMAD.X R5, R7, 0x1, R15, P6 ;  /* 0x0000000107057824 */ /* 0x000fe400030e060f */
[----:B------:R-:W-:Y:S01]  /*0320*/  @P5 MOV R10, R6 ;  /* 0x00000006000a5202 */ /* 0x000fe20000000f00 */
[--C-:B------:R-:W-:Y:S02]  /*0330*/  @P1 IMAD.MOV.U32 R11, RZ, RZ, R6.reuse ;  /* 0x000000ffff0b1224 */ /* 0x100fe400078e0006 */
[--C-:B------:R-:W-:Y:S02]  /*0340*/  @P2 IMAD.MOV.U32 R12, RZ, RZ, R6.reuse ;  /* 0x000000ffff0c2224 */ /* 0x100fe400078e0006 */
[--C-:B------:R-:W-:Y:S02]  /*0350*/  @P3 IMAD.MOV.U32 R13, RZ, RZ, R6.reuse ;  /* 0x000000ffff0d3224 */ /* 0x100fe400078e0006 */
[----:B------:R-:W-:Y:S01]  /*0360*/  @P4 IMAD.MOV.U32 R14, RZ, RZ, R6 ;  /* 0x000000ffff0e4224 */ /* 0x000fe200078e0006 */
[----:B------:R-:W-:Y:S06]  /*0370*/  BRA.U UP0, `(.L_x_1) ;  /* 0xfffffffd00a07547 */ /* 0x000fec000b83ffff */
[----:B------:R-:W-:-:S04]  /*0380*/  SHF.R.U32.HI R6, RZ, 0x17, R0 ;  /* 0x00000017ff067819 */ /* 0x000fc80000011600 */
[C---:B------:R-:W-:Y:S02]  /*0390*/  LOP3.LUT R7, R6.reuse, 0xe0, RZ, 0xc0, !PT ;  /* 0x000000e006077812 */ /* 0x040fe400078ec0ff */
[----:B------:R-:W-:-:S03]  /*03a0*/  LOP3.LUT P6, RZ, R6, 0x1f, RZ, 0xc0, !PT ;  /* 0x0000001f06ff7812 */ /* 0x000fc600078cc0ff */
[----:B------:R-:W-:-:S05]  /*03b0*/  VIADD R7, R7, 0xffffff80 ;  /* 0xffffff8007077836 */ /* 0x000fca0000000000 */
[----:B------:R-:W-:-:S05]  /*03c0*/  SHF.R.U32.HI R7, RZ, 0x5, R7 ;  /* 0x00000005ff077819 */ /* 0x000fca0000011607 */
[----:B------:R-:W-:-:S05]  /*03d0*/  IMAD.U32 R9, R7, -0x4, RZ ;  /* 0xfffffffc07097824 */ /* 0x000fca00078e00ff */
[C---:B------:R-:W-:Y:S02]  /*03e0*/  ISETP.EQ.AND P3, PT, R9.reuse, -0x18, PT ;  /* 0xffffffe80900780c */ /* 0x040fe40003f62270 */
[C---:B------:R-:W-:Y:S02]  /*03f0*/  ISETP.EQ.AND P4, PT, R9.reuse, -0x14, PT ;  /* 0xffffffec0900780c */ /* 0x040fe40003f82270 */
[C---:B------:R-:W-:Y:S02]  /*0400*/  ISETP.EQ.AND P2, PT, R9.reuse, -0x10, PT ;  /* 0xfffffff00900780c */ /* 0x040fe40003f42270 */
[C---:B------:R-:W-:Y:S02]  /*0410*/  ISETP.EQ.AND P1, PT, R9.reuse, -0xc, PT ;  /* 0xfffffff40900780c */ /* 0x040fe40003f22270 */
[C---:B------:R-:W-:Y:S02]  /*0420*/  ISETP.EQ.AND P0, PT, R9.reuse, -0x8, PT ;  /* 0xfffffff80900780c */ /* 0x040fe40003f02270 */
[----:B------:R-:W-:-:S03]  /*0430*/  ISETP.EQ.AND P5, PT, R9, RZ, PT ;  /* 0x000000ff0900720c */ /* 0x000fc60003fa2270 */
[----:B------:R-:W-:Y:S01]  /*0440*/  @P3 IMAD.MOV.U32 R7, RZ, RZ, R4 ;  /* 0x000000ffff073224 */ /* 0x000fe200078e0004 */
[C---:B------:R-:W-:Y:S01]  /*0450*/  ISETP.EQ.AND P3, PT, R9.reuse, -0x4, PT ;  /* 0xfffffffc0900780c */ /* 0x040fe20003f62270 */
[----:B------:R-:W-:Y:S01]  /*0460*/  @P4 IMAD.MOV.U32 R7, RZ, RZ, R11 ;  /* 0x000000ffff074224 */ /* 0x000fe200078e000b */
[----:B------:R-:W-:Y:S01]  /*0470*/  @P4 MOV R8, R4 ;  /* 0x0000000400084202 */ /* 0x000fe20000000f00 */
[----:B------:R-:W-:Y:S01]  /*0480*/  @P2 IMAD.MOV.U32 R7, RZ, RZ, R12 ;  /* 0x000000ffff072224 */ /* 0x000fe200078e000c */
[----:B------:R-:W-:Y:S01]  /*0490*/  ISETP.EQ.AND P4, PT, R9, 0x4, PT ;  /* 0x000000040900780c */ /* 0x000fe20003f82270 */
[----:B------:R-:W-:Y:S02]  /*04a0*/  @P1 IMAD.MOV.U32 R7, RZ, RZ, R13 ;  /* 0x000000ffff071224 */ /* 0x000fe400078e000d */
[----:B------:R-:W-:Y:S02]  /*04b0*/  @P0 IMAD.MOV.U32 R7, RZ, RZ, R14 ;  /* 0x000000ffff070224 */ /* 0x000fe400078e000e */
[----:B------:R-:W-:Y:S01]  /*04c0*/  @P2 IMAD.MOV.U32 R8, RZ, RZ, R11 ;  /* 0x000000ffff082224 */ /* 0x000fe200078e000b */
[----:B------:R-:W-:Y:S01]  /*04d0*/  @P1 MOV R8, R12 ;  /* 0x0000000c00081202 */ /* 0x000fe20000000f00 */
[----:B------:R-:W-:-:S02]  /*04e0*/  @P0 IMAD.MOV.U32 R8, RZ, RZ, R13 ;  /* 0x000000ffff080224 */ /* 0x000fc400078e000d */
[--C-:B------:R-:W-:Y:S01]  /*04f0*/  @P3 IMAD.MOV.U32 R7, RZ, RZ, R10.reuse ;  /* 0x000000ffff073224 */ /* 0x100fe200078e000a */
[----:B------:R-:W-:Y:S01]  /*0500*/  @P3 MOV R8, R14 ;  /* 0x0000000e00083202 */ /* 0x000fe20000000f00 */
[----:B------:R-:W-:Y:S02]  /*0510*/  @P5 IMAD.MOV.U32 R7, RZ, RZ, R5 ;  /* 0x000000ffff075224 */ /* 0x000fe400078e0005 */
[----:B------:R-:W-:Y:S01]  /*0520*/  @P5 IMAD.MOV.U32 R8, RZ, RZ, R10 ;  /* 0x000000ffff085224 */ /* 0x000fe200078e000a */
[----:B------:R-:W-:Y:S01]  /*0530*/  @P4 MOV R8, R5 ;  /* 0x0000000500084202 */ /* 0x000fe20000000f00 */
[----:B------:R-:W-:Y:S01]  /*0540*/  IMAD.MOV.U32 R15, RZ, RZ, R7 ;  /* 0x000000ffff0f7224 */ /* 0x000fe200078e0007 */
[----:B------:R-:W-:Y:S06]  /*0550*/  @!P6 BRA `(.L_x_2) ;  /* 0x00000000002ce947 */ /* 0x000fec0003800000 */
[----:B------:R-:W-:Y:S01]  /*0560*/  @P2 IMAD.MOV.U32 R7, RZ, RZ, R4 ;  /* 0x000000ffff072224 */ /* 0x000fe200078e0004 */
[----:B------:R-:W-:Y:S01]  /*0570*/  LOP3.LUT R6, R6, 0x1f, RZ, 0xc0, !PT ;  /* 0x0000001f06067812 */ /* 0x000fe200078ec0ff */
[----:B------:R-:W-:Y:S01]  /*0580*/  @P1 IMAD.MOV.U32 R7, RZ, RZ, R11 ;  /* 0x000000ffff071224 */ /* 0x000fe200078e000b */
[----:B------:R-:W-:Y:S01]  /*0590*/  @P0 MOV R7, R12 ;  /* 0x0000000c00070202 */ /* 0x000fe20000000f00 */
[----:B------:R-:W-:Y:S01]  /*05a0*/  @P3 IMAD.MOV.U32 R7, RZ, RZ, R13 ;  /* 0x000000ffff073224 */ /* 0x000fe200078e000d */
[----:B------:R-:W-:Y:S01]  /*05b0*/  ISETP.EQ.AND P0, PT, R9, 0x8, PT ;  /* 0x000000080900780c */ /* 0x000fe20003f02270 */
[----:B------:R-:W-:Y:S01]  /*05c0*/  @P5 IMAD.MOV.U32 R7, RZ, RZ, R14 ;  /* 0x000000ffff075224 */ /* 0x000fe200078e000e */
[----:B------:R-:W-:Y:S01]  /*05d0*/  SHF.L.W.U32.HI R15, R8, R6, R15 ;  /* 0x00000006080f7219 */ /* 0x000fe20000010e0f */
[----:B------:R-:W-:-:S10]  /*05e0*/  @P4 IMAD.MOV.U32 R7, RZ, RZ, R10 ;  /* 0x000000ffff074224 */ /* 0x000fd400078e000a */
[----:B------:R-:W-:-:S04]  /*05f0*/  @P0 MOV R7, R5 ;  /* 0x0000000500070202 */ /* 0x000fc80000000f00 */
[----:B------:R-:W-:-:S07]  /*0600*/  SHF.L.W.U32.HI R8, R7, R6, R8 ;  /* 0x0000000607087219 */ /* 0x000fce0000010e08 */
.L_x_2:
[C---:B------:R-:W-:Y:S01]  /*0610*/  SHF.L.W.U32.HI R16, R8.reuse, 0x2, R15 ;  /* 0x0000000208107819 */ /* 0x040fe20000010e0f */
[----:B------:R-:W-:Y:S01]  /*0620*/  IMAD.SHL.U32 R8, R8, 0x4, RZ ;  /* 0x0000000408087824 */ /* 0x000fe200078e00ff */
[----:B------:R-:W-:Y:S01]  /*0630*/  UMOV UR8, 0x54442d19 ;  /* 0x54442d1900087882 */ /* 0x000fe20000000000 */
[----:B------:R-:W-:Y:S01]  /*0640*/  UMOV UR9, 0x3bf921fb ;  /* 0x3bf921fb00097882 */ /* 0x000fe20000000000 */
[----:B------:R-:W-:Y:S02]  /*0650*/  SHF.R.S32.HI R5, RZ, 0x1f, R16 ;  /* 0x0000001fff057819 */ /* 0x000fe40000011410 */
[----:B------:R-:W-:Y:S02]  /*0660*/  ISETP.GE.AND P0, PT, R0, RZ, PT ;  /* 0x000000ff0000720c */ /* 0x000fe40003f06270 */
[C---:B------:R-:W-:Y:S02]  /*0670*/  LOP3.LUT R8, R5.reuse, R8, RZ, 0x3c, !PT ;  /* 0x0000000805087212 */ /* 0x040fe400078e3cff */
[----:B------:R-:W-:-:S02]  /*0680*/  LOP3.LUT R9, R5, R16, RZ, 0x3c, !PT ;  /* 0x0000001005097212 */ /* 0x000fc400078e3cff */
[----:B------:R-:W-:Y:S02]  /*0690*/  SHF.R.U32.HI R5, RZ, 0x1e, R15 ;  /* 0x0000001eff057819 */ /* 0x000fe4000001160f */
[----:B------:R-:W0:Y:S01]  /*06a0*/  I2F.F64.S64 R6, R8 ;  /* 0x0000000800067312 */ /* 0x000e220000301c00 */
[C---:B------:R-:W-:Y:S02]  /*06b0*/  LOP3.LUT R0, R16.reuse, R0, RZ, 0x3c, !PT ;  /* 0x0000000010007212 */ /* 0x040fe400078e3cff */
[----:B------:R-:W-:Y:S02]  /*06c0*/  LEA.HI R5, R16, R5, RZ, 0x1 ;  /* 0x0000000510057211 */ /* 0x000fe400078f08ff */
[----:B------:R-:W-:-:S03]  /*06d0*/  ISETP.GE.AND P1, PT, R0, RZ, PT ;  /* 0x000000ff0000720c */ /* 0x000fc60003f26270 */
[----:B------:R-:W-:-:S04]  /*06e0*/  IMAD.MOV R0, RZ, RZ, -R5 ;  /* 0x000000ffff007224 */ /* 0x000fc800078e0a05 */
[----:B------:R-:W-:Y:S01]  /*06f0*/  @!P0 IMAD.MOV.U32 R5, RZ, RZ, R0 ;  /* 0x000000ffff058224 */ /* 0x000fe200078e0000 */
[----:B0-----:R-:W-:-:S10]  /*0700*/  DMUL R6, R6, UR8 ;  /* 0x0000000806067c28 */ /* 0x001fd40008000000 */
[----:B------:R-:W0:Y:S02]  /*0710*/  F2F.F32.F64 R6, R6 ;  /* 0x0000000600067310 */ /* 0x000e240000301000 */
[----:B0-----:R-:W-:-:S07]  /*0720*/  FSEL R8, -R6, R6, !P1 ;  /* 0x0000000606087208 */ /* 0x001fce0004800100 */
.L_x_0:
[----:B------:R-:W-:Y:S01]  /*0730*/  MOV R0, 0x37cbac00 ;  /* 0x37cbac0000007802 */ /* 0x000fe20000000f00 */
[----:B------:R-:W-:Y:S01]  /*0740*/  FMUL R7, R8, R8 ;  /* 0x0000000808077220 */ /* 0x000fe20000400000 */
[C---:B------:R-:W-:Y:S01]  /*0750*/  LOP3.LUT R6, R5.reuse, 0x1, RZ, 0xc0, !PT ;  /* 0x0000000105067812 */ /* 0x040fe200078ec0ff */
[----:B------:R-:W-:Y:S01]  /*0760*/  IMAD.MOV.U32 R16, RZ, RZ, 0x3d2aaabb ;  /* 0x3d2aaabbff107424 */ /* 0x000fe200078e00ff */
[----:B------:R-:W-:Y:S01]  /*0770*/  LOP3.LUT P1, RZ, R5, 0x2, RZ, 0xc0, !PT ;  /* 0x0000000205ff7812 */ /* 0x000fe2000782c0ff */
[----:B------:R-:W-:Y:S01]  /*0780*/  FFMA R0, R7, R0, -0.0013887860113754868507 ;  /* 0xbab607ed07007423 */ /* 0x000fe20000000000 */
[----:B------:R-:W-:Y:S01]  /*0790*/  ISETP.NE.U32.AND P0, PT, R6, 0x1, PT ;  /* 0x000000010600780c */ /* 0x000fe20003f05070 */
[----:B------:R-:W-:Y:S01]  /*07a0*/  IMAD.MOV.U32 R9, RZ, RZ, 0x3effffff ;  /* 0x3effffffff097424 */ /* 0x000fe200078e00ff */
[----:B------:R-:W-:Y:S02]  /*07b0*/  UIADD3 UR4, UPT, UPT, UR4, 0x1, URZ ;  /* 0x0000000104047890 */ /* 0x000fe4000fffe0ff */
[----:B------:R-:W-:-:S02]  /*07c0*/  FSEL R6, R0, -0.00019574658654164522886, !P0 ;  /* 0xb94d415300067808 */ /* 0x000fc40004000000 */
[----:B------:R-:W-:Y:S01]  /*07d0*/  FSEL R16, R16, 0.0083327032625675201416, !P0 ;  /* 0x3c0885e410107808 */ /* 0x000fe20004000000 */
[----:B------:R-:W-:Y:S01]  /*07e0*/  UISETP.NE.AND UP0, UPT, UR4, 0x80, UPT ;  /* 0x000000800400788c */ /* 0x000fe2000bf05270 */
[----:B------:R-:W-:Y:S02]  /*07f0*/  FSEL R0, R8, 1, P0 ;  /* 0x3f80000008007808 */ /* 0x000fe40000000000 */
[----:B------:R-:W-:Y:S01]  /*0800*/  FSEL R9, -R9, -0.16666662693023681641, !P0 ;  /* 0xbe2aaaa809097808 */ /* 0x000fe20004000100 */
[C---:B------:R-:W-:Y:S02]  /*0810*/  FFMA R6, R7.reuse, R6, R16 ;  /* 0x0000000607067223 */ /* 0x040fe40000000010 */
[C---:B------:R-:W-:Y:S02]  /*0820*/  FFMA R5, R7.reuse, R0, RZ ;  /* 0x0000000007057223 */ /* 0x040fe400000000ff */
[----:B------:R-:W-:-:S04]  /*0830*/  FFMA R6, R7, R6, R9 ;  /* 0x0000000607067223 */ /* 0x000fc80000000009 */
[----:B------:R-:W-:-:S04]  /*0840*/  FFMA R5, R5, R6, R0 ;  /* 0x0000000605057223 */ /* 0x000fc80000000000 */
[----:B------:R-:W-:-:S04]  /*0850*/  @P1 FADD R5, RZ, -R5 ;  /* 0x80000005ff051221 */ /* 0x000fc80000000000 */
[----:B------:R-:W-:Y:S01]  /*0860*/  FADD R2, R5, R2 ;  /* 0x0000000205027221 */ /* 0x000fe20000000000 */
[----:B------:R-:W-:Y:S06]  /*0870*/  BRA.U UP0, `(.L_x_3) ;  /* 0xfffffff9000c7547 */ /* 0x000fec000b83ffff */
[----:B------:R-:W1:Y:S02]  /*0880*/  LDC.64 R4, c[0x0][0x380] ;  /* 0x0000e000ff047b82 */ /* 0x000e640000000a00 */
[----:B-1----:R-:W-:-:S05]  /*0890*/  IMAD.WIDE R4, R3, 0x4, R4 ;  /* 0x0000000403047825 */ /* 0x002fca00078e0204 */
[----:B0-----:R-:W-:Y:S01]  /*08a0*/  STG.E desc[UR6][R4.64], R2 ;  /* 0x0000000204007986 */ /* 0x001fe2000c101906 */
[----:B------:R-:W-:Y:S05]  /*08b0*/  EXIT ;  /* 0x000000000000794d */ /* 0x000fea0003800000 */
.L_x_4:
[----:B------:R-:W-:-:S00]  /*08c0*/  BRA `(.L_x_4) ;  /* 0xfffffffc00fc7947 */ /* 0x000fc0000383ffff */
[----:B------:R-:W-:-:S00]  /*08d0*/  NOP ;  /* 0x0000000000007918 */ /* 0x000fc00000000000 */
        /* <DEDUP_REMOVED lines=10> */
.L_x_514:


//--------------------- .text._Z16kernelWithUnrollPfi --------------------------
	.section	.text._Z16kernelWithUnrollPfi,"ax",@progbits
	.align	128
        .global         _Z16kernelWithUnrollPfi
        .type           _Z16kernelWithUnrollPfi,@function
        .size           _Z16kernelWithUnrollPfi,(.L_x_515 - _Z16kernelWithUnrollPfi)
        .other          _Z16kernelWithUnrollPfi,@"STO_CUDA_ENTRY STV_DEFAULT"
_Z16kernelWithUnrollPfi:
.text._Z16kernelWithUnrollPfi:
        /* <DEDUP_REMOVED lines=8> */
[----:B------:R-:W-:Y:S02]  /*0080*/  IMAD.MOV.U32 R3, RZ, RZ, 0x394d4153 ;  /* 0x394d4153ff037424 */ /* 0x000fe400078e00ff */
[----:B------:R-:W-:Y:S01]  /*0090*/  FFMA R0, RZ, RZ, RZ ;  /* 0x000000ffff007223 */ /* 0x000fe200000000ff */
[----:B------:R-:W0:Y:S01]  /*00a0*/  LDCU.64 UR6, c[0x0][0x358] ;  /* 0x00006b00ff0677ac */ /* 0x000e220008000a00 */
[----:B------:R-:W-:-:S04]  /*00b0*/  FFMA R3, RZ, -R3, 0.0083327032625675201416 ;  /* 0x3c0885e4ff037423 */ /* 0x000fc80000000803 */
[----:B------:R-:W-:-:S04]  /*00c0*/  FFMA R3, RZ, R3, -0.16666662693023681641 ;  /* 0xbe2aaaa8ff037423 */ /* 0x000fc80000000003 */
[----:B------:R-:W-:-:S04]  /*00d0*/  FFMA R0, R0, R3, RZ ;  /* 0x0000000300007223 */ /* 0x000fc800000000ff */
[----:B------:R-:W-:-:S04]  /*00e0*/  FADD R12, RZ, R0 ;  /* 0x00000000ff0c7221 */ /* 0x000fc80000000000 */
[----:B------:R-:W-:-:S04]  /*00f0*/  FADD R0, R12, 1 ;  /* 0x3f8000000c007421 */ /* 0x000fc80000000000 */
[C---:B------:R-:W-:Y:S01]  /*0100*/  FMUL R3, R0.reuse, 0.63661974668502807617 ;  /* 0x3f22f98300037820 */ /* 0x040fe20000400000 */
[----:B------:R-:W-:-:S03]  /*0110*/  FSETP.GE.AND P0, PT, |R0|, 105615, PT ;  /* 0x47ce47800000780b */ /* 0x000fc60003f06200 */
[----:B------:R-:W1:Y:S02]  /*0120*/  F2I.NTZ R13, R3 ;  /* 0x00000003000d7305 */ /* 0x000e640000203100 */
[----:B-1----:R-:W-:-:S05]  /*0130*/  I2FP.F32.S32 R5, R13 ;  /* 0x0000000d00057245 */ /* 0x002fca0000201400 */
[----:B------:R-:W-:-:S04]  /*0140*/  FFMA R4, R5, -1.5707962512969970703, R0 ;  /* 0xbfc90fda05047823 */ /* 0x000fc80000000000 */
[----:B------:R-:W-:-:S04]  /*0150*/  FFMA R4, R5, -7.5497894158615963534e-08, R4 ;  /* 0xb3a2216805047823 */ /* 0x000fc80000000004 */
[----:B------:R-:W-:Y:S01]  /*0160*/  FFMA R14, R5, -5.3903029534742383927e-15, R4 ;  /* 0xa7c234c5050e7823 */ /* 0x000fe20000000004 */
[----:B0-----:R-:W-:Y:S06]  /*0170*/  @!P0 BRA `(.L_x_5) ;  /* 0x0000000400788947 */ /* 0x001fec0003800000 */
[----:B------:R-:W-:-:S13]  /*0180*/  FSETP.NEU.AND P0, PT, |R0|, +INF , PT ;  /* 0x7f8000000000780b */ /* 0x000fda0003f0d200 */
[----:B------:R-:W-:Y:S05]  /*0190*/  @!P0 BRA `(.L_x_6) ;  /* 0x0000000400688947 */ /* 0x000fea0003800000 */
[----:B------:R-:W-:Y:S01]  /*01a0*/  IMAD.SHL.U32 R3, R0, 0x100, RZ ;  /* 0x0000010000037824 */ /* 0x000fe200078e00ff */
[----:B------:R-:W0:Y:S01]  /*01b0*/  LDCU.64 UR8, c[0x4][URZ] ;  /* 0x01000000ff0877ac */ /* 0x000e220008000a00 */
[----:B------:R-:W-:Y:S02]  /*01c0*/  IMAD.MOV.U32 R4, RZ, RZ, RZ ;  /* 0x000000ffff047224 */ /* 0x000fe400078e00ff */
[----:B------:R-:W-:Y:S01]  /*01d0*/  IMAD.MOV.U32 R13, RZ, RZ, RZ ;  /* 0x000000ffff0d7224 */ /* 0x000fe200078e00ff */
[----:B------:R-:W-:Y:S01]  /*01e0*/  LOP3.LUT R5, R3, 0x80000000, RZ, 0xfc, !PT ;  /* 0x8000000003057812 */ /* 0x000fe200078efcff */
[----:B------:R-:W-:Y:S01]  /*01f0*/  IMAD.MOV.U32 R18, RZ, RZ, RZ ;  /* 0x000000ffff127224 */ /* 0x000fe200078e00ff */
[----:B------:R-:W-:-:S06]  /*0200*/  UMOV UR4, URZ ;  /* 0x000000ff00047c82 */ /* 0x000fcc0008000000 */
.L_x_7:
[----:B0-----:R-:W-:Y:S02]  /*0210*/  IMAD.U32 R16, RZ, RZ, UR8 ;  /* 0x00000008ff107e24 */ /* 0x001fe4000f8e00ff */
[----:B------:R-:W-:-:S05]  /*0220*/  IMAD.U32 R17, RZ, RZ, UR9 ;  /* 0x00000009ff117e24 */ /* 0x000fca000f8e00ff */
[----:B------:R-:W2:Y:S01]  /*0230*/  LDG.E.CONSTANT R14, desc[UR6][R16.64] ;  /* 0x00000006100e7981 */ /* 0x000ea2000c1e9900 */
        /* <DEDUP_REMOVED lines=13> */
[----:B------:R-:W-:Y:S01]  /*0310*/  @P0 MOV R3, R6 ;  /* 0x0000000600030202 */ /* 0x000fe20000000f00 */
[----:B------:R-:W-:Y:S02]  /*0320*/  IMAD.X R4, R15, 0x1, R13, P6 ;  /* 0x000000010f047824 */ /* 0x000fe400030e060d */
[--C-:B------:R-:W-:Y:S02]  /*0330*/  @P1 IMAD.MOV.U32 R7, RZ, RZ, R6.reuse ;  /* 0x000000ffff071224 */ /* 0x100fe400078e0006 */
        /* <DEDUP_REMOVED lines=17> */
[----:B------:R-:W-:Y:S02]  /*0450*/  @P3 MOV R6, R3 ;  /* 0x0000000300063202 */ /* 0x000fe40000000f00 */
[C---:B------:R-:W-:Y:S01]  /*0460*/  ISETP.EQ.AND P3, PT, R15.reuse, -0x4, PT ;  /* 0xfffffffc0f00780c */ /* 0x040fe20003f62270 */
[----:B------:R-:W-:Y:S02]  /*0470*/  @P4 IMAD.MOV.U32 R13, RZ, RZ, R3 ;  /* 0x000000ffff0d4224 */ /* 0x000fe400078e0003 */
[--C-:B------:R-:W-:Y:S01]  /*0480*/  @P4 IMAD.MOV.U32 R6, RZ, RZ, R7.reuse ;  /* 0x000000ffff064224 */ /* 0x100fe200078e0007 */
[----:B------:R-:W-:Y:S01]  /*0490*/  ISETP.EQ.AND P4, PT, R15, 0x4, PT ;  /* 0x000000040f00780c */ /* 0x000fe20003f82270 */
[----:B------:R-:W-:Y:S02]  /*04a0*/  @P2 IMAD.MOV.U32 R13, RZ, RZ, R7 ;  /* 0x000000ffff0d2224 */ /* 0x000fe400078e0007 */
[--C-:B------:R-:W-:Y:S02]  /*04b0*/  @P2 IMAD.MOV.U32 R6, RZ, RZ, R8.reuse ;  /* 0x000000ffff062224 */ /* 0x100fe400078e0008 */
[----:B------:R-:W-:-:S02]  /*04c0*/  @P1 IMAD.MOV.U32 R13, RZ, RZ, R8 ;  /* 0x000000ffff0d1224 */ /* 0x000fc400078e0008 */
[--C-:B------:R-:W-:Y:S02]  /*04d0*/  @P1 IMAD.MOV.U32 R6, RZ, RZ, R9.reuse ;  /* 0x000000ffff061224 */ /* 0x100fe400078e0009 */
[----:B------:R-:W-:Y:S01]  /*04e0*/  @P0 IMAD.MOV.U32 R13, RZ, RZ, R9 ;  /* 0x000000ffff0d0224 */ /* 0x000fe200078e0009 */
[----:B------:R-:W-:Y:S01]  /*04f0*/  @P3 MOV R13, R10 ;  /* 0x0000000a000d3202 */ /* 0x000fe20000000f00 */
[----:B------:R-:W-:Y:S02]  /*0500*/  @P0 IMAD.MOV.U32 R6, RZ, RZ, R10 ;  /* 0x000000ffff060224 */ /* 0x000fe400078e000a */
[--C-:B------:R-:W-:Y:S02]  /*0510*/  @P3 IMAD.MOV.U32 R6, RZ, RZ, R11.reuse ;  /* 0x000000ffff063224 */ /* 0x100fe400078e000b */
[----:B------:R-:W-:Y:S02]  /*0520*/  @P5 IMAD.MOV.U32 R13, RZ, RZ, R11 ;  /* 0x000000ffff0d5224 */ /* 0x000fe400078e000b */
[----:B------:R-:W-:-:S02]  /*0530*/  @P5 IMAD.MOV.U32 R6, RZ, RZ, R4 ;  /* 0x000000ffff065224 */ /* 0x000fc400078e0004 */
[----:B------:R-:W-:Y:S01]  /*0540*/  @P4 IMAD.MOV.U32 R13, RZ, RZ, R4 ;  /* 0x000000ffff0d4224 */ /* 0x000fe200078e0004 */
[----:B------:R-:W-:Y:S06]  /*0550*/  @!P6 BRA `(.L_x_8) ;  /* 0x00000000002ce947 */ /* 0x000fec0003800000 */
[----:B------:R-:W-:Y:S01]  /*0560*/  @P2 IMAD.MOV.U32 R14, RZ, RZ, R3 ;  /* 0x000000ffff0e2224 */ /* 0x000fe200078e0003 */
[----:B------:R-:W-:Y:S01]  /*0570*/  LOP3.LUT R5, R5, 0x1f, RZ, 0xc0, !PT ;  /* 0x0000001f05057812 */ /* 0x000fe200078ec0ff */
[----:B------:R-:W-:Y:S02]  /*0580*/  @P1 IMAD.MOV.U32 R14, RZ, RZ, R7 ;  /* 0x000000ffff0e1224 */ /* 0x000fe400078e0007 */
[----:B------:R-:W-:Y:S01]  /*0590*/  @P0 IMAD.MOV.U32 R14, RZ, RZ, R8 ;  /* 0x000000ffff0e0224 */ /* 0x000fe200078e0008 */
[----:B------:R-:W-:Y:S01]  /*05a0*/  ISETP.EQ.AND P0, PT, R15, 0x8, PT ;  /* 0x000000080f00780c */ /* 0x000fe20003f02270 */
[----:B------:R-:W-:Y:S01]  /*05b0*/  @P3 IMAD.MOV.U32 R14, RZ, RZ, R9 ;  /* 0x000000ffff0e3224 */ /* 0x000fe200078e0009 */
[----:B------:R-:W-:Y:S01]  /*05c0*/  @P5 MOV R14, R10 ;  /* 0x0000000a000e5202 */ /* 0x000fe20000000f00 */
[----:B------:R-:W-:Y:S01]  /*05d0*/  @P4 IMAD.MOV.U32 R14, RZ, RZ, R11 ;  /* 0x000000ffff0e4224 */ /* 0x000fe200078e000b */
[----:B------:R-:W-:-:S09]  /*05e0*/  SHF.L.W.U32.HI R6, R13, R5, R6 ;  /* 0x000000050d067219 */ /* 0x000fd20000010e06 */
[----:B------:R-:W-:-:S05]  /*05f0*/  @P0 IMAD.MOV.U32 R14, RZ, RZ, R4 ;  /* 0x000000ffff0e0224 */ /* 0x000fca00078e0004 */
[----:B------:R-:W-:-:S07]  /*0600*/  SHF.L.W.U32.HI R13, R14, R5, R13 ;  /* 0x000000050e0d7219 */ /* 0x000fce0000010e0d */
.L_x_8:
        /* <DEDUP_REMOVED lines=17> */
[----:B0-----:R-:W-:Y:S01]  /*0720*/  FSEL R14, -R4, R4, !P1 ;  /* 0x00000004040e7208 */ /* 0x001fe20004800100 */
[----:B------:R-:W-:Y:S06]  /*0730*/  BRA `(.L_x_5) ;  /* 0x0000000000087947 */ /* 0x000fec0003800000 */
.L_x_6:
[----:B------:R-:W-:Y:S01]  /*0740*/  FMUL R14, RZ, R0 ;  /* 0x00000000ff0e7220 */ /* 0x000fe20000400000 */
[----:B------:R-:W-:-:S07]  /*0750*/  IMAD.MOV.U32 R13, RZ, RZ, RZ ;  /* 0x000000ffff0d7224 */ /* 0x000fce00078e00ff */
.L_x_5:
[----:B------:R-:W-:Y:S01]  /*0760*/  LOP3.LUT R5, R13, 0x1, RZ, 0xc0, !PT ;  /* 0x000000010d057812 */ /* 0x000fe200078ec0ff */
[----:B------:R-:W-:Y:S02]  /*0770*/  IMAD.MOV.U32 R4, RZ, RZ, 0x37cbac00 ;  /* 0x37cbac00ff047424 */ /* 0x000fe400078e00ff */
[----:B------:R-:W-:Y:S01]  /*0780*/  FMUL R15, R14, R14 ;  /* 0x0000000e0e0f7220 */ /* 0x000fe20000400000 */
[----:B------:R-:W-:Y:S02]  /*0790*/  MOV R6, 0x3effffff ;  /* 0x3effffff00067802 */ /* 0x000fe40000000f00 */
[----:B------:R-:W-:Y:S01]  /*07a0*/  ISETP.NE.U32.AND P0, PT, R5, 0x1, PT ;  /* 0x000000010500780c */ /* 0x000fe20003f05070 */
[----:B------:R-:W-:Y:S01]  /*07b0*/  FFMA R0, R15, R4, -0.0013887860113754868507 ;  /* 0xbab607ed0f007423 */ /* 0x000fe20000000004 */
[----:B------:R-:W-:Y:S01]  /*07c0*/  IMAD.MOV.U32 R5, RZ, RZ, 0x3d2aaabb ;  /* 0x3d2aaabbff057424 */ /* 0x000fe200078e00ff */
[----:B------:R-:W-:Y:S02]  /*07d0*/  LOP3.LUT P1, RZ, R13, 0x2, RZ, 0xc0, !PT ;  /* 0x000000020dff7812 */ /* 0x000fe4000782c0ff */
[----:B------:R-:W-:-:S02]  /*07e0*/  FSEL R17, -R6, -0.16666662693023681641, !P0 ;  /* 0xbe2aaaa806117808 */ /* 0x000fc40004000100 */
[----:B------:R-:W-:Y:S02]  /*07f0*/  FSEL R16, R0, -0.00019574658654164522886, !P0 ;  /* 0xb94d415300107808 */ /* 0x000fe40004000000 */
[----:B------:R-:W-:Y:S02]  /*0800*/  FSEL R18, R5, 0.0083327032625675201416, !P0 ;  /* 0x3c0885e405127808 */ /* 0x000fe40004000000 */
[----:B------:R-:W-:-:S03]  /*0810*/  FSEL R0, R14, 1, P0 ;  /* 0x3f8000000e007808 */ /* 0x000fc60000000000 */
[C---:B------:R-:W-:Y:S02]  /*0820*/  FFMA R16, R15.reuse, R16, R18 ;  /* 0x000000100f107223 */ /* 0x040fe40000000012 */
[C---:B------:R-:W-:Y:S02]  /*0830*/  FFMA R13, R15.reuse, R0, RZ ;  /* 0x000000000f0d7223 */ /* 0x040fe400000000ff */
[----:B------:R-:W-:-:S04]  /*0840*/  FFMA R16, R15, R16, R17 ;  /* 0x000000100f107223 */ /* 0x000fc80000000011 */
[----:B------:R-:W-:-:S04]  /*0850*/  FFMA R13, R13, R16, R0 ;  /* 0x000000100d0d7223 */ /* 0x000fc80000000000 */
[----:B------:R-:W-:-:S04]  /*0860*/  @P1 FADD R13, RZ, -R13 ;  /* 0x8000000dff0d1221 */ /* 0x000fc80000000000 */
[----:B------:R-:W-:-:S04]  /*0870*/  FADD R12, R12, R13 ;  /* 0x0000000d0c0c7221 */ /* 0x000fc80000000000 */
[----:B------:R-:W-:-:S04]  /*0880*/  FADD R0, R12, 2 ;  /* 0x400000000c007421 */ /* 0x000fc80000000000 */
[C---:B------:R-:W-:Y:S01]  /*0890*/  FMUL R13, R0.reuse, 0.63661974668502807617 ;  /* 0x3f22f983000d7820 */ /* 0x040fe20000400000 */
[----:B------:R-:W-:-:S05]  /*08a0*/  FSETP.GE.AND P0, PT, |R0|, 105615, PT ;  /* 0x47ce47800000780b */ /* 0x000fca0003f06200 */
[----:B------:R-:W0:Y:S02]  /*08b0*/  F2I.NTZ R13, R13 ;  /* 0x0000000d000d7305 */ /* 0x000e240000203100 */
[----:B0-----:R-:W-:-:S05]  /*08c0*/  I2FP.F32.S32 R15, R13 ;  /* 0x0000000d000f7245 */ /* 0x001fca0000201400 */
[----:B------:R-:W-:-:S04]  /*08d0*/  FFMA R14, R15, -1.5707962512969970703, R0 ;  /* 0xbfc90fda0f0e7823 */ /* 0x000fc80000000000 */
[----:B------:R-:W-:-:S04]  /*08e0*/  FFMA R14, R15, -7.5497894158615963534e-08, R14 ;  /* 0xb3a221680f0e7823 */ /* 0x000fc8000000000e */
[----:B------:R-:W-:Y:S01]  /*08f0*/  FFMA R14, R15, -5.3903029534742383927e-15, R14 ;  /* 0xa7c234c50f0e7823 */ /* 0x000fe2000000000e */
[----:B------:R-:W-:Y:S06]  /*0900*/  @!P0 BRA `(.L_x_9) ;  /* 0x0000000400748947 */ /* 0x000fec0003800000 */
[----:B------:R-:W-:-:S13]  /*0910*/  FSETP.NEU.AND P0, PT, |R0|, +INF , PT ;  /* 0x7f8000000000780b */ /* 0x000fda0003f0d200 */
[----:B------:R-:W-:Y:S05]  /*0920*/  @!P0 BRA `(.L_x_10) ;  /* 0x0000000400648947 */ /* 0x000fea0003800000 */
[----:B------:R-:W-:Y:S01]  /*0930*/  IMAD.SHL.U32 R14, R0, 0x100, RZ ;  /* 0x00000100000e7824 */ /* 0x000fe200078e00ff */
[----:B------:R-:W-:Y:S01]  /*0940*/  CS2R R18, SRZ ;  /* 0x0000000000127805 */ /* 0x000fe2000001ff00 */
[----:B------:R-:W-:Y:S01]  /*0950*/  IMAD.MOV.U32 R13, RZ, RZ, RZ ;  /* 0x000000ffff0d7224 */ /* 0x000fe200078e00ff */
[----:B------:R-:W0:Y:S02]  /*0960*/  LDCU.64 UR8, c[0x4][URZ] ;  /* 0x01000000ff0877ac */ /* 0x000e240008000a00 */
[----:B------:R-:W-:Y:S01]  /*0970*/  LOP3.LUT R21, R14, 0x80000000, RZ, 0xfc, !PT ;  /* 0x800000000e157812 */ /* 0x000fe200078efcff */
[----:B------:R-:W-:-:S06]  /*0980*/  UMOV UR4, URZ ;  /* 0x000000ff00047c82 */ /* 0x000fcc0008000000 */
.L_x_11:
        /* <DEDUP_REMOVED lines=36> */
[--C-:B------:R-:W-:Y:S01]  /*0bd0*/  @P3 IMAD.MOV.U32 R18, RZ, RZ, R3.reuse ;  /* 0x000000ffff123224 */ /* 0x100fe200078e0003 */
[C---:B------:R-:W-:Y:S01]  /*0be0*/  ISETP.EQ.AND P3, PT, R17.reuse, -0x4, PT ;  /* 0xfffffffc1100780c */ /* 0x040fe20003f62270 */
[----:B------:R-:W-:Y:S02]  /*0bf0*/  @P4 IMAD.MOV.U32 R15, RZ, RZ, R3 ;  /* 0x000000ffff0f4224 */ /* 0x000fe400078e0003 */
[----:B------:R-:W-:Y:S01]  /*0c00*/  @P4 IMAD.MOV.U32 R18, RZ, RZ, R7 ;  /* 0x000000ffff124224 */ /* 0x000fe200078e0007 */
[----:B------:R-:W-:Y:S01]  /*0c10*/  ISETP.EQ.AND P4, PT, R17, 0x4, PT ;  /* 0x000000041100780c */ /* 0x000fe20003f82270 */
[--C-:B------:R-:W-:Y:S01]  /*0c20*/  @P2 IMAD.MOV.U32 R18, RZ, RZ, R8.reuse ;  /* 0x000000ffff122224 */ /* 0x100fe200078e0008 */
[----:B------:R-:W-:Y:S01]  /*0c30*/  @P2 MOV R15, R7 ;  /* 0x00000007000f2202 */ /* 0x000fe20000000f00 */
[----:B------:R-:W-:Y:S02]  /*0c40*/  @P1 IMAD.MOV.U32 R15, RZ, RZ, R8 ;  /* 0x000000ffff0f1224 */ /* 0x000fe400078e0008 */
[----:B------:R-:W-:-:S02]  /*0c50*/  @P1 IMAD.MOV.U32 R18, RZ, RZ, R9 ;  /* 0x000000ffff121224 */ /* 0x000fc400078e0009 */
[----:B------:R-:W-:Y:S02]  /*0c60*/  @P0 IMAD.MOV.U32 R15, RZ, RZ, R9 ;  /* 0x000000ffff0f0224 */ /* 0x000fe400078e0009 */
[--C-:B------:R-:W-:Y:S02]  /*0c70*/  @P0 IMAD.MOV.U32 R18, RZ, RZ, R10.reuse ;  /* 0x000000ffff120224 */ /* 0x100fe400078e000a */
[----:B------:R-:W-:Y:S02]  /*0c80*/  @P3 IMAD.MOV.U32 R15, RZ, RZ, R10 ;  /* 0x000000ffff0f3224 */ /* 0x000fe400078e000a */
[--C-:B------:R-:W-:Y:S01]  /*0c90*/  @P3 IMAD.MOV.U32 R18, RZ, RZ, R11.reuse ;  /* 0x000000ffff123224 */ /* 0x100fe200078e000b */
[----:B------:R-:W-:Y:S01]  /*0ca0*/  @P5 MOV R18, R13 ;  /* 0x0000000d00125202 */ /* 0x000fe20000000f00 */
[----:B------:R-:W-:Y:S02]  /*0cb0*/  @P5 IMAD.MOV.U32 R15, RZ, RZ, R11 ;  /* 0x000000ffff0f5224 */ /* 0x000fe400078e000b */
        /* <DEDUP_REMOVED lines=8> */
[----:B------:R-:W-:Y:S01]  /*0d40*/  SHF.L.W.U32.HI R18, R15, R14, R18 ;  /* 0x0000000e0f127219 */ /* 0x000fe20000010e12 */
[----:B------:R-:W-:Y:S02]  /*0d50*/  @P5 IMAD.MOV.U32 R16, RZ, RZ, R10 ;  /* 0x000000ffff105224 */ /* 0x000fe400078e000a */
[----:B------:R-:W-:-:S08]  /*0d60*/  @P4 IMAD.MOV.U32 R16, RZ, RZ, R11 ;  /* 0x000000ffff104224 */ /* 0x000fd000078e000b */
[----:B------:R-:W-:-:S05]  /*0d70*/  @P0 IMAD.MOV.U32 R16, RZ, RZ, R13 ;  /* 0x000000ffff100224 */ /* 0x000fca00078e000d */
[----:B------:R-:W-:-:S07]  /*0d80*/  SHF.L.W.U32.HI R15, R16, R14, R15 ;  /* 0x0000000e100f7219 */ /* 0x000fce0000010e0f */
.L_x_12:
[C---:B------:R-:W-:Y:S01]  /*0d90*/  SHF.L.W.U32.HI R19, R15.reuse, 0x2, R18 ;  /* 0x000000020f137819 */ /* 0x040fe20000010e12 */
[----:B------:R-:W-:Y:S01]  /*0da0*/  UMOV UR4, 0x54442d19 ;  /* 0x54442d1900047882 */ /* 0x000fe20000000000 */
[----:B------:R-:W-:Y:S01]  /*0db0*/  SHF.L.U32 R15, R15, 0x2, RZ ;  /* 0x000000020f0f7819 */ /* 0x000fe200000006ff */
[----:B------:R-:W-:Y:S01]  /*0dc0*/  UMOV UR5, 0x3bf921fb ;  /* 0x3bf921fb00057882 */ /* 0x000fe20000000000 */
[----:B------:R-:W-:Y:S02]  /*0dd0*/  SHF.R.S32.HI R16, RZ, 0x1f, R19 ;  /* 0x0000001fff107819 */ /* 0x000fe40000011413 */
[----:B------:R-:W-:Y:S02]  /*0de0*/  ISETP.GE.AND P0, PT, R0, RZ, PT ;  /* 0x000000ff0000720c */ /* 0x000fe40003f06270 */
[C---:B------:R-:W-:Y:S02]  /*0df0*/  LOP3.LUT R14, R16.reuse, R15, RZ, 0x3c, !PT ;  /* 0x0000000f100e7212 */ /* 0x040fe400078e3cff */
[----:B------:R-:W-:-:S02]  /*0e00*/  LOP3.LUT R15, R16, R19, RZ, 0x3c, !PT ;  /* 0x00000013100f7212 */ /* 0x000fc400078e3cff */
[----:B------:R-:W-:Y:S02]  /*0e10*/  SHF.R.U32.HI R13, RZ, 0x1e, R18 ;  /* 0x0000001eff0d7819 */ /* 0x000fe40000011612 */
[C---:B------:R-:W-:Y:S02]  /*0e20*/  LOP3.LUT R0, R19.reuse, R0, RZ, 0x3c, !PT ;  /* 0x0000000013007212 */ /* 0x040fe400078e3cff */
[----:B------:R-:W0:Y:S01]  /*0e30*/  I2F.F64.S64 R14, R14 ;  /* 0x0000000e000e7312 */ /* 0x000e220000301c00 */
        /* <DEDUP_REMOVED lines=8> */
.L_x_10:
[----:B------:R-:W-:Y:S01]  /*0ec0*/  FMUL R14, RZ, R0 ;  /* 0x00000000ff0e7220 */ /* 0x000fe20000400000 */
[----:B------:R-:W-:-:S07]  /*0ed0*/  IMAD.MOV.U32 R13, RZ, RZ, RZ ;  /* 0x000000ffff0d7224 */ /* 0x000fce00078e00ff */
.L_x_9:
[----:B------:R-:W-:Y:S01]  /*0ee0*/  FMUL R15, R14, R14 ;  /* 0x0000000e0e0f7220 */ /* 0x000fe20000400000 */
[C---:B------:R-:W-:Y:S02]  /*0ef0*/  LOP3.LUT R16, R13.reuse, 0x1, RZ, 0xc0, !PT ;  /* 0x000000010d107812 */ /* 0x040fe400078ec0ff */
[----:B------:R-:W-:Y:S01]  /*0f00*/  LOP3.LUT P1, RZ, R13, 0x2, RZ, 0xc0, !PT ;  /* 0x000000020dff7812 */ /* 0x000fe2000782c0ff */
[----:B------:R-:W-:Y:S01]  /*0f10*/  FFMA R0, R15, R4, -0.0013887860113754868507 ;  /* 0xbab607ed0f007423 */ /* 0x000fe20000000004 */
[----:B------:R-:W-:-:S04]  /*0f20*/  ISETP.NE.U32.AND P0, PT, R16, 0x1, PT ;  /* 0x000000011000780c */ /* 0x000fc80003f05070 */
[----:B------:R-:W-:Y:S02]  /*0f30*/  FSEL R16, R0, -0.00019574658654164522886, !P0 ;  /* 0xb94d415300107808 */ /* 0x000fe40004000000 */
[----:B------:R-:W-:Y:S02]  /*0f40*/  FSEL R18, R5, 0.0083327032625675201416, !P0 ;  /* 0x3c0885e405127808 */ /* 0x000fe40004000000 */
[----:B------:R-:W-:Y:S02]  /*0f50*/  FSEL R0, R14, 1, P0 ;  /* 0x3f8000000e007808 */ /* 0x000fe40000000000 */
[----:B------:R-:W-:Y:S01]  /*0f60*/  FSEL R17, -R6, -0.16666662693023681641, !P0 ;  /* 0xbe2aaaa806117808 */ /* 0x000fe20004000100 */
        /* <DEDUP_REMOVED lines=23> */
.L_x_15:
        /* <DEDUP_REMOVED lines=64> */
.L_x_16:
        /* <DEDUP_REMOVED lines=19> */
.L_x_14:
[----:B------:R-:W-:Y:S01]  /*1610*/  FMUL R14, RZ, R0 ;  /* 0x00000000ff0e7220 */ /* 0x000fe20000400000 */
[----:B------:R-:W-:-:S07]  /*1620*/  IMAD.MOV.U32 R13, RZ, RZ, RZ ;  /* 0x000000ffff0d7224 */ /* 0x000fce00078e00ff */
.L_x_13:
        /* <DEDUP_REMOVED lines=32> */
.L_x_19:
[----:B0-----:R-:W-:Y:S01]  /*1830*/  MOV R16, UR8 ;  /* 0x0000000800107c02 */ /* 0x001fe20008000f00 */
        /* <DEDUP_REMOVED lines=11> */
[C---:B------:R-:W-:Y:S02]  /*18f0*/  ISETP.EQ.AND P5, PT, R18.reuse, 0x14, PT ;  /* 0x000000141200780c */ /* 0x040fe40003fa2270 */
[----:B------:R-:W-:Y:S01]  /*1900*/  IADD3 R18, PT, PT, R18, 0x4, RZ ;  /* 0x0000000412127810 */ /* 0x000fe20007ffe0ff */
[----:B--2---:R-:W-:-:S03]  /*1910*/  IMAD.WIDE.U32 R14, R14, R21, RZ ;  /* 0x000000150e0e7225 */ /* 0x004fc600078e00ff */
[----:B------:R-:W-:-:S05]  /*1920*/  IADD3 R14, P6, PT, R14, R13, RZ ;  /* 0x0000000d0e0e7210 */ /* 0x000fca0007fde0ff */
[----:B------:R-:W-:Y:S02]  /*1930*/  IMAD.X R13, R15, 0x1, R19, P6 ;  /* 0x000000010f0d7824 */ /* 0x000fe400030e0613 */
[--C-:B------:R-:W-:Y:S02]  /*1940*/  @P0 IMAD.MOV.U32 R3, RZ, RZ, R14.reuse ;  /* 0x000000ffff030224 */ /* 0x100fe400078e000e */
[--C-:B------:R-:W-:Y:S02]  /*1950*/  @P1 IMAD.MOV.U32 R7, RZ, RZ, R14.reuse ;  /* 0x000000ffff071224 */ /* 0x100fe400078e000e */
[--C-:B------:R-:W-:Y:S02]  /*1960*/  @P2 IMAD.MOV.U32 R8, RZ, RZ, R14.reuse ;  /* 0x000000ffff082224 */ /* 0x100fe400078e000e */
[--C-:B------:R-:W-:Y:S02]  /*1970*/  @P3 IMAD.MOV.U32 R9, RZ, RZ, R14.reuse ;  /* 0x000000ffff093224 */ /* 0x100fe400078e000e */
[----:B------:R-:W-:-:S02]  /*1980*/  @P4 IMAD.MOV.U32 R10, RZ, RZ, R14 ;  /* 0x000000ffff0a4224 */ /* 0x000fc400078e000e */
        /* <DEDUP_REMOVED lines=17> */
[--C-:B------:R-:W-:Y:S01]  /*1aa0*/  @P4 IMAD.MOV.U32 R18, RZ, RZ, R7.reuse ;  /* 0x000000ffff124224 */ /* 0x100fe200078e0007 */
[----:B------:R-:W-:Y:S01]  /*1ab0*/  ISETP.EQ.AND P4, PT, R17, 0x4, PT ;  /* 0x000000041100780c */ /* 0x000fe20003f82270 */
[----:B------:R-:W-:Y:S02]  /*1ac0*/  @P2 IMAD.MOV.U32 R15, RZ, RZ, R7 ;  /* 0x000000ffff0f2224 */ /* 0x000fe400078e0007 */
[--C-:B------:R-:W-:Y:S01]  /*1ad0*/  @P2 IMAD.MOV.U32 R18, RZ, RZ, R8.reuse ;  /* 0x000000ffff122224 */ /* 0x100fe200078e0008 */
[----:B------:R-:W-:Y:S01]  /*1ae0*/  @P1 MOV R18, R9 ;  /* 0x0000000900121202 */ /* 0x000fe20000000f00 */
[----:B------:R-:W-:-:S02]  /*1af0*/  @P1 IMAD.MOV.U32 R15, RZ, RZ, R8 ;  /* 0x000000ffff0f1224 */ /* 0x000fc400078e0008 */
[----:B------:R-:W-:Y:S02]  /*1b00*/  @P0 IMAD.MOV.U32 R15, RZ, RZ, R9 ;  /* 0x000000ffff0f0224 */ /* 0x000fe400078e0009 */
[--C-:B------:R-:W-:Y:S02]  /*1b10*/  @P0 IMAD.MOV.U32 R18, RZ, RZ, R10.reuse ;  /* 0x000000ffff120224 */ /* 0x100fe400078e000a */
[----:B------:R-:W-:Y:S02]  /*1b20*/  @P3 IMAD.MOV.U32 R15, RZ, RZ, R10 ;  /* 0x000000ffff0f3224 */ /* 0x000fe400078e000a */
[--C-:B------:R-:W-:Y:S02]  /*1b30*/  @P3 IMAD.MOV.U32 R18, RZ, RZ, R11.reuse ;  /* 0x000000ffff123224 */ /* 0x100fe400078e000b */
[----:B------:R-:W-:Y:S02]  /*1b40*/  @P5 IMAD.MOV.U32 R15, RZ, RZ, R11 ;  /* 0x000000ffff0f5224 */ /* 0x000fe400078e000b */
[----:B------:R-:W-:-:S02]  /*1b50*/  @P5 IMAD.MOV.U32 R18, RZ, RZ, R13 ;  /* 0x000000ffff125224 */ /* 0x000fc400078e000d */
[----:B------:R-:W-:Y:S01]  /*1b60*/  @P4 IMAD.MOV.U32 R15, RZ, RZ, R13 ;  /* 0x000000ffff0f4224 */ /* 0x000fe200078e000d */
[----:B------:R-:W-:Y:S06]  /*1b70*/  @!P6 BRA `(.L_x_20) ;  /* 0x00000000002ce947 */ /* 0x000fec0003800000 */
[----:B------:R-:W-:Y:S01]  /*1b80*/  @P2 IMAD.MOV.U32 R16, RZ, RZ, R3 ;  /* 0x000000ffff102224 */ /* 0x000fe200078e0003 */
[----:B------:R-:W-:Y:S01]  /*1b90*/  @P1 MOV R16, R7 ;  /* 0x0000000700101202 */ /* 0x000fe20000000f00 */
[----:B------:R-:W-:Y:S01]  /*1ba0*/  @P0 IMAD.MOV.U32 R16, RZ, RZ, R8 ;  /* 0x000000ffff100224 */ /* 0x000fe200078e0008 */
[----:B------:R-:W-:Y:S01]  /*1bb0*/  ISETP.EQ.AND P0, PT, R17, 0x8, PT ;  /* 0x000000081100780c */ /* 0x000fe20003f02270 */
[----:B------:R-:W-:Y:S01]  /*1bc0*/  @P3 IMAD.MOV.U32 R16, RZ, RZ, R9 ;  /* 0x000000ffff103224 */ /* 0x000fe200078e0009 */
[----:B------:R-:W-:Y:S01]  /*1bd0*/  LOP3.LUT R14, R14, 0x1f, RZ, 0xc0, !PT ;  /* 0x0000001f0e0e7812 */ /* 0x000fe200078ec0ff */
[----:B------:R-:W-:Y:S02]  /*1be0*/  @P5 IMAD.MOV.U32 R16, RZ, RZ, R10 ;  /* 0x000000ffff105224 */ /* 0x000fe400078e000a */
[----:B------:R-:W-:Y:S01]  /*1bf0*/  @P4 IMAD.MOV.U32 R16, RZ, RZ, R11 ;  /* 0x000000ffff104224 */ /* 0x000fe200078e000b */
[----:B------:R-:W-:-:S07]  /*1c00*/  SHF.L.W.U32.HI R18, R15, R14, R18 ;  /* 0x0000000e0f127219 */ /* 0x000fce0000010e12 */
[----:B------:R-:W-:-:S05]  /*1c10*/  @P0 IMAD.MOV.U32 R16, RZ, RZ, R13 ;  /* 0x000000ffff100224 */ /* 0x000fca00078e000d */
[----:B------:R-:W-:-:S07]  /*1c20*/  SHF.L.W.U32.HI R15, R16, R14, R15 ;  /* 0x0000000e100f7219 */ /* 0x000fce0000010e0f */
.L_x_20:
        /* <DEDUP_REMOVED lines=19> */
.L_x_18:
[----:B------:R-:W-:Y:S01]  /*1d60*/  FMUL R14, RZ, R0 ;  /* 0x00000000ff0e7220 */ /* 0x000fe20000400000 */
[----:B------:R-:W-:-:S07]  /*1d70*/  MOV R13, RZ ;  /* 0x000000ff000d7202 */ /* 0x000fce0000000f00 */
.L_x_17:
        /* <DEDUP_REMOVED lines=32> */
.L_x_23:
        /* <DEDUP_REMOVED lines=64> */
.L_x_24:
        /* <DEDUP_REMOVED lines=19> */
.L_x_22:
[----:B------:R-:W-:Y:S01]  /*24b0*/  FMUL R14, RZ, R0 ;  /* 0x00000000ff0e7220 */ /* 0x000fe20000400000 */
[----:B------:R-:W-:-:S07]  /*24c0*/  IMAD.MOV.U32 R13, RZ, RZ, RZ ;  /* 0x000000ffff0d7224 */ /* 0x000fce00078e00ff */
.L_x_21:
        /* <DEDUP_REMOVED lines=32> */
.L_x_27:
        /* <DEDUP_REMOVED lines=64> */
.L_x_28:
        /* <DEDUP_REMOVED lines=19> */
.L_x_26:
[----:B------:R-:W-:Y:S01]  /*2c00*/  FMUL R14, RZ, R0 ;  /* 0x00000000ff0e7220 */ /* 0x000fe20000400000 */
[----:B------:R-:W-:-:S07]  /*2c10*/  IMAD.MOV.U32 R13, RZ, RZ, RZ ;  /* 0x000000ffff0d7224 */ /* 0x000fce00078e00ff */
.L_x_25:
        /* <DEDUP_REMOVED lines=32> */
.L_x_31:
        /* <DEDUP_REMOVED lines=64> */
.L_x_32:
        /* <DEDUP_REMOVED lines=19> */
.L_x_30:
[----:B------:R-:W-:Y:S01]  /*3350*/  FMUL R14, RZ, R0 ;  /* 0x00000000ff0e7220 */ /* 0x000fe20000400000 */
[----:B------:R-:W-:-:S07]  /*3360*/  MOV R13, RZ ;  /* 0x000000ff000d7202 */ /* 0x000fce0000000f00 */
.L_x_29:
        /* <DEDUP_REMOVED lines=32> */
.L_x_35:
        /* <DEDUP_REMOVED lines=64> */
.L_x_36:
        /* <DEDUP_REMOVED lines=19> */
.L_x_34:
[----:B------:R-:W-:Y:S01]  /*3aa0*/  FMUL R14, RZ, R0 ;  /* 0x00000000ff0e7220 */ /* 0x000fe20000400000 */
[----:B------:R-:W-:-:S07]  /*3ab0*/  IMAD.MOV.U32 R13, RZ, RZ, RZ ;  /* 0x000000ffff0d7224 */ /* 0x000fce00078e00ff */
.L_x_33:
        /* <DEDUP_REMOVED lines=32> */
.L_x_39:
        /* <DEDUP_REMOVED lines=64> */
.L_x_40:
        /* <DEDUP_REMOVED lines=19> */
.L_x_38:
[----:B------:R-:W-:Y:S01]  /*41f0*/  FMUL R14, RZ, R0 ;  /* 0x00000000ff0e7220 */ /* 0x000fe20000400000 */
[----:B------:R-:W-:-:S07]  /*4200*/  IMAD.MOV.U32 R13, RZ, RZ, RZ ;  /* 0x000000ffff0d7224 */ /* 0x000fce00078e00ff */
.L_x_37:
        /* <DEDUP_REMOVED lines=32> */
.L_x_43:
        /* <DEDUP_REMOVED lines=64> */
.L_x_44:
        /* <DEDUP_REMOVED lines=19> */
.L_x_42:
[----:B------:R-:W-:Y:S01]  /*4940*/  FMUL R14, RZ, R0 ;  /* 0x00000000ff0e7220 */ /* 0x000fe20000400000 */
[----:B------:R-:W-:-:S07]  /*4950*/  MOV R13, RZ ;  /* 0x000000ff000d7202 */ /* 0x000fce0000000f00 */
.L_x_41:
        /* <DEDUP_REMOVED lines=32> */
.L_x_47:
        /* <DEDUP_REMOVED lines=64> */
.L_x_48:
        /* <DEDUP_REMOVED lines=19> */
.L_x_46:
[----:B------:R-:W-:Y:S01]  /*5090*/  FMUL R14, RZ, R0 ;  /* 0x00000000ff0e7220 */ /* 0x000fe20000400000 */
[----:B------:R-:W-:-:S07]  /*50a0*/  IMAD.MOV.U32 R13, RZ, RZ, RZ ;  /* 0x000000ffff0d7224 */ /* 0x000fce00078e00ff */
.L_x_45:
        /* <DEDUP_REMOVED lines=32> */
.L_x_51:
        /* <DEDUP_REMOVED lines=64> */
.L_x_52:
        /* <DEDUP_REMOVED lines=19> */
.L_x_50:
[----:B------:R-:W-:Y:S01]  /*57e0*/  FMUL R14, RZ, R0 ;  /* 0x00000000ff0e7220 */ /* 0x000fe20000400000 */
[----:B------:R-:W-:-:S07]  /*57f0*/  IMAD.MOV.U32 R13, RZ, RZ, RZ ;  /* 0x000000ffff0d7224 */ /* 0x000fce00078e00ff */
.L_x_49:
        /* <DEDUP_REMOVED lines=32> */
.L_x_55:
        /* <DEDUP_REMOVED lines=64> */
.L_x_56:
        /* <DEDUP_REMOVED lines=19> */
.L_x_54:
[----:B------:R-:W-:Y:S01]  /*5f30*/  FMUL R14, RZ, R0 ;  /* 0x00000000ff0e7220 */ /* 0x000fe20000400000 */
[----:B------:R-:W-:-:S07]  /*5f40*/  MOV R13, RZ ;  /* 0x000000ff000d7202 */ /* 0x000fce0000000f00 */
.L_x_53:
        /* <DEDUP_REMOVED lines=32> */
.L_x_59:
        /* <DEDUP_REMOVED lines=64> */
.L_x_60:
        /* <DEDUP_REMOVED lines=19> */
.L_x_58:
[----:B------:R-:W-:Y:S01]  /*6680*/  FMUL R14, RZ, R0 ;  /* 0x00000000ff0e7220 */ /* 0x000fe20000400000 */
[----:B------:R-:W-:-:S07]  /*6690*/  IMAD.MOV.U32 R13, RZ, RZ, RZ ;  /* 0x000000ffff0d7224 */ /* 0x000fce00078e00ff */
.L_x_57:
        /* <DEDUP_REMOVED lines=32> */
.L_x_63:
        /* <DEDUP_REMOVED lines=64> */
.L_x_64:
        /* <DEDUP_REMOVED lines=19> */
.L_x_62:
[----:B------:R-:W-:Y:S01]  /*6dd0*/  FMUL R14, RZ, R0 ;  /* 0x00000000ff0e7220 */ /* 0x000fe20000400000 */
[----:B------:R-:W-:-:S07]  /*6de0*/  IMAD.MOV.U32 R13, RZ, RZ, RZ ;  /* 0x000000ffff0d7224 */ /* 0x000fce00078e00ff */
.L_x_61:
        /* <DEDUP_REMOVED lines=32> */
.L_x_67:
        /* <DEDUP_REMOVED lines=64> */
.L_x_68:
        /* <DEDUP_REMOVED lines=19> */
.L_x_66:
[----:B------:R-:W-:Y:S01]  /*7520*/  FMUL R14, RZ, R0 ;  /* 0x00000000ff0e7220 */ /* 0x000fe20000400000 */
[----:B------:R-:W-:-:S07]  /*7530*/  MOV R13, RZ ;  /* 0x000000ff000d7202 */ /* 0x000fce0000000f00 */
.L_x_65:
        /* <DEDUP_REMOVED lines=32> */
.L_x_71:
        /* <DEDUP_REMOVED lines=64> */
.L_x_72:
        /* <DEDUP_REMOVED lines=19> */
.L_x_70:
[----:B------:R-:W-:Y:S01]  /*7c70*/  FMUL R14, RZ, R0 ;  /* 0x00000000ff0e7220 */ /* 0x000fe20000400000 */
[----:B------:R-:W-:-:S07]  /*7c80*/  IMAD.MOV.U32 R13, RZ, RZ, RZ ;  /* 0x000000ffff0d7224 */ /* 0x000fce00078e00ff */
.L_x_69:
        /* <DEDUP_REMOVED lines=32> */
.L_x_75:
        /* <DEDUP_REMOVED lines=64> */
.L_x_76:
        /* <DEDUP_REMOVED lines=19> */
.L_x_74:
[----:B------:R-:W-:Y:S01]  /*83c0*/  FMUL R14, RZ, R0 ;  /* 0x00000000ff0e7220 */ /* 0x000fe20000400000 */
[----:B------:R-:W-:-:S07]  /*83d0*/  IMAD.MOV.U32 R13, RZ, RZ, RZ ;  /* 0x000000ffff0d7224 */ /* 0x000fce00078e00ff */
.L_x_73:
        /* <DEDUP_REMOVED lines=32> */
.L_x_79:
        /* <DEDUP_REMOVED lines=64> */
.L_x_80:
        /* <DEDUP_REMOVED lines=19> */
.L_x_78:
[----:B------:R-:W-:Y:S01]  /*8b10*/  FMUL R14, RZ, R0 ;  /* 0x00000000ff0e7220 */ /* 0x000fe20000400000 */
[----:B------:R-:W-:-:S07]  /*8b20*/  MOV R13, RZ ;  /* 0x000000ff000d7202 */ /* 0x000fce0000000f00 */
.L_x_77:
        /* <DEDUP_REMOVED lines=32> */
.L_x_83:
        /* <DEDUP_REMOVED lines=64> */
.L_x_84:
        /* <DEDUP_REMOVED lines=19> */
.L_x_82:
[----:B------:R-:W-:Y:S01]  /*9260*/  FMUL R14, RZ, R0 ;  /* 0x00000000ff0e7220 */ /* 0x000fe20000400000 */
[----:B------:R-:W-:-:S07]  /*9270*/  IMAD.MOV.U32 R13, RZ, RZ, RZ ;  /* 0x000000ffff0d7224 */ /* 0x000fce00078e00ff */
.L_x_81:
        /* <DEDUP_REMOVED lines=32> */
.L_x_87:
        /* <DEDUP_REMOVED lines=64> */
.L_x_88:
        /* <DEDUP_REMOVED lines=19> */
.L_x_86:
[----:B------:R-:W-:Y:S01]  /*99b0*/  FMUL R14, RZ, R0 ;  /* 0x00000000ff0e7220 */ /* 0x000fe20000400000 */
[----:B------:R-:W-:-:S07]  /*99c0*/  IMAD.MOV.U32 R13, RZ, RZ, RZ ;  /* 0x000000ffff0d7224 */ /* 0x000fce00078e00ff */
.L_x_85:
        /* <DEDUP_REMOVED lines=32> */
.L_x_91:
        /* <DEDUP_REMOVED lines=64> */
.L_x_92:
        /* <DEDUP_REMOVED lines=19> */
.L_x_90:
[----:B------:R-:W-:Y:S01]  /*a100*/  FMUL R14, RZ, R0 ;  /* 0x00000000ff0e7220 */ /* 0x000fe20000400000 */
[----:B------:R-:W-:-:S07]  /*a110*/  MOV R13, RZ ;  /* 0x000000ff000d7202 */ /* 0x000fce0000000f00 */
.L_x_89:
        /* <DEDUP_REMOVED lines=32> */
.L_x_95:
        /* <DEDUP_REMOVED lines=64> */
.L_x_96:
        /* <DEDUP_REMOVED lines=19> */
.L_x_94:
[----:B------:R-:W-:Y:S01]  /*a850*/  FMUL R14, RZ, R0 ;  /* 0x00000000ff0e7220 */ /* 0x000fe20000400000 */
[----:B------:R-:W-:-:S07]  /*a860*/  IMAD.MOV.U32 R13, RZ, RZ, RZ ;  /* 0x000000ffff0d7224 */ /* 0x000fce00078e00ff */
.L_x_93:
        /* <DEDUP_REMOVED lines=32> */
.L_x_99:
        /* <DEDUP_REMOVED lines=64> */
.L_x_100:
        /* <DEDUP_REMOVED lines=19> */
.L_x_98:
[----:B------:R-:W-:Y:S01]  /*afa0*/  FMUL R14, RZ, R0 ;  /* 0x00000000ff0e7220 */ /* 0x000fe20000400000 */
[----:B------:R-:W-:-:S07]  /*afb0*/  IMAD.MOV.U32 R13, RZ, RZ, RZ ;  /* 0x000000ffff0d7224 */ /* 0x000fce00078e00ff */
.L_x_97:
        /* <DEDUP_REMOVED lines=32> */
.L_x_103:
        /* <DEDUP_REMOVED lines=64> */
.L_x_104:
        /* <DEDUP_REMOVED lines=19> */
.L_x_102:
[----:B------:R-:W-:Y:S01]  /*b6f0*/  FMUL R14, RZ, R0 ;  /* 0x00000000ff0e7220 */ /* 0x000fe20000400000 */
[----:B------:R-:W-:-:S07]  /*b700*/  MOV R13, RZ ;  /* 0x000000ff000d7202 */ /* 0x000fce0000000f00 */
.L_x_101:
        /* <DEDUP_REMOVED lines=32> */
.L_x_107:
        /* <DEDUP_REMOVED lines=64> */
.L_x_108:
        /* <DEDUP_REMOVED lines=19> */
.L_x_106:
[----:B------:R-:W-:Y:S01]  /*be40*/  FMUL R14, RZ, R0 ;  /* 0x00000000ff0e7220 */ /* 0x000fe20000400000 */
[----:B------:R-:W-:-:S07]  /*be50*/  IMAD.MOV.U32 R13, RZ, RZ, RZ ;  /* 0x000000ffff0d7224 */ /* 0x000fce00078e00ff */
.L_x_105:
        /* <DEDUP_REMOVED lines=32> */
.L_x_111:
        /* <DEDUP_REMOVED lines=64> */
.L_x_112:
        /* <DEDUP_REMOVED lines=19> */
.L_x_110:
[----:B------:R-:W-:Y:S01]  /*c590*/  FMUL R14, RZ, R0 ;  /* 0x00000000ff0e7220 */ /* 0x000fe20000400000 */
[----:B------:R-:W-:-:S07]  /*c5a0*/  IMAD.MOV.U32 R13, RZ, RZ, RZ ;  /* 0x000000ffff0d7224 */ /* 0x000fce00078e00ff */
.L_x_109:
        /* <DEDUP_REMOVED lines=32> */
.L_x_115:
        /* <DEDUP_REMOVED lines=64> */
.L_x_116:
        /* <DEDUP_REMOVED lines=19> */
.L_x_114:
[----:B------:R-:W-:Y:S01]  /*cce0*/  FMUL R14, RZ, R0 ;  /* 0x00000000ff0e7220 */ /* 0x000fe20000400000 */
[----:B------:R-:W-:-:S07]  /*ccf0*/  MOV R13, RZ ;  /* 0x000000ff000d7202 */ /* 0x000fce0000000f00 */
.L_x_113:
        /* <DEDUP_REMOVED lines=32> */
.L_x_119:
        /* <DEDUP_REMOVED lines=64> */
.L_x_120:
        /* <DEDUP_REMOVED lines=19> */
.L_x_118:
[----:B------:R-:W-:Y:S01]  /*d430*/  FMUL R14, RZ, R0 ;  /* 0x00000000ff0e7220 */ /* 0x000fe20000400000 */
[----:B------:R-:W-:-:S07]  /*d440*/  IMAD.MOV.U32 R13, RZ, RZ, RZ ;  /* 0x000000ffff0d7224 */ /* 0x000fce00078e00ff */
.L_x_117:
        /* <DEDUP_REMOVED lines=32> */
.L_x_123:
        /* <DEDUP_REMOVED lines=64> */
.L_x_124:
        /* <DEDUP_REMOVED lines=19> */
.L_x_122:
[----:B------:R-:W-:Y:S01]  /*db80*/  FMUL R14, RZ, R0 ;  /* 0x00000000ff0e7220 */ /* 0x000fe20000400000 */
[----:B------:R-:W-:-:S07]  /*db90*/  IMAD.MOV.U32 R13, RZ, RZ, RZ ;  /* 0x000000ffff0d7224 */ /* 0x000fce00078e00ff */
.L_x_121:
        /* <DEDUP_REMOVED lines=32> */
.L_x_127:
        /* <DEDUP_REMOVED lines=64> */
.L_x_128:
        /* <DEDUP_REMOVED lines=19> */
.L_x_126:
[----:B------:R-:W-:Y:S01]  /*e2d0*/  FMUL R14, RZ, R0 ;  /* 0x00000000ff0e7220 */ /* 0x000fe20000400000 */
[----:B------:R-:W-:-:S07]  /*e2e0*/  MOV R13, RZ ;  /* 0x000000ff000d7202 */ /* 0x000fce0000000f00 */
.L_x_125:
        /* <DEDUP_REMOVED lines=32> */
.L_x_131:
        /* <DEDUP_REMOVED lines=64> */
.L_x_132:
        /* <DEDUP_REMOVED lines=19> */
.L_x_130:
[----:B------:R-:W-:Y:S01]  /*ea20*/  FMUL R14, RZ, R0 ;  /* 0x00000000ff0e7220 */ /* 0x000fe20000400000 */
[----:B------:R-:W-:-:S07]  /*ea30*/  IMAD.MOV.U32 R13, RZ, RZ, RZ ;  /* 0x000000ffff0d7224 */ /* 0x000fce00078e00ff */
.L_x_129:
        /* <DEDUP_REMOVED lines=32> */
.L_x_135:
        /* <DEDUP_REMOVED lines=64> */
.L_x_136:
        /* <DEDUP_REMOVED lines=19> */
.L_x_134:
[----:B------:R-:W-:Y:S01]  /*f170*/  FMUL R14, RZ, R0 ;  /* 0x00000000ff0e7220 */ /* 0x000fe20000400000 */
[----:B------:R-:W-:-:S07]  /*f180*/  IMAD.MOV.U32 R13, RZ, RZ, RZ ;  /* 0x000000ffff0d7224 */ /* 0x000fce00078e00ff */
.L_x_133:
        /* <DEDUP_REMOVED lines=32> */
.L_x_139:
        /* <DEDUP_REMOVED lines=64> */
.L_x_140:
        /* <DEDUP_REMOVED lines=19> */
.L_x_138:
[----:B------:R-:W-:Y:S01]  /*f8c0*/  FMUL R14, RZ, R0 ;  /* 0x00000000ff0e7220 */ /* 0x000fe20000400000 */
[----:B------:R-:W-:-:S07]  /*f8d0*/  MOV R13, RZ ;  /* 0x000000ff000d7202 */ /* 0x000fce0000000f00 */
.L_x_137:
        /* <DEDUP_REMOVED lines=32> */
.L_x_143:
        /* <DEDUP_REMOVED lines=64> */
.L_x_144:
        /* <DEDUP_REMOVED lines=19> */
.L_x_142:
[----:B------:R-:W-:Y:S01]  /*10010*/  FMUL R14, RZ, R0 ;  /* 0x00000000ff0e7220 */ /* 0x000fe20000400000 */
[----:B------:R-:W-:-:S07]  /*10020*/  IMAD.MOV.U32 R13, RZ, RZ, RZ ;  /* 0x000000ffff0d7224 */ /* 0x000fce00078e00ff */
.L_x_141:
        /* <DEDUP_REMOVED lines=32> */
.L_x_147:
        /* <DEDUP_REMOVED lines=64> */
.L_x_148:
        /* <DEDUP_REMOVED lines=19> */
.L_x_146:
[----:B------:R-:W-:Y:S01]  /*10760*/  FMUL R14, RZ, R0 ;  /* 0x00000000ff0e7220 */ /* 0x000fe20000400000 */
[----:B------:R-:W-:-:S07]  /*10770*/  IMAD.MOV.U32 R13, RZ, RZ, RZ ;  /* 0x000000ffff0d7224 */ /* 0x000fce00078e00ff */
.L_x_145:
        /* <DEDUP_REMOVED lines=32> */
.L_x_151:
        /* <DEDUP_REMOVED lines=64> */
.L_x_152:
        /* <DEDUP_REMOVED lines=19> */
.L_x_150:
[----:B------:R-:W-:Y:S01]  /*10eb0*/  FMUL R14, RZ, R0 ;  /* 0x00000000ff0e7220 */ /* 0x000fe20000400000 */
[----:B------:R-:W-:-:S07]  /*10ec0*/  MOV R13, RZ ;  /* 0x000000ff000d7202 */ /* 0x000fce0000000f00 */
.L_x_149:
        /* <DEDUP_REMOVED lines=32> */
.L_x_155:
        /* <DEDUP_REMOVED lines=64> */
.L_x_156:
        /* <DEDUP_REMOVED lines=19> */
.L_x_154:
[----:B------:R-:W-:Y:S01]  /*11600*/  FMUL R14, RZ, R0 ;  /* 0x00000000ff0e7220 */ /* 0x000fe20000400000 */
[----:B------:R-:W-:-:S07]  /*11610*/  IMAD.MOV.U32 R13, RZ, RZ, RZ ;  /* 0x000000ffff0d7224 */ /* 0x000fce00078e00ff */
.L_x_153:
        /* <DEDUP_REMOVED lines=32> */
.L_x_159:
        /* <DEDUP_REMOVED lines=64> */
.L_x_160:
        /* <DEDUP_REMOVED lines=19> */
.L_x_158:
[----:B------:R-:W-:Y:S01]  /*11d50*/  FMUL R14, RZ, R0 ;  /* 0x00000000ff0e7220 */ /* 0x000fe20000400000 */
[----:B------:R-:W-:-:S07]  /*11d60*/  IMAD.MOV.U32 R13, RZ, RZ, RZ ;  /* 0x000000ffff0d7224 */ /* 0x000fce00078e00ff */
.L_x_157:
        /* <DEDUP_REMOVED lines=32> */
.L_x_163:
        /* <DEDUP_REMOVED lines=64> */
.L_x_164:
        /* <DEDUP_REMOVED lines=19> */
.L_x_162:
[----:B------:R-:W-:Y:S01]  /*124a0*/  FMUL R14, RZ, R0 ;  /* 0x00000000ff0e7220 */ /* 0x000fe20000400000 */
[----:B------:R-:W-:-:S07]  /*124b0*/  MOV R13, RZ ;  /* 0x000000ff000d7202 */ /* 0x000fce0000000f00 */
.L_x_161:
        /* <DEDUP_REMOVED lines=32> */
.L_x_167:
        /* <DEDUP_REMOVED lines=64> */
.L_x_168:
        /* <DEDUP_REMOVED lines=19> */
.L_x_166:
[----:B------:R-:W-:Y:S01]  /*12bf0*/  FMUL R14, RZ, R0 ;  /* 0x00000000ff0e7220 */ /* 0x000fe20000400000 */
[----:B------:R-:W-:-:S07]  /*12c00*/  IMAD.MOV.U32 R13, RZ, RZ, RZ ;  /* 0x000000ffff0d7224 */ /* 0x000fce00078e00ff */
.L_x_165:
        /* <DEDUP_REMOVED lines=32> */
.L_x_171:
        /* <DEDUP_REMOVED lines=64> */
.L_x_172:
        /* <DEDUP_REMOVED lines=19> */
.L_x_170:
[----:B------:R-:W-:Y:S01]  /*13340*/  FMUL R14, RZ, R0 ;  /* 0x00000000ff0e7220 */ /* 0x000fe20000400000 */
[----:B------:R-:W-:-:S07]  /*13350*/  IMAD.MOV.U32 R13, RZ, RZ, RZ ;  /* 0x000000ffff0d7224 */ /* 0x000fce00078e00ff */
.L_x_169:
        /* <DEDUP_REMOVED lines=32> */
.L_x_175:
        /* <DEDUP_REMOVED lines=64> */
.L_x_176:
        /* <DEDUP_REMOVED lines=19> */
.L_x_174:
[----:B------:R-:W-:Y:S01]  /*13a90*/  FMUL R14, RZ, R0 ;  /* 0x00000000ff0e7220 */ /* 0x000fe20000400000 */
[----:B------:R-:W-:-:S07]  /*13aa0*/  MOV R13, RZ ;  /* 0x000000ff000d7202 */ /* 0x000fce0000000f00 */
.L_x_173:
        /* <DEDUP_REMOVED lines=32> */
.L_x_179:
        /* <DEDUP_REMOVED lines=64> */
.L_x_180:
        /* <DEDUP_REMOVED lines=19> */
.L_x_178:
[----:B------:R-:W-:Y:S01]  /*141e0*/  FMUL R14, RZ, R0 ;  /* 0x00000000ff0e7220 */ /* 0x000fe20000400000 */
[----:B------:R-:W-:-:S07]  /*141f0*/  IMAD.MOV.U32 R13, RZ, RZ, RZ ;  /* 0x000000ffff0d7224 */ /* 0x000fce00078e00ff */
.L_x_177:
        /* <DEDUP_REMOVED lines=32> */
.L_x_183:
        /* <DEDUP_REMOVED lines=64> */
.L_x_184:
        /* <DEDUP_REMOVED lines=19> */
.L_x_182:
[----:B------:R-:W-:Y:S01]  /*14930*/  FMUL R14, RZ, R0 ;  /* 0x00000000ff0e7220 */ /* 0x000fe20000400000 */
[----:B------:R-:W-:-:S07]  /*14940*/  IMAD.MOV.U32 R13, RZ, RZ, RZ ;  /* 0x000000ffff0d7224 */ /* 0x000fce00078e00ff */
.L_x_181:
        /* <DEDUP_REMOVED lines=32> */
.L_x_187:
        /* <DEDUP_REMOVED lines=64> */
.L_x_188:
        /* <DEDUP_REMOVED lines=19> */
.L_x_186:
[----:B------:R-:W-:Y:S01]  /*15080*/  FMUL R14, RZ, R0 ;  /* 0x00000000ff0e7220 */ /* 0x000fe20000400000 */
[----:B------:R-:W-:-:S07]  /*15090*/  MOV R13, RZ ;  /* 0x000000ff000d7202 */ /* 0x000fce0000000f00 */
.L_x_185:
        /* <DEDUP_REMOVED lines=32> */
.L_x_191:
        /* <DEDUP_REMOVED lines=64> */
.L_x_192:
        /* <DEDUP_REMOVED lines=19> */
.L_x_190:
[----:B------:R-:W-:Y:S01]  /*157d0*/  FMUL R14, RZ, R0 ;  /* 0x00000000ff0e7220 */ /* 0x000fe20000400000 */
[----:B------:R-:W-:-:S07]  /*157e0*/  IMAD.MOV.U32 R13, RZ, RZ, RZ ;  /* 0x000000ffff0d7224 */ /* 0x000fce00078e00ff */
.L_x_189:
        /* <DEDUP_REMOVED lines=32> */
.L_x_195:
        /* <DEDUP_REMOVED lines=64> */
.L_x_196:
        /* <DEDUP_REMOVED lines=19> */
.L_x_194:
[----:B------:R-:W-:Y:S01]  /*15f20*/  FMUL R14, RZ, R0 ;  /* 0x00000000ff0e7220 */ /* 0x000fe20000400000 */
[----:B------:R-:W-:-:S07]  /*15f30*/  IMAD.MOV.U32 R13, RZ, RZ, RZ ;  /* 0x000000ffff0d7224 */ /* 0x000fce00078e00ff */
.L_x_193:
        /* <DEDUP_REMOVED lines=32> */
.L_x_199:
        /* <DEDUP_REMOVED lines=64> */
.L_x_200:
        /* <DEDUP_REMOVED lines=19> */
.L_x_198:
[----:B------:R-:W-:Y:S01]  /*16670*/  FMUL R14, RZ, R0 ;  /* 0x00000000ff0e7220 */ /* 0x000fe20000400000 */
[----:B------:R-:W-:-:S07]  /*16680*/  MOV R13, RZ ;  /* 0x000000ff000d7202 */ /* 0x000fce0000000f00 */
.L_x_197:
        /* <DEDUP_REMOVED lines=32> */
.L_x_203:
        /* <DEDUP_REMOVED lines=64> */
.L_x_204:
        /* <DEDUP_REMOVED lines=19> */
.L_x_202:
[----:B------:R-:W-:Y:S01]  /*16dc0*/  FMUL R14, RZ, R0 ;  /* 0x00000000ff0e7220 */ /* 0x000fe20000400000 */
[----:B------:R-:W-:-:S07]  /*16dd0*/  IMAD.MOV.U32 R13, RZ, RZ, RZ ;  /* 0x000000ffff0d7224 */ /* 0x000fce00078e00ff */
.L_x_201:
        /* <DEDUP_REMOVED lines=32> */
.L_x_207:
        /* <DEDUP_REMOVED lines=64> */
.L_x_208:
        /* <DEDUP_REMOVED lines=19> */
.L_x_206:
[----:B------:R-:W-:Y:S01]  /*17510*/  FMUL R14, RZ, R0 ;  /* 0x00000000ff0e7220 */ /* 0x000fe20000400000 */
[----:B------:R-:W-:-:S07]  /*17520*/  IMAD.MOV.U32 R13, RZ, RZ, RZ ;  /* 0x000000ffff0d7224 */ /* 0x000fce00078e00ff */
.L_x_205:
        /* <DEDUP_REMOVED lines=32> */
.L_x_211:
        /* <DEDUP_REMOVED lines=64> */
.L_x_212:
        /* <DEDUP_REMOVED lines=19> */
.L_x_210:
[----:B------:R-:W-:Y:S01]  /*17c60*/  FMUL R14, RZ, R0 ;  /* 0x00000000ff0e7220 */ /* 0x000fe20000400000 */
[----:B------:R-:W-:-:S07]  /*17c70*/  MOV R13, RZ ;  /* 0x000000ff000d7202 */ /* 0x000fce0000000f00 */
.L_x_209:
        /* <DEDUP_REMOVED lines=32> */
.L_x_215:
        /* <DEDUP_REMOVED lines=64> */
.L_x_216:
        /* <DEDUP_REMOVED lines=19> */
.L_x_214:
[----:B------:R-:W-:Y:S01]  /*183b0*/  FMUL R14, RZ, R0 ;  /* 0x00000000ff0e7220 */ /* 0x000fe20000400000 */
[----:B------:R-:W-:-:S07]  /*183c0*/  IMAD.MOV.U32 R13, RZ, RZ, RZ ;  /* 0x000000ffff0d7224 */ /* 0x000fce00078e00ff */
.L_x_213:
        /* <DEDUP_REMOVED lines=32> */
.L_x_219:
        /* <DEDUP_REMOVED lines=64> */
.L_x_220:
        /* <DEDUP_REMOVED lines=19> */
.L_x_218:
[----:B------:R-:W-:Y:S01]  /*18b00*/  FMUL R14, RZ, R0 ;  /* 0x00000000ff0e7220 */ /* 0x000fe20000400000 */
[----:B------:R-:W-:-:S07]  /*18b10*/  IMAD.MOV.U32 R13, RZ, RZ, RZ ;  /* 0x000000ffff0d7224 */ /* 0x000fce00078e00ff */
.L_x_217:
        /* <DEDUP_REMOVED lines=32> */
.L_x_223:
        /* <DEDUP_REMOVED lines=64> */
.L_x_224:
        /* <DEDUP_REMOVED lines=19> */
.L_x_222:
[----:B------:R-:W-:Y:S01]  /*19250*/  FMUL R14, RZ, R0 ;  /* 0x00000000ff0e7220 */ /* 0x000fe20000400000 */
[----:B------:R-:W-:-:S07]  /*19260*/  MOV R13, RZ ;  /* 0x000000ff000d7202 */ /* 0x000fce0000000f00 */
.L_x_221:
        /* <DEDUP_REMOVED lines=32> */
.L_x_227:
        /* <DEDUP_REMOVED lines=64> */
.L_x_228:
        /* <DEDUP_REMOVED lines=19> */
.L_x_226:
[----:B------:R-:W-:Y:S01]  /*199a0*/  FMUL R14, RZ, R0 ;  /* 0x00000000ff0e7220 */ /* 0x000fe20000400000 */
[----:B------:R-:W-:-:S07]  /*199b0*/  IMAD.MOV.U32 R13, RZ, RZ, RZ ;  /* 0x000000ffff0d7224 */ /* 0x000fce00078e00ff */
.L_x_225:
        /* <DEDUP_REMOVED lines=32> */
.L_x_231:
        /* <DEDUP_REMOVED lines=64> */
.L_x_232:
        /* <DEDUP_REMOVED lines=19> */
.L_x_230:
[----:B------:R-:W-:Y:S01]  /*1a0f0*/  FMUL R14, RZ, R0 ;  /* 0x00000000ff0e7220 */ /* 0x000fe20000400000 */
[----:B------:R-:W-:-:S07]  /*1a100*/  IMAD.MOV.U32 R13, RZ, RZ, RZ ;  /* 0x000000ffff0d7224 */ /* 0x000fce00078e00ff */
.L_x_229:
        /* <DEDUP_REMOVED lines=32> */
.L_x_235:
        /* <DEDUP_REMOVED lines=64> */
.L_x_236:
        /* <DEDUP_REMOVED lines=19> */
.L_x_234:
[----:B------:R-:W-:Y:S01]  /*1a840*/  FMUL R14, RZ, R0 ;  /* 0x00000000ff0e7220 */ /* 0x000fe20000400000 */
[----:B------:R-:W-:-:S07]  /*1a850*/  MOV R13, RZ ;  /* 0x000000ff000d7202 */ /* 0x000fce0000000f00 */
.L_x_233:
        /* <DEDUP_REMOVED lines=32> */
.L_x_239:
        /* <DEDUP_REMOVED lines=64> */
.L_x_240:
        /* <DEDUP_REMOVED lines=19> */
.L_x_238:
[----:B------:R-:W-:Y:S01]  /*1af90*/  FMUL R14, RZ, R0 ;  /* 0x00000000ff0e7220 */ /* 0x000fe20000400000 */
[----:B------:R-:W-:-:S07]  /*1afa0*/  IMAD.MOV.U32 R13, RZ, RZ, RZ ;  /* 0x000000ffff0d7224 */ /* 0x000fce00078e00ff */
.L_x_237:
        /* <DEDUP_REMOVED lines=32> */
.L_x_243:
        /* <DEDUP_REMOVED lines=64> */
.L_x_244:
        /* <DEDUP_REMOVED lines=19> */
.L_x_242:
[----:B------:R-:W-:Y:S01]  /*1b6e0*/  FMUL R14, RZ, R0 ;  /* 0x00000000ff0e7220 */ /* 0x000fe20000400000 */
[----:B------:R-:W-:-:S07]  /*1b6f0*/  IMAD.MOV.U32 R13, RZ, RZ, RZ ;  /* 0x000000ffff0d7224 */ /* 0x000fce00078e00ff */
.L_x_241:
        /* <DEDUP_REMOVED lines=32> */
.L_x_247:
        /* <DEDUP_REMOVED lines=64> */
.L_x_248:
        /* <DEDUP_REMOVED lines=19> */
.L_x_246:
[----:B------:R-:W-:Y:S01]  /*1be30*/  FMUL R14, RZ, R0 ;  /* 0x00000000ff0e7220 */ /* 0x000fe20000400000 */
[----:B------:R-:W-:-:S07]  /*1be40*/  MOV R13, RZ ;  /* 0x000000ff000d7202 */ /* 0x000fce0000000f00 */
.L_x_245:
        /* <DEDUP_REMOVED lines=32> */
.L_x_251:
        /* <DEDUP_REMOVED lines=64> */
.L_x_252:
        /* <DEDUP_REMOVED lines=19> */
.L_x_250:
[----:B------:R-:W-:Y:S01]  /*1c580*/  FMUL R14, RZ, R0 ;  /* 0x00000000ff0e7220 */ /* 0x000fe20000400000 */
[----:B------:R-:W-:-:S07]  /*1c590*/  IMAD.MOV.U32 R13, RZ, RZ, RZ ;  /* 0x000000ffff0d7224 */ /* 0x000fce00078e00ff */
.L_x_249:
        /* <DEDUP_REMOVED lines=32> */
.L_x_255:
        /* <DEDUP_REMOVED lines=64> */
.L_x_256:
        /* <DEDUP_REMOVED lines=19> */
.L_x_254:
[----:B------:R-:W-:Y:S01]  /*1ccd0*/  FMUL R14, RZ, R0 ;  /* 0x00000000ff0e7220 */ /* 0x000fe20000400000 */
[----:B------:R-:W-:-:S07]  /*1cce0*/  IMAD.MOV.U32 R13, RZ, RZ, RZ ;  /* 0x000000ffff0d7224 */ /* 0x000fce00078e00ff */
.L_x_253:
        /* <DEDUP_REMOVED lines=32> */
.L_x_259:
        /* <DEDUP_REMOVED lines=64> */
.L_x_260:
        /* <DEDUP_REMOVED lines=19> */
.L_x_258:
[----:B------:R-:W-:Y:S01]  /*1d420*/  FMUL R14, RZ, R0 ;  /* 0x00000000ff0e7220 */ /* 0x000fe20000400000 */
[----:B------:R-:W-:-:S07]  /*1d430*/  MOV R13, RZ ;  /* 0x000000ff000d7202 */ /* 0x000fce0000000f00 */
.L_x_257:
        /* <DEDUP_REMOVED lines=32> */
.L_x_263:
        /* <DEDUP_REMOVED lines=64> */
.L_x_264:
        /* <DEDUP_REMOVED lines=19> */
.L_x_262:
[----:B------:R-:W-:Y:S01]  /*1db70*/  FMUL R14, RZ, R0 ;  /* 0x00000000ff0e7220 */ /* 0x000fe20000400000 */
[----:B------:R-:W-:-:S07]  /*1db80*/  IMAD.MOV.U32 R13, RZ, RZ, RZ ;  /* 0x000000ffff0d7224 */ /* 0x000fce00078e00ff */
.L_x_261:
        /* <DEDUP_REMOVED lines=32> */
.L_x_267:
        /* <DEDUP_REMOVED lines=64> */
.L_x_268:
        /* <DEDUP_REMOVED lines=19> */
.L_x_266:
[----:B------:R-:W-:Y:S01]  /*1e2c0*/  FMUL R14, RZ, R0 ;  /* 0x00000000ff0e7220 */ /* 0x000fe20000400000 */
[----:B------:R-:W-:-:S07]  /*1e2d0*/  IMAD.MOV.U32 R13, RZ, RZ, RZ ;  /* 0x000000ffff0d7224 */ /* 0x000fce00078e00ff */
.L_x_265:
        /* <DEDUP_REMOVED lines=32> */
.L_x_271:
        /* <DEDUP_REMOVED lines=64> */
.L_x_272:
        /* <DEDUP_REMOVED lines=19> */
.L_x_270:
[----:B------:R-:W-:Y:S01]  /*1ea10*/  FMUL R14, RZ, R0 ;  /* 0x00000000ff0e7220 */ /* 0x000fe20000400000 */
[----:B------:R-:W-:-:S07]  /*1ea20*/  MOV R13, RZ ;  /* 0x000000ff000d7202 */ /* 0x000fce0000000f00 */
.L_x_269:
        /* <DEDUP_REMOVED lines=32> */
.L_x_275:
        /* <DEDUP_REMOVED lines=64> */
.L_x_276:
        /* <DEDUP_REMOVED lines=19> */
.L_x_274:
[----:B------:R-:W-:Y:S01]  /*1f160*/  FMUL R14, RZ, R0 ;  /* 0x00000000ff0e7220 */ /* 0x000fe20000400000 */
[----:B------:R-:W-:-:S07]  /*1f170*/  IMAD.MOV.U32 R13, RZ, RZ, RZ ;  /* 0x000000ffff0d7224 */ /* 0x000fce00078e00ff */
.L_x_273:
        /* <DEDUP_REMOVED lines=32> */
.L_x_279:
        /* <DEDUP_REMOVED lines=64> */
.L_x_280:
        /* <DEDUP_REMOVED lines=19> */
.L_x_278:
[----:B------:R-:W-:Y:S01]  /*1f8b0*/  FMUL R14, RZ, R0 ;  /* 0x00000000ff0e7220 */ /* 0x000fe20000400000 */
[----:B------:R-:W-:-:S07]  /*1f8c0*/  IMAD.MOV.U32 R13, RZ, RZ, RZ ;  /* 0x000000ffff0d7224 */ /* 0x000fce00078e00ff */
.L_x_277:
        /* <DEDUP_REMOVED lines=32> */
.L_x_283:
        /* <DEDUP_REMOVED lines=64> */
.L_x_284:
        /* <DEDUP_REMOVED lines=19> */
.L_x_282:
[----:B------:R-:W-:Y:S01]  /*20000*/  FMUL R14, RZ, R0 ;  /* 0x00000000ff0e7220 */ /* 0x000fe20000400000 */
[----:B------:R-:W-:-:S07]  /*20010*/  MOV R13, RZ ;  /* 0x000000ff000d7202 */ /* 0x000fce0000000f00 */
.L_x_281:
        /* <DEDUP_REMOVED lines=32> */
.L_x_287:
        /* <DEDUP_REMOVED lines=64> */
.L_x_288:
        /* <DEDUP_REMOVED lines=19> */
.L_x_286:
[----:B------:R-:W-:Y:S01]  /*20750*/  FMUL R14, RZ, R0 ;  /* 0x00000000ff0e7220 */ /* 0x000fe20000400000 */
[----:B------:R-:W-:-:S07]  /*20760*/  IMAD.MOV.U32 R13, RZ, RZ, RZ ;  /* 0x000000ffff0d7224 */ /* 0x000fce00078e00ff */
.L_x_285:
        /* <DEDUP_REMOVED lines=32> */
.L_x_291:
        /* <DEDUP_REMOVED lines=64> */
.L_x_292:
        /* <DEDUP_REMOVED lines=19> */
.L_x_290:
[----:B------:R-:W-:Y:S01]  /*20ea0*/  FMUL R14, RZ, R0 ;  /* 0x00000000ff0e7220 */ /* 0x000fe20000400000 */
[----:B------:R-:W-:-:S07]  /*20eb0*/  IMAD.MOV.U32 R13, RZ, RZ, RZ ;  /* 0x000000ffff0d7224 */ /* 0x000fce00078e00ff */
.L_x_289:
        /* <DEDUP_REMOVED lines=32> */
.L_x_295:
        /* <DEDUP_REMOVED lines=64> */
.L_x_296:
        /* <DEDUP_REMOVED lines=19> */
.L_x_294:
[----:B------:R-:W-:Y:S01]  /*215f0*/  FMUL R14, RZ, R0 ;  /* 0x00000000ff0e7220 */ /* 0x000fe20000400000 */
[----:B------:R-:W-:-:S07]  /*21600*/  MOV R13, RZ ;  /* 0x000000ff000d7202 */ /* 0x000fce0000000f00 */
.L_x_293:
        /* <DEDUP_REMOVED lines=32> */
.L_x_299:
        /* <DEDUP_REMOVED lines=62> */
[----:B------:R-:W-:-:S04]  /*21bf0*/  @P0 MOV R16, R13 ;  /* 0x0000000d00100202 */ /* 0x000fc80000000f00 */
[----:B------:R-:W-:-:S07]  /*21c00*/  SHF.L.W.U32.HI R15, R16, R14, R15 ;  /* 0x0000000e100f7219 */ /* 0x000fce0000010e0f */
.L_x_300:
        /* <DEDUP_REMOVED lines=19> */
.L_x_298:
[----:B------:R-:W-:Y:S01]  /*21d40*/  FMUL R14, RZ, R0 ;  /* 0x00000000ff0e7220 */ /* 0x000fe20000400000 */
[----:B------:R-:W-:-:S07]  /*21d50*/  IMAD.MOV.U32 R13, RZ, RZ, RZ ;  /* 0x000000ffff0d7224 */ /* 0x000fce00078e00ff */
.L_x_297:
        /* <DEDUP_REMOVED lines=32> */
.L_x_303:
[----:B0-----:R-:W-:Y:S01]  /*21f60*/  IMAD.U32 R16, RZ, RZ, UR8 ;  /* 0x00000008ff107e24 */ /* 0x001fe2000f8e00ff */
[----:B------:R-:W-:-:S05]  /*21f70*/  MOV R17, UR9 ;  /* 0x0000000900117c02 */ /* 0x000fca0008000f00 */
        /* <DEDUP_REMOVED lines=39> */
[----:B------:R-:W-:Y:S01]  /*221f0*/  @P2 IMAD.MOV.U32 R15, RZ, RZ, R7 ;  /* 0x000000ffff0f2224 */ /* 0x000fe200078e0007 */
[----:B------:R-:W-:Y:S01]  /*22200*/  @P1 MOV R15, R8 ;  /* 0x00000008000f1202 */ /* 0x000fe20000000f00 */
[----:B------:R-:W-:Y:S02]  /*22210*/  @P2 IMAD.MOV.U32 R18, RZ, RZ, R8 ;  /* 0x000000ffff122224 */ /* 0x000fe400078e0008 */
[----:B------:R-:W-:-:S02]  /*22220*/  @P1 IMAD.MOV.U32 R18, RZ, RZ, R9 ;  /* 0x000000ffff121224 */ /* 0x000fc400078e0009 */
[----:B------:R-:W-:Y:S02]  /*22230*/  @P0 IMAD.MOV.U32 R15, RZ, RZ, R9 ;  /* 0x000000ffff0f0224 */ /* 0x000fe400078e0009 */
[--C-:B------:R-:W-:Y:S02]  /*22240*/  @P0 IMAD.MOV.U32 R18, RZ, RZ, R10.reuse ;  /* 0x000000ffff120224 */ /* 0x100fe400078e000a */
[----:B------:R-:W-:Y:S02]  /*22250*/  @P3 IMAD.MOV.U32 R15, RZ, RZ, R10 ;  /* 0x000000ffff0f3224 */ /* 0x000fe400078e000a */
[--C-:B------:R-:W-:Y:S02]  /*22260*/  @P3 IMAD.MOV.U32 R18, RZ, RZ, R11.reuse ;  /* 0x000000ffff123224 */ /* 0x100fe400078e000b */
[----:B------:R-:W-:Y:S01]  /*22270*/  @P5 IMAD.MOV.U32 R15, RZ, RZ, R11 ;  /* 0x000000ffff0f5224 */ /* 0x000fe200078e000b */
[----:B------:R-:W-:Y:S01]  /*22280*/  @P4 MOV R15, R13 ;  /* 0x0000000d000f4202 */ /* 0x000fe20000000f00 */
        /* <DEDUP_REMOVED lines=13> */
.L_x_304:
        /* <DEDUP_REMOVED lines=19> */
.L_x_302:
[----:B------:R-:W-:Y:S01]  /*22490*/  FMUL R14, RZ, R0 ;  /* 0x00000000ff0e7220 */ /* 0x000fe20000400000 */
[----:B------:R-:W-:-:S07]  /*224a0*/  IMAD.MOV.U32 R13, RZ, RZ, RZ ;  /* 0x000000ffff0d7224 */ /* 0x000fce00078e00ff */
.L_x_301:
        /* <DEDUP_REMOVED lines=32> */
.L_x_307:
        /* <DEDUP_REMOVED lines=16> */
[----:B------:R-:W-:Y:S01]  /*227b0*/  IADD3.X R13, PT, PT, R15, R19, RZ, P6, !PT ;  /* 0x000000130f0d7210 */ /* 0x000fe200037fe4ff */
[--C-:B------:R-:W-:Y:S02]  /*227c0*/  @P0 IMAD.MOV.U32 R3, RZ, RZ, R14.reuse ;  /* 0x000000ffff030224 */ /* 0x100fe400078e000e */
        /* <DEDUP_REMOVED lines=8> */
[----:B------:R-:W-:Y:S02]  /*22850*/  LOP3.LUT P6, RZ, R14, 0x1f, RZ, 0xc0, !PT ;  /* 0x0000001f0eff7812 */ /* 0x000fe400078cc0ff */
[----:B------:R-:W-:-:S04]  /*22860*/  IADD3 R15, PT, PT, R15, -0x80, RZ ;  /* 0xffffff800f0f7810 */ /* 0x000fc80007ffe0ff */
        /* <DEDUP_REMOVED lines=25> */
[----:B------:R-:W-:Y:S01]  /*22a00*/  @P2 MOV R16, R3 ;  /* 0x0000000300102202 */ /* 0x000fe20000000f00 */
[----:B------:R-:W-:Y:S01]  /*22a10*/  @P1 IMAD.MOV.U32 R16, RZ, RZ, R7 ;  /* 0x000000ffff101224 */ /* 0x000fe200078e0007 */
[----:B------:R-:W-:Y:S01]  /*22a20*/  LOP3.LUT R14, R14, 0x1f, RZ, 0xc0, !PT ;  /* 0x0000001f0e0e7812 */ /* 0x000fe200078ec0ff */
        /* <DEDUP_REMOVED lines=8> */
.L_x_308:
        /* <DEDUP_REMOVED lines=12> */
[----:B------:R-:W-:Y:S02]  /*22b70*/  ISETP.GE.AND P1, PT, R0, RZ, PT ;  /* 0x000000ff0000720c */ /* 0x000fe40003f26270 */
[----:B------:R-:W-:-:S05]  /*22b80*/  IADD3 R0, PT, PT, -R13, RZ, RZ ;  /* 0x000000ff0d007210 */ /* 0x000fca0007ffe1ff */
[----:B------:R-:W-:Y:S01]  /*22b90*/  @!P0 IMAD.MOV.U32 R13, RZ, RZ, R0 ;  /* 0x000000ffff0d8224 */ /* 0x000fe200078e0000 */
[----:B0-----:R-:W-:-:S10]  /*22ba0*/  DMUL R16, R14, UR4 ;  /* 0x000000040e107c28 */ /* 0x001fd40008000000 */
[----:B------:R-:W0:Y:S02]  /*22bb0*/  F2F.F32.F64 R16, R16 ;  /* 0x0000001000107310 */ /* 0x000e240000301000 */
[----:B0-----:R-:W-:Y:S01]  /*22bc0*/  FSEL R14, -R16, R16, !P1 ;  /* 0x00000010100e7208 */ /* 0x001fe20004800100 */
[----:B------:R-:W-:Y:S06]  /*22bd0*/  BRA `(.L_x_305) ;  /* 0x0000000000087947 */ /* 0x000fec0003800000 */
.L_x_306:
[----:B------:R-:W-:Y:S01]  /*22be0*/  FMUL R14, RZ, R0 ;  /* 0x00000000ff0e7220 */ /* 0x000fe20000400000 */
[----:B------:R-:W-:-:S07]  /*22bf0*/  IMAD.MOV.U32 R13, RZ, RZ, RZ ;  /* 0x000000ffff0d7224 */ /* 0x000fce00078e00ff */
.L_x_305:
        /* <DEDUP_REMOVED lines=32> */
.L_x_311:
        /* <DEDUP_REMOVED lines=28> */
[----:B------:R-:W-:-:S04]  /*22fc0*/  SHF.R.U32.HI R15, RZ, 0x5, R15 ;  /* 0x00000005ff0f7819 */ /* 0x000fc8000001160f */
[----:B------:R-:W-:-:S04]  /*22fd0*/  LEA R17, -R15, RZ, 0x2 ;  /* 0x000000ff0f117211 */ /* 0x000fc800078e11ff */
        /* <DEDUP_REMOVED lines=12> */
[--C-:B------:R-:W-:Y:S02]  /*230a0*/  @P2 IMAD.MOV.U32 R18, RZ, RZ, R8.reuse ;  /* 0x000000ffff122224 */ /* 0x100fe400078e0008 */
[----:B------:R-:W-:Y:S01]  /*230b0*/  @P1 IMAD.MOV.U32 R15, RZ, RZ, R8 ;  /* 0x000000ffff0f1224 */ /* 0x000fe200078e0008 */
[----:B------:R-:W-:Y:S01]  /*230c0*/  @P0 MOV R15, R9 ;  /* 0x00000009000f0202 */ /* 0x000fe20000000f00 */
[----:B------:R-:W-:-:S02]  /*230d0*/  @P1 IMAD.MOV.U32 R18, RZ, RZ, R9 ;  /* 0x000000ffff121224 */ /* 0x000fc400078e0009 */
[--C-:B------:R-:W-:Y:S02]  /*230e0*/  @P0 IMAD.MOV.U32 R18, RZ, RZ, R10.reuse ;  /* 0x000000ffff120224 */ /* 0x100fe400078e000a */
[----:B------:R-:W-:Y:S02]  /*230f0*/  @P3 IMAD.MOV.U32 R15, RZ, RZ, R10 ;  /* 0x000000ffff0f3224 */ /* 0x000fe400078e000a */
[--C-:B------:R-:W-:Y:S02]  /*23100*/  @P3 IMAD.MOV.U32 R18, RZ, RZ, R11.reuse ;  /* 0x000000ffff123224 */ /* 0x100fe400078e000b */
[----:B------:R-:W-:Y:S02]  /*23110*/  @P5 IMAD.MOV.U32 R15, RZ, RZ, R11 ;  /* 0x000000ffff0f5224 */ /* 0x000fe400078e000b */
[--C-:B------:R-:W-:Y:S02]  /*23120*/  @P5 IMAD.MOV.U32 R18, RZ, RZ, R13.reuse ;  /* 0x000000ffff125224 */ /* 0x100fe400078e000d */
        /* <DEDUP_REMOVED lines=13> */
.L_x_312:
[C-C-:B------:R-:W-:Y:S01]  /*23200*/  SHF.L.W.U32.HI R19, R15.reuse, 0x2, R18.reuse ;  /* 0x000000020f137819 */ /* 0x140fe20000010e12 */
[----:B------:R-:W-:Y:S01]  /*23210*/  IMAD.SHL.U32 R15, R15, 0x4, RZ ;  /* 0x000000040f0f7824 */ /* 0x000fe200078e00ff */
[----:B------:R-:W-:Y:S01]  /*23220*/  UMOV UR4, 0x54442d19 ;  /* 0x54442d1900047882 */ /* 0x000fe20000000000 */
[----:B------:R-:W-:Y:S01]  /*23230*/  UMOV UR5, 0x3bf921fb ;  /* 0x3bf921fb00057882 */ /* 0x000fe20000000000 */
[----:B------:R-:W-:Y:S02]  /*23240*/  SHF.R.S32.HI R16, RZ, 0x1f, R19 ;  /* 0x0000001fff107819 */ /* 0x000fe40000011413 */
[----:B------:R-:W-:Y:S02]  /*23250*/  SHF.R.U32.HI R13, RZ, 0x1e, R18 ;  /* 0x0000001eff0d7819 */ /* 0x000fe40000011612 */
[C---:B------:R-:W-:Y:S02]  /*23260*/  LOP3.LUT R14, R16.reuse, R15, RZ, 0x3c, !PT ;  /* 0x0000000f100e7212 */ /* 0x040fe400078e3cff */
[----:B------:R-:W-:-:S02]  /*23270*/  LOP3.LUT R15, R16, R19, RZ, 0x3c, !PT ;  /* 0x00000013100f7212 */ /* 0x000fc400078e3cff */
[----:B------:R-:W-:Y:S02]  /*23280*/  ISETP.GE.AND P0, PT, R0, RZ, PT ;  /* 0x000000ff0000720c */ /* 0x000fe40003f06270 */
[C---:B------:R-:W-:Y:S02]  /*23290*/  LOP3.LUT R0, R19.reuse, R0, RZ, 0x3c, !PT ;  /* 0x0000000013007212 */ /* 0x040fe400078e3cff */
[----:B------:R-:W0:Y:S01]  /*232a0*/  I2F.F64.S64 R14, R14 ;  /* 0x0000000e000e7312 */ /* 0x000e220000301c00 */
[----:B------:R-:W-:Y:S02]  /*232b0*/  LEA.HI R13, R19, R13, RZ, 0x1 ;  /* 0x0000000d130d7211 */ /* 0x000fe400078f08ff */
[----:B------:R-:W-:-:S03]  /*232c0*/  ISETP.GE.AND P1, PT, R0, RZ, PT ;  /* 0x000000ff0000720c */ /* 0x000fc60003f26270 */
[----:B------:R-:W-:-:S05]  /*232d0*/  IMAD.MOV R0, RZ, RZ, -R13 ;  /* 0x000000ffff007224 */ /* 0x000fca00078e0a0d */
[----:B------:R-:W-:Y:S01]  /*232e0*/  @!P0 MOV R13, R0 ;  /* 0x00000000000d8202 */ /* 0x000fe20000000f00 */
[----:B0-----:R-:W-:-:S10]  /*232f0*/  DMUL R16, R14, UR4 ;  /* 0x000000040e107c28 */ /* 0x001fd40008000000 */
[----:B------:R-:W0:Y:S02]  /*23300*/  F2F.F32.F64 R16, R16 ;  /* 0x0000001000107310 */ /* 0x000e240000301000 */
[----:B0-----:R-:W-:Y:S01]  /*23310*/  FSEL R14, -R16, R16, !P1 ;  /* 0x00000010100e7208 */ /* 0x001fe20004800100 */
[----:B------:R-:W-:Y:S06]  /*23320*/  BRA `(.L_x_309) ;  /* 0x0000000000087947 */ /* 0x000fec0003800000 */
.L_x_310:
[----:B------:R-:W-:Y:S01]  /*23330*/  FMUL R14, RZ, R0 ;  /* 0x00000000ff0e7220 */ /* 0x000fe20000400000 */
[----:B------:R-:W-:-:S07]  /*23340*/  IMAD.MOV.U32 R13, RZ, RZ, RZ ;  /* 0x000000ffff0d7224 */ /* 0x000fce00078e00ff */
.L_x_309:
        /* <DEDUP_REMOVED lines=32> */
.L_x_315:
        /* <DEDUP_REMOVED lines=44> */
[--C-:B------:R-:W-:Y:S01]  /*23810*/  @P1 IMAD.MOV.U32 R18, RZ, RZ, R9.reuse ;  /* 0x000000ffff121224 */ /* 0x100fe200078e0009 */
[----:B------:R-:W-:Y:S01]  /*23820*/  @P0 MOV R18, R10 ;  /* 0x0000000a00120202 */ /* 0x000fe20000000f00 */
[----:B------:R-:W-:Y:S02]  /*23830*/  @P0 IMAD.MOV.U32 R15, RZ, RZ, R9 ;  /* 0x000000ffff0f0224 */ /* 0x000fe400078e0009 */
        /* <DEDUP_REMOVED lines=15> */
[----:B------:R-:W-:-:S05]  /*23930*/  @P0 IMAD.MOV.U32 R16, RZ, RZ, R13 ;  /* 0x000000ffff100224 */ /* 0x000fca00078e000d */
[----:B------:R-:W-:-:S07]  /*23940*/  SHF.L.W.U32.HI R15, R16, R14, R15 ;  /* 0x0000000e100f7219 */ /* 0x000fce0000010e0f */
.L_x_316:
        /* <DEDUP_REMOVED lines=19> */
.L_x_314:
[----:B------:R-:W-:Y:S01]  /*23a80*/  FMUL R14, RZ, R0 ;  /* 0x00000000ff0e7220 */ /* 0x000fe20000400000 */
[----:B------:R-:W-:-:S07]  /*23a90*/  MOV R13, RZ ;  /* 0x000000ff000d7202 */ /* 0x000fce0000000f00 */
.L_x_313:
        /* <DEDUP_REMOVED lines=32> */
.L_x_319:
        /* <DEDUP_REMOVED lines=38> */
[--C-:B------:R-:W-:Y:S01]  /*23f00*/  @P4 IMAD.MOV.U32 R18, RZ, RZ, R7.reuse ;  /* 0x000000ffff124224 */ /* 0x100fe200078e0007 */
[----:B------:R-:W-:Y:S01]  /*23f10*/  @P4 MOV R15, R3 ;  /* 0x00000003000f4202 */ /* 0x000fe20000000f00 */
[----:B------:R-:W-:Y:S01]  /*23f20*/  @P2 IMAD.MOV.U32 R15, RZ, RZ, R7 ;  /* 0x000000ffff0f2224 */ /* 0x000fe200078e0007 */
[----:B------:R-:W-:Y:S01]  /*23f30*/  ISETP.EQ.AND P4, PT, R17, 0x4, PT ;  /* 0x000000041100780c */ /* 0x000fe20003f82270 */
[--C-:B------:R-:W-:Y:S02]  /*23f40*/  @P2 IMAD.MOV.U32 R18, RZ, RZ, R8.reuse ;  /* 0x000000ffff122224 */ /* 0x100fe400078e0008 */
[----:B------:R-:W-:Y:S02]  /*23f50*/  @P1 IMAD.MOV.U32 R15, RZ, RZ, R8 ;  /* 0x000000ffff0f1224 */ /* 0x000fe400078e0008 */
[----:B------:R-:W-:-:S02]  /*23f60*/  @P1 IMAD.MOV.U32 R18, RZ, RZ, R9 ;  /* 0x000000ffff121224 */ /* 0x000fc400078e0009 */
[----:B------:R-:W-:Y:S02]  /*23f70*/  @P0 IMAD.MOV.U32 R15, RZ, RZ, R9 ;  /* 0x000000ffff0f0224 */ /* 0x000fe400078e0009 */
[----:B------:R-:W-:Y:S01]  /*23f80*/  @P0 IMAD.MOV.U32 R18, RZ, RZ, R10 ;  /* 0x000000ffff120224 */ /* 0x000fe200078e000a */
[----:B------:R-:W-:Y:S01]  /*23f90*/  @P3 MOV R15, R10 ;  /* 0x0000000a000f3202 */ /* 0x000fe20000000f00 */
[--C-:B------:R-:W-:Y:S02]  /*23fa0*/  @P3 IMAD.MOV.U32 R18, RZ, RZ, R11.reuse ;  /* 0x000000ffff123224 */ /* 0x100fe400078e000b */
[----:B------:R-:W-:Y:S02]  /*23fb0*/  @P5 IMAD.MOV.U32 R15, RZ, RZ, R11 ;  /* 0x000000ffff0f5224 */ /* 0x000fe400078e000b */
[--C-:B------:R-:W-:Y:S02]  /*23fc0*/  @P5 IMAD.MOV.U32 R18, RZ, RZ, R13.reuse ;  /* 0x000000ffff125224 */ /* 0x100fe400078e000d */
[----:B------:R-:W-:Y:S01]  /*23fd0*/  @P4 IMAD.MOV.U32 R15, RZ, RZ, R13 ;  /* 0x000000ffff0f4224 */ /* 0x000fe200078e000d */
[----:B------:R-:W-:Y:S06]  /*23fe0*/  @!P6 BRA `(.L_x_320) ;  /* 0x00000000002ce947 */ /* 0x000fec0003800000 */
[----:B------:R-:W-:Y:S01]  /*23ff0*/  @P2 IMAD.MOV.U32 R16, RZ, RZ, R3 ;  /* 0x000000ffff102224 */ /* 0x000fe200078e0003 */
[----:B------:R-:W-:Y:S01]  /*24000*/  LOP3.LUT R14, R14, 0x1f, RZ, 0xc0, !PT ;  /* 0x0000001f0e0e7812 */ /* 0x000fe200078ec0ff */
[----:B------:R-:W-:Y:S02]  /*24010*/  @P1 IMAD.MOV.U32 R16, RZ, RZ, R7 ;  /* 0x000000ffff101224 */ /* 0x000fe400078e0007 */
[----:B------:R-:W-:Y:S01]  /*24020*/  @P0 IMAD.MOV.U32 R16, RZ, RZ, R8 ;  /* 0x000000ffff100224 */ /* 0x000fe200078e0008 */
[----:B------:R-:W-:Y:S02]  /*24030*/  ISETP.EQ.AND P0, PT, R17, 0x8, PT ;  /* 0x000000081100780c */ /* 0x000fe40003f02270 */
[----:B------:R-:W-:Y:S01]  /*24040*/  @P3 MOV R16, R9 ;  /* 0x0000000900103202 */ /* 0x000fe20000000f00 */
[----:B------:R-:W-:Y:S01]  /*24050*/  @P5 IMAD.MOV.U32 R16, RZ, RZ, R10 ;  /* 0x000000ffff105224 */ /* 0x000fe200078e000a */
[----:B------:R-:W-:Y:S01]  /*24060*/  SHF.L.W.U32.HI R18, R15, R14, R18 ;  /* 0x0000000e0f127219 */ /* 0x000fe20000010e12 */
[----:B------:R-:W-:-:S08]  /*24070*/  @P4 IMAD.MOV.U32 R16, RZ, RZ, R11 ;  /* 0x000000ffff104224 */ /* 0x000fd000078e000b */
[----:B------:R-:W-:-:S05]  /*24080*/  @P0 IMAD.MOV.U32 R16, RZ, RZ, R13 ;  /* 0x000000ffff100224 */ /* 0x000fca00078e000d */
[----:B------:R-:W-:-:S07]  /*24090*/  SHF.L.W.U32.HI R15, R16, R14, R15 ;  /* 0x0000000e100f7219 */ /* 0x000fce0000010e0f */
.L_x_320:
        /* <DEDUP_REMOVED lines=19> */
.L_x_318:
[----:B------:R-:W-:Y:S01]  /*241d0*/  FMUL R14, RZ, R0 ;  /* 0x00000000ff0e7220 */ /* 0x000fe20000400000 */
[----:B------:R-:W-:-:S07]  /*241e0*/  IMAD.MOV.U32 R13, RZ, RZ, RZ ;  /* 0x000000ffff0d7224 */ /* 0x000fce00078e00ff */
.L_x_317:
        /* <DEDUP_REMOVED lines=26> */
[----:B------:R-:W-:Y:S01]  /*24390*/  SHF.L.U32 R14, R0, 0x8, RZ ;  /* 0x00000008000e7819 */ /* 0x000fe200000006ff */
[----:B------:R-:W-:Y:S01]  /*243a0*/  IMAD.MOV.U32 R13, RZ, RZ, RZ ;  /* 0x000000ffff0d7224 */ /* 0x000fe200078e00ff */
[----:B------:R-:W-:Y:S01]  /*243b0*/  CS2R R18, SRZ ;  /* 0x0000000000127805 */ /* 0x000fe2000001ff00 */
[----:B------:R-:W0:Y:S01]  /*243c0*/  LDCU.64 UR8, c[0x4][URZ] ;  /* 0x01000000ff0877ac */ /* 0x000e220008000a00 */
[----:B------:R-:W-:Y:S01]  /*243d0*/  LOP3.LUT R21, R14, 0x80000000, RZ, 0xfc, !PT ;  /* 0x800000000e157812 */ /* 0x000fe200078efcff */
[----:B------:R-:W-:-:S06]  /*243e0*/  UMOV UR4, URZ ;  /* 0x000000ff00047c82 */ /* 0x000fcc0008000000 */
.L_x_323:
        /* <DEDUP_REMOVED lines=38> */
[----:B------:R-:W-:Y:S01]  /*24650*/  @P4 IMAD.MOV.U32 R15, RZ, RZ, R3 ;  /* 0x000000ffff0f4224 */ /* 0x000fe200078e0003 */
[----:B------:R-:W-:Y:S01]  /*24660*/  @P4 MOV R18, R7 ;  /* 0x0000000700124202 */ /* 0x000fe20000000f00 */
[----:B------:R-:W-:Y:S01]  /*24670*/  @P2 IMAD.MOV.U32 R15, RZ, RZ, R7 ;  /* 0x000000ffff0f2224 */ /* 0x000fe200078e0007 */
[----:B------:R-:W-:Y:S01]  /*24680*/  ISETP.EQ.AND P4, PT, R17, 0x4, PT ;  /* 0x000000041100780c */ /* 0x000fe20003f82270 */
[--C-:B------:R-:W-:Y:S02]  /*24690*/  @P2 IMAD.MOV.U32 R18, RZ, RZ, R8.reuse ;  /* 0x000000ffff122224 */ /* 0x100fe400078e0008 */
[----:B------:R-:W-:Y:S02]  /*246a0*/  @P1 IMAD.MOV.U32 R15, RZ, RZ, R8 ;  /* 0x000000ffff0f1224 */ /* 0x000fe400078e0008 */
[----:B------:R-:W-:-:S02]  /*246b0*/  @P1 IMAD.MOV.U32 R18, RZ, RZ, R9 ;  /* 0x000000ffff121224 */ /* 0x000fc400078e0009 */
[----:B------:R-:W-:Y:S02]  /*246c0*/  @P0 IMAD.MOV.U32 R15, RZ, RZ, R9 ;  /* 0x000000ffff0f0224 */ /* 0x000fe400078e0009 */
[--C-:B------:R-:W-:Y:S01]  /*246d0*/  @P0 IMAD.MOV.U32 R18, RZ, RZ, R10.reuse ;  /* 0x000000ffff120224 */ /* 0x100fe200078e000a */
[----:B------:R-:W-:Y:S01]  /*246e0*/  @P3 MOV R18, R11 ;  /* 0x0000000b00123202 */ /* 0x000fe20000000f00 */
[----:B------:R-:W-:Y:S02]  /*246f0*/  @P3 IMAD.MOV.U32 R15, RZ, RZ, R10 ;  /* 0x000000ffff0f3224 */ /* 0x000fe400078e000a */
        /* <DEDUP_REMOVED lines=15> */
.L_x_324:
        /* <DEDUP_REMOVED lines=19> */
.L_x_322:
[----:B------:R-:W-:Y:S01]  /*24920*/  FMUL R14, RZ, R0 ;  /* 0x00000000ff0e7220 */ /* 0x000fe20000400000 */
[----:B------:R-:W-:-:S07]  /*24930*/  IMAD.MOV.U32 R13, RZ, RZ, RZ ;  /* 0x000000ffff0d7224 */ /* 0x000fce00078e00ff */
.L_x_321:
        /* <DEDUP_REMOVED lines=27> */
[----:B------:R-:W-:Y:S02]  /*24af0*/  MOV R13, RZ ;  /* 0x000000ff000d7202 */ /* 0x000fe40000000f00 */
[----:B------:R-:W-:Y:S01]  /*24b00*/  CS2R R18, SRZ ;  /* 0x0000000000127805 */ /* 0x000fe2000001ff00 */
[----:B------:R-:W0:Y:S01]  /*24b10*/  LDCU.64 UR8, c[0x4][URZ] ;  /* 0x01000000ff0877ac */ /* 0x000e220008000a00 */
[----:B------:R-:W-:Y:S01]  /*24b20*/  LOP3.LUT R21, R14, 0x80000000, RZ, 0xfc, !PT ;  /* 0x800000000e157812 */ /* 0x000fe200078efcff */
[----:B------:R-:W-:-:S06]  /*24b30*/  UMOV UR4, URZ ;  /* 0x000000ff00047c82 */ /* 0x000fcc0008000000 */
.L_x_327:
        /* <DEDUP_REMOVED lines=15> */
[----:B------:R-:W-:-:S05]  /*24c30*/  IADD3 R14, P6, PT, R14, R13, RZ ;  /* 0x0000000d0e0e7210 */ /* 0x000fca0007fde0ff */
        /* <DEDUP_REMOVED lines=31> */
[----:B------:R-:W-:Y:S01]  /*24e30*/  @P3 IMAD.MOV.U32 R15, RZ, RZ, R10 ;  /* 0x000000ffff0f3224 */ /* 0x000fe200078e000a */
[----:B------:R-:W-:Y:S01]  /*24e40*/  @P5 MOV R15, R11 ;  /* 0x0000000b000f5202 */ /* 0x000fe20000000f00 */
        /* <DEDUP_REMOVED lines=11> */
[----:B------:R-:W-:Y:S01]  /*24f00*/  @P5 IMAD.MOV.U32 R16, RZ, RZ, R10 ;  /* 0x000000ffff105224 */ /* 0x000fe200078e000a */
[----:B------:R-:W-:-:S09]  /*24f10*/  @P4 MOV R16, R11 ;  /* 0x0000000b00104202 */ /* 0x000fd20000000f00 */
[----:B------:R-:W-:-:S05]  /*24f20*/  @P0 IMAD.MOV.U32 R16, RZ, RZ, R13 ;  /* 0x000000ffff100224 */ /* 0x000fca00078e000d */
[----:B------:R-:W-:-:S07]  /*24f30*/  SHF.L.W.U32.HI R15, R16, R14, R15 ;  /* 0x0000000e100f7219 */ /* 0x000fce0000010e0f */
.L_x_328:
        /* <DEDUP_REMOVED lines=19> */
.L_x_326:
[----:B------:R-:W-:Y:S01]  /*25070*/  FMUL R14, RZ, R0 ;  /* 0x00000000ff0e7220 */ /* 0x000fe20000400000 */
[----:B------:R-:W-:-:S07]  /*25080*/  IMAD.MOV.U32 R13, RZ, RZ, RZ ;  /* 0x000000ffff0d7224 */ /* 0x000fce00078e00ff */
.L_x_325:
        /* <DEDUP_REMOVED lines=32> */
.L_x_331:
        /* <DEDUP_REMOVED lines=15> */
[----:B------:R-:W-:-:S07]  /*25380*/  IADD3 R14, P6, PT, R14, R13, RZ ;  /* 0x0000000d0e0e7210 */ /* 0x000fce0007fde0ff */
        /* <DEDUP_REMOVED lines=48> */
.L_x_332:
        /* <DEDUP_REMOVED lines=19> */
.L_x_330:
[----:B------:R-:W-:Y:S01]  /*257c0*/  FMUL R14, RZ, R0 ;  /* 0x00000000ff0e7220 */ /* 0x000fe20000400000 */
[----:B------:R-:W-:-:S07]  /*257d0*/  IMAD.MOV.U32 R13, RZ, RZ, RZ ;  /* 0x000000ffff0d7224 */ /* 0x000fce00078e00ff */
.L_x_329:
        /* <DEDUP_REMOVED lines=32> */
.L_x_335:
        /* <DEDUP_REMOVED lines=64> */
.L_x_336:
        /* <DEDUP_REMOVED lines=19> */
.L_x_334:
[----:B------:R-:W-:Y:S01]  /*25f10*/  FMUL R14, RZ, R0 ;  /* 0x00000000ff0e7220 */ /* 0x000fe20000400000 */
[----:B------:R-:W-:-:S07]  /*25f20*/  IMAD.MOV.U32 R13, RZ, RZ, RZ ;  /* 0x000000ffff0d7224 */ /* 0x000fce00078e00ff */
.L_x_333:
        /* <DEDUP_REMOVED lines=32> */
.L_x_339:
        /* <DEDUP_REMOVED lines=64> */
.L_x_340:
        /* <DEDUP_REMOVED lines=19> */
.L_x_338:
[----:B------:R-:W-:Y:S01]  /*26660*/  FMUL R14, RZ, R0 ;  /* 0x00000000ff0e7220 */ /* 0x000fe20000400000 */
[----:B------:R-:W-:-:S07]  /*26670*/  IMAD.MOV.U32 R13, RZ, RZ, RZ ;  /* 0x000000ffff0d7224 */ /* 0x000fce00078e00ff */
.L_x_337:
        /* <DEDUP_REMOVED lines=32> */
.L_x_343:
        /* <DEDUP_REMOVED lines=64> */
.L_x_344:
        /* <DEDUP_REMOVED lines=19> */
.L_x_342:
[----:B------:R-:W-:Y:S01]  /*26db0*/  FMUL R14, RZ, R0 ;  /* 0x00000000ff0e7220 */ /* 0x000fe20000400000 */
[----:B------:R-:W-:-:S07]  /*26dc0*/  IMAD.MOV.U32 R13, RZ, RZ, RZ ;  /* 0x000000ffff0d7224 */ /* 0x000fce00078e00ff */
.L_x_341:
        /* <DEDUP_REMOVED lines=32> */
.L_x_347:
        /* <DEDUP_REMOVED lines=64> */
.L_x_348:
        /* <DEDUP_REMOVED lines=19> */
.L_x_346:
[----:B------:R-:W-:Y:S01]  /*27500*/  FMUL R14, RZ, R0 ;  /* 0x00000000ff0e7220 */ /* 0x000fe20000400000 */
[----:B------:R-:W-:-:S07]  /*27510*/  MOV R13, RZ ;  /* 0x000000ff000d7202 */ /* 0x000fce0000000f00 */
.L_x_345:
        /* <DEDUP_REMOVED lines=32> */
.L_x_351:
        /* <DEDUP_REMOVED lines=64> */
.L_x_352:
        /* <DEDUP_REMOVED lines=19> */
.L_x_350:
[----:B------:R-:W-:Y:S01]  /*27c50*/  FMUL R14, RZ, R0 ;  /* 0x00000000ff0e7220 */ /* 0x000fe20000400000 */
[----:B------:R-:W-:-:S07]  /*27c60*/  IMAD.MOV.U32 R13, RZ, RZ, RZ ;  /* 0x000000ffff0d7224 */ /* 0x000fce00078e00ff */
.L_x_349:
        /* <DEDUP_REMOVED lines=32> */
.L_x_355:
        /* <DEDUP_REMOVED lines=64> */
.L_x_356:
        /* <DEDUP_REMOVED lines=19> */
.L_x_354:
[----:B------:R-:W-:Y:S01]  /*283a0*/  FMUL R14, RZ, R0 ;  /* 0x00000000ff0e7220 */ /* 0x000fe20000400000 */
[----:B------:R-:W-:-:S07]  /*283b0*/  IMAD.MOV.U32 R13, RZ, RZ, RZ ;  /* 0x000000ffff0d7224 */ /* 0x000fce00078e00ff */
.L_x_353:
        /* <DEDUP_REMOVED lines=32> */
.L_x_359:
        /* <DEDUP_REMOVED lines=64> */
.L_x_360:
        /* <DEDUP_REMOVED lines=19> */
.L_x_358:
[----:B------:R-:W-:Y:S01]  /*28af0*/  FMUL R14, RZ, R0 ;  /* 0x00000000ff0e7220 */ /* 0x000fe20000400000 */
[----:B------:R-:W-:-:S07]  /*28b00*/  IMAD.MOV.U32 R13, RZ, RZ, RZ ;  /* 0x000000ffff0d7224 */ /* 0x000fce00078e00ff */
.L_x_357:
        /* <DEDUP_REMOVED lines=32> */
.L_x_363:
        /* <DEDUP_REMOVED lines=64> */
.L_x_364:
        /* <DEDUP_REMOVED lines=19> */
.L_x_362:
[----:B------:R-:W-:Y:S01]  /*29240*/  FMUL R14, RZ, R0 ;  /* 0x00000000ff0e7220 */ /* 0x000fe20000400000 */
[----:B------:R-:W-:-:S07]  /*29250*/  IMAD.MOV.U32 R13, RZ, RZ, RZ ;  /* 0x000000ffff0d7224 */ /* 0x000fce00078e00ff */
.L_x_361:
        /* <DEDUP_REMOVED lines=32> */
.L_x_367:
        /* <DEDUP_REMOVED lines=64> */
.L_x_368:
        /* <DEDUP_REMOVED lines=19> */
.L_x_366:
[----:B------:R-:W-:Y:S01]  /*29990*/  FMUL R14, RZ, R0 ;  /* 0x00000000ff0e7220 */ /* 0x000fe20000400000 */
[----:B------:R-:W-:-:S07]  /*299a0*/  IMAD.MOV.U32 R13, RZ, RZ, RZ ;  /* 0x000000ffff0d7224 */ /* 0x000fce00078e00ff */
.L_x_365:
        /* <DEDUP_REMOVED lines=32> */
.L_x_371:
        /* <DEDUP_REMOVED lines=64> */
.L_x_372:
        /* <DEDUP_REMOVED lines=19> */
.L_x_370:
[----:B------:R-:W-:Y:S01]  /*2a0e0*/  FMUL R14, RZ, R0 ;  /* 0x00000000ff0e7220 */ /* 0x000fe20000400000 */
[----:B------:R-:W-:-:S07]  /*2a0f0*/  IMAD.MOV.U32 R13, RZ, RZ, RZ ;  /* 0x000000ffff0d7224 */ /* 0x000fce00078e00ff */
.L_x_369:
        /* <DEDUP_REMOVED lines=32> */
.L_x_375:
        /* <DEDUP_REMOVED lines=64> */
.L_x_376:
        /* <DEDUP_REMOVED lines=19> */
.L_x_374:
[----:B------:R-:W-:Y:S01]  /*2a830*/  FMUL R14, RZ, R0 ;  /* 0x00000000ff0e7220 */ /* 0x000fe20000400000 */
[----:B------:R-:W-:-:S07]  /*2a840*/  IMAD.MOV.U32 R13, RZ, RZ, RZ ;  /* 0x000000ffff0d7224 */ /* 0x000fce00078e00ff */
.L_x_373:
        /* <DEDUP_REMOVED lines=32> */
.L_x_379:
        /* <DEDUP_REMOVED lines=64> */
.L_x_380:
        /* <DEDUP_REMOVED lines=19> */
.L_x_378:
[----:B------:R-:W-:Y:S01]  /*2af80*/  FMUL R14, RZ, R0 ;  /* 0x00000000ff0e7220 */ /* 0x000fe20000400000 */
[----:B------:R-:W-:-:S07]  /*2af90*/  MOV R13, RZ ;  /* 0x000000ff000d7202 */ /* 0x000fce0000000f00 */
.L_x_377:
        /* <DEDUP_REMOVED lines=32> */
.L_x_383:
        /* <DEDUP_REMOVED lines=64> */
.L_x_384:
        /* <DEDUP_REMOVED lines=19> */
.L_x_382:
[----:B------:R-:W-:Y:S01]  /*2b6d0*/  FMUL R14, RZ, R0 ;  /* 0x00000000ff0e7220 */ /* 0x000fe20000400000 */
[----:B------:R-:W-:-:S07]  /*2b6e0*/  IMAD.MOV.U32 R13, RZ, RZ, RZ ;  /* 0x000000ffff0d7224 */ /* 0x000fce00078e00ff */
.L_x_381:
        /* <DEDUP_REMOVED lines=32> */
.L_x_387:
        /* <DEDUP_REMOVED lines=64> */
.L_x_388:
        /* <DEDUP_REMOVED lines=19> */
.L_x_386:
[----:B------:R-:W-:Y:S01]  /*2be20*/  FMUL R14, RZ, R0 ;  /* 0x00000000ff0e7220 */ /* 0x000fe20000400000 */
[----:B------:R-:W-:-:S07]  /*2be30*/  IMAD.MOV.U32 R13, RZ, RZ, RZ ;  /* 0x000000ffff0d7224 */ /* 0x000fce00078e00ff */
.L_x_385:
        /* <DEDUP_REMOVED lines=32> */
.L_x_391:
        /* <DEDUP_REMOVED lines=64> */
.L_x_392:
        /* <DEDUP_REMOVED lines=19> */
.L_x_390:
[----:B------:R-:W-:Y:S01]  /*2c570*/  FMUL R14, RZ, R0 ;  /* 0x00000000ff0e7220 */ /* 0x000fe20000400000 */
[----:B------:R-:W-:-:S07]  /*2c580*/  IMAD.MOV.U32 R13, RZ, RZ, RZ ;  /* 0x000000ffff0d7224 */ /* 0x000fce00078e00ff */
.L_x_389:
        /* <DEDUP_REMOVED lines=32> */
.L_x_395:
        /* <DEDUP_REMOVED lines=64> */
.L_x_396:
        /* <DEDUP_REMOVED lines=19> */
.L_x_394:
[----:B------:R-:W-:Y:S01]  /*2ccc0*/  FMUL R14, RZ, R0 ;  /* 0x00000000ff0e7220 */ /* 0x000fe20000400000 */
[----:B------:R-:W-:-:S07]  /*2ccd0*/  IMAD.MOV.U32 R13, RZ, RZ, RZ ;  /* 0x000000ffff0d7224 */ /* 0x000fce00078e00ff */
.L_x_393:
        /* <DEDUP_REMOVED lines=32> */
.L_x_399:
        /* <DEDUP_REMOVED lines=64> */
.L_x_400:
        /* <DEDUP_REMOVED lines=19> */
.L_x_398:
[----:B------:R-:W-:Y:S01]  /*2d410*/  FMUL R14, RZ, R0 ;  /* 0x00000000ff0e7220 */ /* 0x000fe20000400000 */
[----:B------:R-:W-:-:S07]  /*2d420*/  IMAD.MOV.U32 R13, RZ, RZ, RZ ;  /* 0x000000ffff0d7224 */ /* 0x000fce00078e00ff */
.L_x_397:
        /* <DEDUP_REMOVED lines=32> */
.L_x_403:
        /* <DEDUP_REMOVED lines=64> */
.L_x_404:
        /* <DEDUP_REMOVED lines=19> */
.L_x_402:
[----:B------:R-:W-:Y:S01]  /*2db60*/  FMUL R14, RZ, R0 ;  /* 0x00000000ff0e7220 */ /* 0x000fe20000400000 */
[----:B------:R-:W-:-:S07]  /*2db70*/  IMAD.MOV.U32 R13, RZ, RZ, RZ ;  /* 0x000000ffff0d7224 */ /* 0x000fce00078e00ff */
.L_x_401:
        /* <DEDUP_REMOVED lines=32> */
.L_x_407:
        /* <DEDUP_REMOVED lines=64> */
.L_x_408:
        /* <DEDUP_REMOVED lines=19> */
.L_x_406:
[----:B------:R-:W-:Y:S01]  /*2e2b0*/  FMUL R14, RZ, R0 ;  /* 0x00000000ff0e7220 */ /* 0x000fe20000400000 */
[----:B------:R-:W-:-:S07]  /*2e2c0*/  IMAD.MOV.U32 R13, RZ, RZ, RZ ;  /* 0x000000ffff0d7224 */ /* 0x000fce00078e00ff */
.L_x_405:
        /* <DEDUP_REMOVED lines=32> */
.L_x_411:
        /* <DEDUP_REMOVED lines=64> */
.L_x_412:
        /* <DEDUP_REMOVED lines=19> */
.L_x_410:
[----:B------:R-:W-:Y:S01]  /*2ea00*/  FMUL R14, RZ, R0 ;  /* 0x00000000ff0e7220 */ /* 0x000fe20000400000 */
[----:B------:R-:W-:-:S07]  /*2ea10*/  MOV R13, RZ ;  /* 0x000000ff000d7202 */ /* 0x000fce0000000f00 */
.L_x_409:
        /* <DEDUP_REMOVED lines=32> */
.L_x_415:
        /* <DEDUP_REMOVED lines=64> */
.L_x_416:
        /* <DEDUP_REMOVED lines=19> */
.L_x_414:
[----:B------:R-:W-:Y:S01]  /*2f150*/  FMUL R14, RZ, R0 ;  /* 0x00000000ff0e7220 */ /* 0x000fe20000400000 */
[----:B------:R-:W-:-:S07]  /*2f160*/  IMAD.MOV.U32 R13, RZ, RZ, RZ ;  /* 0x000000ffff0d7224 */ /* 0x000fce00078e00ff */
.L_x_413:
        /* <DEDUP_REMOVED lines=32> */
.L_x_419:
        /* <DEDUP_REMOVED lines=64> */
.L_x_420:
        /* <DEDUP_REMOVED lines=19> */
.L_x_418:
[----:B------:R-:W-:Y:S01]  /*2f8a0*/  FMUL R14, RZ, R0 ;  /* 0x00000000ff0e7220 */ /* 0x000fe20000400000 */
[----:B------:R-:W-:-:S07]  /*2f8b0*/  IMAD.MOV.U32 R13, RZ, RZ, RZ ;  /* 0x000000ffff0d7224 */ /* 0x000fce00078e00ff */
.L_x_417:
        /* <DEDUP_REMOVED lines=32> */
.L_x_423:
        /* <DEDUP_REMOVED lines=64> */
.L_x_424:
        /* <DEDUP_REMOVED lines=19> */
.L_x_422:
[----:B------:R-:W-:Y:S01]  /*2fff0*/  FMUL R14, RZ, R0 ;  /* 0x00000000ff0e7220 */ /* 0x000fe20000400000 */
[----:B------:R-:W-:-:S07]  /*30000*/  IMAD.MOV.U32 R13, RZ, RZ, RZ ;  /* 0x000000ffff0d7224 */ /* 0x000fce00078e00ff */
.L_x_421:
        /* <DEDUP_REMOVED lines=32> */
.L_x_427:
        /* <DEDUP_REMOVED lines=64> */
.L_x_428:
        /* <DEDUP_REMOVED lines=19> */
.L_x_426:
[----:B------:R-:W-:Y:S01]  /*30740*/  FMUL R14, RZ, R0 ;  /* 0x00000000ff0e7220 */ /* 0x000fe20000400000 */
[----:B------:R-:W-:-:S07]  /*30750*/  IMAD.MOV.U32 R13, RZ, RZ, RZ ;  /* 0x000000ffff0d7224 */ /* 0x000fce00078e00ff */
.L_x_425:
        /* <DEDUP_REMOVED lines=32> */
.L_x_431:
        /* <DEDUP_REMOVED lines=64> */
.L_x_432:
        /* <DEDUP_REMOVED lines=19> */
.L_x_430:
[----:B------:R-:W-:Y:S01]  /*30e90*/  FMUL R14, RZ, R0 ;  /* 0x00000000ff0e7220 */ /* 0x000fe20000400000 */
[----:B------:R-:W-:-:S07]  /*30ea0*/  IMAD.MOV.U32 R13, RZ, RZ, RZ ;  /* 0x000000ffff0d7224 */ /* 0x000fce00078e00ff */
.L_x_429:
        /* <DEDUP_REMOVED lines=32> */
.L_x_435:
        /* <DEDUP_REMOVED lines=64> */
.L_x_436:
        /* <DEDUP_REMOVED lines=19> */
.L_x_434:
[----:B------:R-:W-:Y:S01]  /*315e0*/  FMUL R14, RZ, R0 ;  /* 0x00000000ff0e7220 */ /* 0x000fe20000400000 */
[----:B------:R-:W-:-:S07]  /*315f0*/  IMAD.MOV.U32 R13, RZ, RZ, RZ ;  /* 0x000000ffff0d7224 */ /* 0x000fce00078e00ff */
.L_x_433:
        /* <DEDUP_REMOVED lines=32> */
.L_x_439:
        /* <DEDUP_REMOVED lines=64> */
.L_x_440:
        /* <DEDUP_REMOVED lines=19> */
.L_x_438:
[----:B------:R-:W-:Y:S01]  /*31d30*/  FMUL R14, RZ, R0 ;  /* 0x00000000ff0e7220 */ /* 0x000fe20000400000 */
[----:B------:R-:W-:-:S07]  /*31d40*/  IMAD.MOV.U32 R13, RZ, RZ, RZ ;  /* 0x000000ffff0d7224 */ /* 0x000fce00078e00ff */
.L_x_437:
        /* <DEDUP_REMOVED lines=32> */
.L_x_443:
        /* <DEDUP_REMOVED lines=64> */
.L_x_444:
        /* <DEDUP_REMOVED lines=19> */
.L_x_442:
[----:B------:R-:W-:Y:S01]  /*32480*/  FMUL R14, RZ, R0 ;  /* 0x00000000ff0e7220 */ /* 0x000fe20000400000 */
[----:B------:R-:W-:-:S07]  /*32490*/  MOV R13, RZ ;  /* 0x000000ff000d7202 */ /* 0x000fce0000000f00 */
.L_x_441:
        /* <DEDUP_REMOVED lines=32> */
.L_x_447:
        /* <DEDUP_REMOVED lines=64> */
.L_x_448:
        /* <DEDUP_REMOVED lines=19> */
.L_x_446:
[----:B------:R-:W-:Y:S01]  /*32bd0*/  FMUL R14, RZ, R0 ;  /* 0x00000000ff0e7220 */ /* 0x000fe20000400000 */
[----:B------:R-:W-:-:S07]  /*32be0*/  IMAD.MOV.U32 R13, RZ, RZ, RZ ;  /* 0x000000ffff0d7224 */ /* 0x000fce00078e00ff */
.L_x_445:
        /* <DEDUP_REMOVED lines=32> */
.L_x_451:
        /* <DEDUP_REMOVED lines=64> */
.L_x_452:
        /* <DEDUP_REMOVED lines=19> */
.L_x_450:
[----:B------:R-:W-:Y:S01]  /*33320*/  FMUL R14, RZ, R0 ;  /* 0x00000000ff0e7220 */ /* 0x000fe20000400000 */
[----:B------:R-:W-:-:S07]  /*33330*/  IMAD.MOV.U32 R13, RZ, RZ, RZ ;  /* 0x000000ffff0d7224 */ /* 0x000fce00078e00ff */
.L_x_449:
        /* <DEDUP_REMOVED lines=32> */
.L_x_455:
        /* <DEDUP_REMOVED lines=64> */
.L_x_456:
        /* <DEDUP_REMOVED lines=19> */
.L_x_454:
[----:B------:R-:W-:Y:S01]  /*33a70*/  FMUL R14, RZ, R0 ;  /* 0x00000000ff0e7220 */ /* 0x000fe20000400000 */
[----:B------:R-:W-:-:S07]  /*33a80*/  IMAD.MOV.U32 R13, RZ, RZ, RZ ;  /* 0x000000ffff0d7224 */ /* 0x000fce00078e00ff */
.L_x_453:
        /* <DEDUP_REMOVED lines=32> */
.L_x_459:
        /* <DEDUP_REMOVED lines=64> */
.L_x_460:
        /* <DEDUP_REMOVED lines=19> */
.L_x_458:
[----:B------:R-:W-:Y:S01]  /*341c0*/  FMUL R14, RZ, R0 ;  /* 0x00000000ff0e7220 */ /* 0x000fe20000400000 */
[----:B------:R-:W-:-:S07]  /*341d0*/  IMAD.MOV.U32 R13, RZ, RZ, RZ ;  /* 0x000000ffff0d7224 */ /* 0x000fce00078e00ff */
.L_x_457:
        /* <DEDUP_REMOVED lines=32> */
.L_x_463:
        /* <DEDUP_REMOVED lines=64> */
.L_x_464:
        /* <DEDUP_REMOVED lines=19> */
.L_x_462:
[----:B------:R-:W-:Y:S01]  /*34910*/  FMUL R14, RZ, R0 ;  /* 0x00000000ff0e7220 */ /* 0x000fe20000400000 */
[----:B------:R-:W-:-:S07]  /*34920*/  IMAD.MOV.U32 R13, RZ, RZ, RZ ;  /* 0x000000ffff0d7224 */ /* 0x000fce00078e00ff */
.L_x_461:
        /* <DEDUP_REMOVED lines=32> */
.L_x_467:
        /* <DEDUP_REMOVED lines=64> */
.L_x_468:
        /* <DEDUP_REMOVED lines=19> */
.L_x_466:
[----:B------:R-:W-:Y:S01]  /*35060*/  FMUL R14, RZ, R0 ;  /* 0x00000000ff0e7220 */ /* 0x000fe20000400000 */
[----:B------:R-:W-:-:S07]  /*35070*/  IMAD.MOV.U32 R13, RZ, RZ, RZ ;  /* 0x000000ffff0d7224 */ /* 0x000fce00078e00ff */
.L_x_465:
        /* <DEDUP_REMOVED lines=32> */
.L_x_471:
        /* <DEDUP_REMOVED lines=64> */
.L_x_472:
        /* <DEDUP_REMOVED lines=19> */
.L_x_470:
[----:B------:R-:W-:Y:S01]  /*357b0*/  FMUL R14, RZ, R0 ;  /* 0x00000000ff0e7220 */ /* 0x000fe20000400000 */
[----:B------:R-:W-:-:S07]  /*357c0*/  IMAD.MOV.U32 R13, RZ, RZ, RZ ;  /* 0x000000ffff0d7224 */ /* 0x000fce00078e00ff */
.L_x_469:
        /* <DEDUP_REMOVED lines=32> */
.L_x_475:
        /* <DEDUP_REMOVED lines=64> */
.L_x_476:
        /* <DEDUP_REMOVED lines=19> */
.L_x_474:
[----:B------:R-:W-:Y:S01]  /*35f00*/  FMUL R14, RZ, R0 ;  /* 0x00000000ff0e7220 */ /* 0x000fe20000400000 */
[----:B------:R-:W-:-:S07]  /*35f10*/  MOV R13, RZ ;  /* 0x000000ff000d7202 */ /* 0x000fce0000000f00 */
.L_x_473:
        /* <DEDUP_REMOVED lines=32> */
.L_x_479:
        /* <DEDUP_REMOVED lines=64> */
.L_x_480:
        /* <DEDUP_REMOVED lines=19> */
.L_x_478:
[----:B------:R-:W-:Y:S01]  /*36650*/  FMUL R14, RZ, R0 ;  /* 0x00000000ff0e7220 */ /* 0x000fe20000400000 */
[----:B------:R-:W-:-:S07]  /*36660*/  IMAD.MOV.U32 R13, RZ, RZ, RZ ;  /* 0x000000ffff0d7224 */ /* 0x000fce00078e00ff */
.L_x_477:
        /* <DEDUP_REMOVED lines=32> */
.L_x_483:
        /* <DEDUP_REMOVED lines=64> */
.L_x_484:
        /* <DEDUP_REMOVED lines=19> */
.L_x_482:
[----:B------:R-:W-:Y:S01]  /*36da0*/  FMUL R14, RZ, R0 ;  /* 0x00000000ff0e7220 */ /* 0x000fe20000400000 */
[----:B------:R-:W-:-:S07]  /*36db0*/  IMAD.MOV.U32 R13, RZ, RZ, RZ ;  /* 0x000000ffff0d7224 */ /* 0x000fce00078e00ff */
.L_x_481:
        /* <DEDUP_REMOVED lines=32> */
.L_x_487:
        /* <DEDUP_REMOVED lines=64> */
.L_x_488:
        /* <DEDUP_REMOVED lines=19> */
.L_x_486:
[----:B------:R-:W-:Y:S01]  /*374f0*/  FMUL R14, RZ, R0 ;  /* 0x00000000ff0e7220 */ /* 0x000fe20000400000 */
[----:B------:R-:W-:-:S07]  /*37500*/  IMAD.MOV.U32 R13, RZ, RZ, RZ ;  /* 0x000000ffff0d7224 */ /* 0x000fce00078e00ff */
.L_x_485:
        /* <DEDUP_REMOVED lines=32> */
.L_x_491:
        /* <DEDUP_REMOVED lines=64> */
.L_x_492:
        /* <DEDUP_REMOVED lines=19> */
.L_x_490:
[----:B------:R-:W-:Y:S01]  /*37c40*/  FMUL R14, RZ, R0 ;  /* 0x00000000ff0e7220 */ /* 0x000fe20000400000 */
[----:B------:R-:W-:-:S07]  /*37c50*/  IMAD.MOV.U32 R13, RZ, RZ, RZ ;  /* 0x000000ffff0d7224 */ /* 0x000fce00078e00ff */
.L_x_489:
        /* <DEDUP_REMOVED lines=32> */
.L_x_495:
        /* <DEDUP_REMOVED lines=64> */
.L_x_496:
        /* <DEDUP_REMOVED lines=19> */
.L_x_494:
[----:B------:R-:W-:Y:S01]  /*38390*/  FMUL R14, RZ, R0 ;  /* 0x00000000ff0e7220 */ /* 0x000fe20000400000 */
[----:B------:R-:W-:-:S07]  /*383a0*/  IMAD.MOV.U32 R13, RZ, RZ, RZ ;  /* 0x000000ffff0d7224 */ /* 0x000fce00078e00ff */
.L_x_493:
        /* <DEDUP_REMOVED lines=32> */
.L_x_499:
        /* <DEDUP_REMOVED lines=64> */
.L_x_500:
        /* <DEDUP_REMOVED lines=19> */
.L_x_498:
[----:B------:R-:W-:Y:S01]  /*38ae0*/  FMUL R14, RZ, R0 ;  /* 0x00000000ff0e7220 */ /* 0x000fe20000400000 */
[----:B------:R-:W-:-:S07]  /*38af0*/  IMAD.MOV.U32 R13, RZ, RZ, RZ ;  /* 0x000000ffff0d7224 */ /* 0x000fce00078e00ff */
.L_x_497:
        /* <DEDUP_REMOVED lines=32> */
.L_x_503:
        /* <DEDUP_REMOVED lines=64> */
.L_x_504:
        /* <DEDUP_REMOVED lines=19> */
.L_x_502:
[----:B------:R-:W-:Y:S01]  /*39230*/  FMUL R14, RZ, R0 ;  /* 0x00000000ff0e7220 */ /* 0x000fe20000400000 */
[----:B------:R-:W-:-:S07]  /*39240*/  IMAD.MOV.U32 R13, RZ, RZ, RZ ;  /* 0x000000ffff0d7224 */ /* 0x000fce00078e00ff */
.L_x_501:
        /* <DEDUP_REMOVED lines=32> */
.L_x_507:
        /* <DEDUP_REMOVED lines=64> */
.L_x_508:
        /* <DEDUP_REMOVED lines=19> */
.L_x_506:
[----:B------:R-:W-:Y:S01]  /*39980*/  FMUL R14, RZ, R0 ;  /* 0x00000000ff0e7220 */ /* 0x000fe20000400000 */
[----:B------:R-:W-:-:S07]  /*39990*/  MOV R13, RZ ;  /* 0x000000ff000d7202 */ /* 0x000fce0000000f00 */
.L_x_505:
        /* <DEDUP_REMOVED lines=32> */
.L_x_511:
        /* <DEDUP_REMOVED lines=63> */
.L_x_512:
        /* <DEDUP_REMOVED lines=19> */
.L_x_510:
[----:B------:R-:W-:Y:S01]  /*3a0c0*/  FMUL R14, RZ, R0 ;  /* 0x00000000ff0e7220 */ /* 0x000fe20000400000 */
[----:B------:R-:W-:-:S07]  /*3a0d0*/  IMAD.MOV.U32 R13, RZ, RZ, RZ ;  /* 0x000000ffff0d7224 */ /* 0x000fce00078e00ff */
.L_x_509:
[----:B------:R-:W-:Y:S01]  /*3a0e0*/  FMUL R3, R14, R14 ;  /* 0x0000000e0e037220 */ /* 0x000fe20000400000 */
[C---:B------:R-:W-:Y:S01]  /*3a0f0*/  LOP3.LUT R0, R13.reuse, 0x1, RZ, 0xc0, !PT ;  /* 0x000000010d007812 */ /* 0x040fe200078ec0ff */
[----:B------:R-:W0:Y:S01]  /*3a100*/  LDC.64 R8, c[0x0][0x380] ;  /* 0x0000e000ff087b82 */ /* 0x000e220000000a00 */
[----:B------:R-:W-:Y:S01]  /*3a110*/  LOP3.LUT P1, RZ, R13, 0x2, RZ, 0xc0, !PT ;  /* 0x000000020dff7812 */ /* 0x000fe2000782c0ff */
[----:B------:R-:W-:Y:S01]  /*3a120*/  FFMA R4, R3, R4, -0.0013887860113754868507 ;  /* 0xbab607ed03047423 */ /* 0x000fe20000000004 */
[----:B------:R-:W-:-:S04]  /*3a130*/  ISETP.NE.U32.AND P0, PT, R0, 0x1, PT ;  /* 0x000000010000780c */ /* 0x000fc80003f05070 */
[----:B------:R-:W-:Y:S02]  /*3a140*/  FSEL R0, R5, 0.0083327032625675201416, !P0 ;  /* 0x3c0885e405007808 */ /* 0x000fe40004000000 */
[----:B------:R-:W-:Y:S02]  /*3a150*/  FSEL R4, R4, -0.00019574658654164522886, !P0 ;  /* 0xb94d415304047808 */ /* 0x000fe40004000000 */
[----:B------:R-:W-:-:S03]  /*3a160*/  FSEL R5, -R6, -0.16666662693023681641, !P0 ;  /* 0xbe2aaaa806057808 */ /* 0x000fc60004000100 */
[----:B------:R-:W-:Y:S01]  /*3a170*/  FFMA R4, R3, R4, R0 ;  /* 0x0000000403047223 */ /* 0x000fe20000000000 */
[----:B------:R-:W-:-:S03]  /*3a180*/  FSEL R0, R14, 1, P0 ;  /* 0x3f8000000e007808 */ /* 0x000fc60000000000 */
[C---:B------:R-:W-:Y:S02]  /*3a190*/  FFMA R4, R3.reuse, R4, R5 ;  /* 0x0000000403047223 */ /* 0x040fe40000000005 */
[----:B------:R-:W-:-:S04]  /*3a1a0*/  FFMA R3, R3, R0, RZ ;  /* 0x0000000003037223 */ /* 0x000fc800000000ff */
[----:B------:R-:W-:Y:S01]  /*3a1b0*/  FFMA R3, R3, R4, R0 ;  /* 0x0000000403037223 */ /* 0x000fe20000000000 */
[----:B0-----:R-:W-:-:S04]  /*3a1c0*/  IMAD.WIDE R8, R2, 0x4, R8 ;  /* 0x0000000402087825 */ /* 0x001fc800078e0208 */
[----:B------:R-:W-:-:S04]  /*3a1d0*/  @P1 FADD R3, RZ, -R3 ;  /* 0x80000003ff031221 */ /* 0x000fc80000000000 */
[----:B------:R-:W-:-:S05]  /*3a1e0*/  FADD R3, R12, R3 ;  /* 0x000000030c037221 */ /* 0x000fca0000000000 */
[----:B------:R-:W-:Y:S01]  /*3a1f0*/  STG.E desc[UR6][R8.64], R3 ;  /* 0x0000000308007986 */ /* 0x000fe2000c101906 */
[----:B------:R-:W-:Y:S05]  /*3a200*/  EXIT ;  /* 0x000000000000794d */ /* 0x000fea0003800000 */
.L_x_513:
        /* <DEDUP_REMOVED lines=15> */
.L_x_515:


//--------------------- .nv.global.init           --------------------------
	.section	.nv.global.init,"aw",@progbits
	.align	4
.nv.global.init:
	.type		__cudart_i2opi_f,@object
	.size		__cudart_i2opi_f,(.L_0 - __cudart_i2opi_f)
__cudart_i2opi_f:
        /*0000*/ 	.byte	0x41, 0x90, 0x43, 0x3c, 0x99, 0x95, 0x62, 0xdb, 0xc0, 0xdd, 0x34, 0xf5, 0xd1, 0x57, 0x27, 0xfc
        /*0010*/ 	.byte	0x29, 0x15, 0x44, 0x4e, 0x6e, 0x83, 0xf9, 0xa2
.L_0:


//--------------------- .nv.shared.reserved.0     --------------------------
	.section	.nv.shared.reserved.0,"aw",@nobits
	.weak		__nv_reservedSMEM_offset_0_alias
	.size		__nv_reservedSMEM_offset_0_alias, 0, 64
	.other		__nv_reservedSMEM_offset_0_alias,@"STO_CUDA_RESERVED_SHARED STV_DEFAULT"
__nv_reservedSMEM_offset_0_alias:
	.zero		0
	.zero		64


//--------------------- .nv.constant0._Z19kernelWithoutUnrollPfi --------------------------
	.section	.nv.constant0._Z19kernelWithoutUnrollPfi,"a",@progbits
	.sectionflags	@""
	.align	4
.nv.constant0._Z19kernelWithoutUnrollPfi:
	.zero		908


//--------------------- .nv.constant0._Z16kernelWithUnrollPfi --------------------------
	.section	.nv.constant0._Z16kernelWithUnrollPfi,"a",@progbits
	.sectionflags	@""
	.align	4
.nv.constant0._Z16kernelWithUnrollPfi:
	.zero		908


//--------------------- SYMBOLS --------------------------

	.type		.nv.reservedSmem.offset0,@object
	.size		.nv.reservedSmem.offset0,0x4
